	.target	sm_90

	.elftype	@"ET_EXEC"


//--------------------- .note.nv.tkinfo           --------------------------
	.section	.note.nv.tkinfo,"",@"SHT_NOTE"
	.sectionflags	@"SHF_NOTE_NV_TKINFO"
	.tkinfo
        /*0018*/ 	.word	0x00000002
        /*0030*/ 	.string	""
        /*0030*/ 	.string	"ptxas"
        /*0030*/ 	.string	"Cuda compilation tools, release 13.0, V13.0.88"
        /*0030*/ 	.string	"Build cuda_13.0.r13.0/compiler.36424714_0"
        /*0030*/ 	.string	"-arch sm_90 -m 64 "



//--------------------- .note.nv.cuinfo           --------------------------
	.section	.note.nv.cuinfo,"",@"SHT_NOTE"
	.sectionflags	@"SHF_NOTE_NV_CUINFO"
        /*0018*/ 	.short	0x0002
        /*001a*/ 	.short	0x005a
        /*001c*/ 	.short	0x0082
	.zero		2


//--------------------- .nv.info                  --------------------------
	.section	.nv.info,"",@"SHT_CUDA_INFO"
	.align	4


	//----- nvinfo : EIATTR_REGCOUNT
	.align		4
        /*0000*/ 	.byte	0x04, 0x2f
        /*0002*/ 	.short	(.L_29 - .L_28)
	.align		4
.L_28:
        /*0004*/ 	.word	index@(_ZN2at6native13im2col_kernelIdEEvlPKT_llllllllllllPS2_)
        /*0008*/ 	.word	0x00000038


	//----- nvinfo : EIATTR_FRAME_SIZE
	.align		4
.L_29:
        /*000c*/ 	.byte	0x04, 0x11
        /*000e*/ 	.short	(.L_31 - .L_30)
	.align		4
.L_30:
        /*0010*/ 	.word	index@($__internal_11_$__cuda_sm20_div_s64)
        /*0014*/ 	.word	0x00000000


	//----- nvinfo : EIATTR_FRAME_SIZE
	.align		4
.L_31:
        /*0018*/ 	.byte	0x04, 0x11
        /*001a*/ 	.short	(.L_33 - .L_32)
	.align		4
.L_32:
        /*001c*/ 	.word	index@(_ZN2at6native13im2col_kernelIdEEvlPKT_llllllllllllPS2_)
        /*0020*/ 	.word	0x00000000


	//----- nvinfo : EIATTR_REGCOUNT
	.align		4
.L_33:
        /*0024*/ 	.byte	0x04, 0x2f
        /*0026*/ 	.short	(.L_35 - .L_34)
	.align		4
.L_34:
        /*0028*/ 	.word	index@(_ZN2at6native13im2col_kernelIfEEvlPKT_llllllllllllPS2_)
        /*002c*/ 	.word	0x0000003a


	//----- nvinfo : EIATTR_FRAME_SIZE
	.align		4
.L_35:
        /*0030*/ 	.byte	0x04, 0x11
        /*0032*/ 	.short	(.L_37 - .L_36)
	.align		4
.L_36:
        /*0034*/ 	.word	index@($__internal_10_$__cuda_sm20_div_s64)
        /*0038*/ 	.word	0x00000000


	//----- nvinfo : EIATTR_FRAME_SIZE
	.align		4
.L_37:
        /*003c*/ 	.byte	0x04, 0x11
        /*003e*/ 	.short	(.L_39 - .L_38)
	.align		4
.L_38:
        /*0040*/ 	.word	index@(_ZN2at6native13im2col_kernelIfEEvlPKT_llllllllllllPS2_)
        /*0044*/ 	.word	0x00000000


	//----- nvinfo : EIATTR_REGCOUNT
	.align		4
.L_39:
        /*0048*/ 	.byte	0x04, 0x2f
        /*004a*/ 	.short	(.L_41 - .L_40)
	.align		4
.L_40:
        /*004c*/ 	.word	index@(_ZN2at6native13im2col_kernelIN3c104HalfEEEvlPKT_llllllllllllPS4_)
        /*0050*/ 	.word	0x0000002c


	//----- nvinfo : EIATTR_FRAME_SIZE
	.align		4
.L_41:
        /*0054*/ 	.byte	0x04, 0x11
        /*0056*/ 	.short	(.L_43 - .L_42)
	.align		4
.L_42:
        /*0058*/ 	.word	index@($__internal_9_$__cuda_sm20_div_s64)
        /*005c*/ 	.word	0x00000000


	//----- nvinfo : EIATTR_FRAME_SIZE
	.align		4
.L_43:
        /*0060*/ 	.byte	0x04, 0x11
        /*0062*/ 	.short	(.L_45 - .L_44)
	.align		4
.L_44:
        /*0064*/ 	.word	index@(_ZN2at6native13im2col_kernelIN3c104HalfEEEvlPKT_llllllllllllPS4_)
        /*0068*/ 	.word	0x00000000


	//----- nvinfo : EIATTR_REGCOUNT
	.align		4
.L_45:
        /*006c*/ 	.byte	0x04, 0x2f
        /*006e*/ 	.short	(.L_47 - .L_46)
	.align		4
.L_46:
        /*0070*/ 	.word	index@(_ZN2at6native13im2col_kernelIN3c108BFloat16EEEvlPKT_llllllllllllPS4_)
        /*0074*/ 	.word	0x0000002c


	//----- nvinfo : EIATTR_FRAME_SIZE
	.align		4
.L_47:
        /*0078*/ 	.byte	0x04, 0x11
        /*007a*/ 	.short	(.L_49 - .L_48)
	.align		4
.L_48:
        /*007c*/ 	.word	index@($__internal_8_$__cuda_sm20_div_s64)
        /*0080*/ 	.word	0x00000000


	//----- nvinfo : EIATTR_FRAME_SIZE
	.align		4
.L_49:
        /*0084*/ 	.byte	0x04, 0x11
        /*0086*/ 	.short	(.L_51 - .L_50)
	.align		4
.L_50:
        /*0088*/ 	.word	index@(_ZN2at6native13im2col_kernelIN3c108BFloat16EEEvlPKT_llllllllllllPS4_)
        /*008c*/ 	.word	0x00000000


	//----- nvinfo : EIATTR_REGCOUNT
	.align		4
.L_51:
        /*0090*/ 	.byte	0x04, 0x2f
        /*0092*/ 	.short	(.L_53 - .L_52)
	.align		4
.L_52:
        /*0094*/ 	.word	index@(_ZN2at6native13col2im_kernelIddEEvlPKT_llllllllllllPS2_)
        /*0098*/ 	.word	0x00000040


	//----- nvinfo : EIATTR_FRAME_SIZE
	.align		4
.L_53:
        /*009c*/ 	.byte	0x04, 0x11
        /*009e*/ 	.short	(.L_55 - .L_54)
	.align		4
.L_54:
        /*00a0*/ 	.word	index@($__internal_7_$__cuda_sm20_rem_s64)
        /*00a4*/ 	.word	0x00000000


	//----- nvinfo : EIATTR_FRAME_SIZE
	.align		4
.L_55:
        /*00a8*/ 	.byte	0x04, 0x11
        /*00aa*/ 	.short	(.L_57 - .L_56)
	.align		4
.L_56:
        /*00ac*/ 	.word	index@($__internal_6_$__cuda_sm20_div_s64)
        /*00b0*/ 	.word	0x00000000


	//----- nvinfo : EIATTR_FRAME_SIZE
	.align		4
.L_57:
        /*00b4*/ 	.byte	0x04, 0x11
        /*00b6*/ 	.short	(.L_59 - .L_58)
	.align		4
.L_58:
        /*00b8*/ 	.word	index@(_ZN2at6native13col2im_kernelIddEEvlPKT_llllllllllllPS2_)
        /*00bc*/ 	.word	0x00000000


	//----- nvinfo : EIATTR_REGCOUNT
	.align		4
.L_59:
        /*00c0*/ 	.byte	0x04, 0x2f
        /*00c2*/ 	.short	(.L_61 - .L_60)
	.align		4
.L_60:
        /*00c4*/ 	.word	index@(_ZN2at6native13col2im_kernelIffEEvlPKT_llllllllllllPS2_)
        /*00c8*/ 	.word	0x0000003e


	//----- nvinfo : EIATTR_FRAME_SIZE
	.align		4
.L_61:
        /*00cc*/ 	.byte	0x04, 0x11
        /*00ce*/ 	.short	(.L_63 - .L_62)
	.align		4
.L_62:
        /*00d0*/ 	.word	index@($__internal_5_$__cuda_sm20_rem_s64)
        /*00d4*/ 	.word	0x00000000


	//----- nvinfo : EIATTR_FRAME_SIZE
	.align		4
.L_63:
        /*00d8*/ 	.byte	0x04, 0x11
        /*00da*/ 	.short	(.L_65 - .L_64)
	.align		4
.L_64:
        /*00dc*/ 	.word	index@($__internal_4_$__cuda_sm20_div_s64)
        /*00e0*/ 	.word	0x00000000


	//----- nvinfo : EIATTR_FRAME_SIZE
	.align		4
.L_65:
        /*00e4*/ 	.byte	0x04, 0x11
        /*00e6*/ 	.short	(.L_67 - .L_66)
	.align		4
.L_66:
        /*00e8*/ 	.word	index@(_ZN2at6native13col2im_kernelIffEEvlPKT_llllllllllllPS2_)
        /*00ec*/ 	.word	0x00000000


	//----- nvinfo : EIATTR_REGCOUNT
	.align		4
.L_67:
        /*00f0*/ 	.byte	0x04, 0x2f
        /*00f2*/ 	.short	(.L_69 - .L_68)
	.align		4
.L_68:
        /*00f4*/ 	.word	index@(_ZN2at6native13col2im_kernelIN3c104HalfEfEEvlPKT_llllllllllllPS4_)
        /*00f8*/ 	.word	0x0000003e


	//----- nvinfo : EIATTR_FRAME_SIZE
	.align		4
.L_69:
        /*00fc*/ 	.byte	0x04, 0x11
        /*00fe*/ 	.short	(.L_71 - .L_70)
	.align		4
.L_70:
        /*0100*/ 	.word	index@($__internal_3_$__cuda_sm20_rem_s64)
        /*0104*/ 	.word	0x00000000


	//----- nvinfo : EIATTR_FRAME_SIZE
	.align		4
.L_71:
        /*0108*/ 	.byte	0x04, 0x11
        /*010a*/ 	.short	(.L_73 - .L_72)
	.align		4
.L_72:
        /*010c*/ 	.word	index@($__internal_2_$__cuda_sm20_div_s64)
        /*0110*/ 	.word	0x00000000


	//----- nvinfo : EIATTR_FRAME_SIZE
	.align		4
.L_73:
        /*0114*/ 	.byte	0x04, 0x11
        /*0116*/ 	.short	(.L_75 - .L_74)
	.align		4
.L_74:
        /*0118*/ 	.word	index@(_ZN2at6native13col2im_kernelIN3c104HalfEfEEvlPKT_llllllllllllPS4_)
        /*011c*/ 	.word	0x00000000


	//----- nvinfo : EIATTR_REGCOUNT
	.align		4
.L_75:
        /*0120*/ 	.byte	0x04, 0x2f
        /*0122*/ 	.short	(.L_77 - .L_76)
	.align		4
.L_76:
        /*0124*/ 	.word	index@(_ZN2at6native13col2im_kernelIN3c108BFloat16EfEEvlPKT_llllllllllllPS4_)
        /*0128*/ 	.word	0x0000003e


	//----- nvinfo : EIATTR_FRAME_SIZE
	.align		4
.L_77:
        /*012c*/ 	.byte	0x04, 0x11
        /*012e*/ 	.short	(.L_79 - .L_78)
	.align		4
.L_78:
        /*0130*/ 	.word	index@($__internal_1_$__cuda_sm20_rem_s64)
        /*0134*/ 	.word	0x00000000


	//----- nvinfo : EIATTR_FRAME_SIZE
	.align		4
.L_79:
        /*0138*/ 	.byte	0x04, 0x11
        /*013a*/ 	.short	(.L_81 - .L_80)
	.align		4
.L_80:
        /*013c*/ 	.word	index@($__internal_0_$__cuda_sm20_div_s64)
        /*0140*/ 	.word	0x00000000


	//----- nvinfo : EIATTR_FRAME_SIZE
	.align		4
.L_81:
        /*0144*/ 	.byte	0x04, 0x11
        /*0146*/ 	.short	(.L_83 - .L_82)
	.align		4
.L_82:
        /*0148*/ 	.word	index@(_ZN2at6native13col2im_kernelIN3c108BFloat16EfEEvlPKT_llllllllllllPS4_)
        /*014c*/ 	.word	0x00000000


	//----- nvinfo : EIATTR_MIN_STACK_SIZE
	.align		4
.L_83:
        /*0150*/ 	.byte	0x04, 0x12
        /*0152*/ 	.short	(.L_85 - .L_84)
	.align		4
.L_84:
        /*0154*/ 	.word	index@(_ZN2at6native13col2im_kernelIN3c108BFloat16EfEEvlPKT_llllllllllllPS4_)
        /*0158*/ 	.word	0x00000000


	//----- nvinfo : EIATTR_MIN_STACK_SIZE
	.align		4
.L_85:
        /*015c*/ 	.byte	0x04, 0x12
        /*015e*/ 	.short	(.L_87 - .L_86)
	.align		4
.L_86:
        /*0160*/ 	.word	index@(_ZN2at6native13col2im_kernelIN3c104HalfEfEEvlPKT_llllllllllllPS4_)
        /*0164*/ 	.word	0x00000000


	//----- nvinfo : EIATTR_MIN_STACK_SIZE
	.align		4
.L_87:
        /*0168*/ 	.byte	0x04, 0x12
        /*016a*/ 	.short	(.L_89 - .L_88)
	.align		4
.L_88:
        /*016c*/ 	.word	index@(_ZN2at6native13col2im_kernelIffEEvlPKT_llllllllllllPS2_)
        /*0170*/ 	.word	0x00000000


	//----- nvinfo : EIATTR_MIN_STACK_SIZE
	.align		4
.L_89:
        /*0174*/ 	.byte	0x04, 0x12
        /*0176*/ 	.short	(.L_91 - .L_90)
	.align		4
.L_90:
        /*0178*/ 	.word	index@(_ZN2at6native13col2im_kernelIddEEvlPKT_llllllllllllPS2_)
        /*017c*/ 	.word	0x00000000


	//----- nvinfo : EIATTR_MIN_STACK_SIZE
	.align		4
.L_91:
        /*0180*/ 	.byte	0x04, 0x12
        /*0182*/ 	.short	(.L_93 - .L_92)
	.align		4
.L_92:
        /*0184*/ 	.word	index@(_ZN2at6native13im2col_kernelIN3c108BFloat16EEEvlPKT_llllllllllllPS4_)
        /*0188*/ 	.word	0x00000000


	//----- nvinfo : EIATTR_MIN_STACK_SIZE
	.align		4
.L_93:
        /*018c*/ 	.byte	0x04, 0x12
        /*018e*/ 	.short	(.L_95 - .L_94)
	.align		4
.L_94:
        /*0190*/ 	.word	index@(_ZN2at6native13im2col_kernelIN3c104HalfEEEvlPKT_llllllllllllPS4_)
        /*0194*/ 	.word	0x00000000


	//----- nvinfo : EIATTR_MIN_STACK_SIZE
	.align		4
.L_95:
        /*0198*/ 	.byte	0x04, 0x12
        /*019a*/ 	.short	(.L_97 - .L_96)
	.align		4
.L_96:
        /*019c*/ 	.word	index@(_ZN2at6native13im2col_kernelIfEEvlPKT_llllllllllllPS2_)
        /*01a0*/ 	.word	0x00000000


	//----- nvinfo : EIATTR_MIN_STACK_SIZE
	.align		4
.L_97:
        /*01a4*/ 	.byte	0x04, 0x12
        /*01a6*/ 	.short	(.L_99 - .L_98)
	.align		4
.L_98:
        /*01a8*/ 	.word	index@(_ZN2at6native13im2col_kernelIdEEvlPKT_llllllllllllPS2_)
        /*01ac*/ 	.word	0x00000000
.L_99:


//--------------------- .nv.compat                --------------------------
	.section	.nv.compat,"",@"SHT_CUDA_COMPAT_INFO"
	.align	4
        /*0000*/ 	.byte	0x02, 0x09, 0x00, 0x00, 0x02, 0x02, 0x01, 0x00, 0x02, 0x05, 0x05, 0x00, 0x03, 0x07, 0x01, 0x01
        /*0010*/ 	.byte	0x02, 0x03, 0x00, 0x00, 0x02, 0x06, 0x01, 0x00, 0x04, 0x0b, 0x08, 0x00, 0x00, 0x00, 0x00, 0x00
        /*0020*/ 	.byte	0x00, 0x00, 0x00, 0x00


//--------------------- .nv.info._ZN2at6native13col2im_kernelIN3c108BFloat16EfEEvlPKT_llllllllllllPS4_ --------------------------
	.section	.nv.info._ZN2at6native13col2im_kernelIN3c108BFloat16EfEEvlPKT_llllllllllllPS4_,"",@"SHT_CUDA_INFO"
	.sectionflags	@""
	.align	4


	//----- nvinfo : EIATTR_CUDA_API_VERSION
	.align		4
        /*0000*/ 	.byte	0x04, 0x37
        /*0002*/ 	.short	(.L_101 - .L_100)
.L_100:
        /*0004*/ 	.word	0x00000082


	//----- nvinfo : EIATTR_KPARAM_INFO
	.align		4
.L_101:
        /*0008*/ 	.byte	0x04, 0x17
        /*000a*/ 	.short	(.L_103 - .L_102)
.L_102:
        /*000c*/ 	.word	0x00000000
        /*0010*/ 	.short	0x000e
        /*0012*/ 	.short	0x0070
        /*0014*/ 	.byte	0x00, 0xf0, 0x21, 0x00


	//----- nvinfo : EIATTR_KPARAM_INFO
	.align		4
.L_103:
        /*0018*/ 	.byte	0x04, 0x17
        /*001a*/ 	.short	(.L_105 - .L_104)
.L_104:
        /*001c*/ 	.word	0x00000000
        /*0020*/ 	.short	0x000d
        /*0022*/ 	.short	0x0068
        /*0024*/ 	.byte	0x00, 0xf0, 0x21, 0x00


	//----- nvinfo : EIATTR_KPARAM_INFO
	.align		4
.L_105:
        /*0028*/ 	.byte	0x04, 0x17
        /*002a*/ 	.short	(.L_107 - .L_106)
.L_106:
        /*002c*/ 	.word	0x00000000
        /*0030*/ 	.short	0x000c
        /*0032*/ 	.short	0x0060
        /*0034*/ 	.byte	0x00, 0xf0, 0x21, 0x00


	//----- nvinfo : EIATTR_KPARAM_INFO
	.align		4
.L_107:
        /*0038*/ 	.byte	0x04, 0x17
        /*003a*/ 	.short	(.L_109 - .L_108)
.L_108:
        /*003c*/ 	.word	0x00000000
        /*0040*/ 	.short	0x000b
        /*0042*/ 	.short	0x0058
        /*0044*/ 	.byte	0x00, 0xf0, 0x21, 0x00


	//----- nvinfo : EIATTR_KPARAM_INFO
	.align		4
.L_109:
        /*0048*/ 	.byte	0x04, 0x17
        /*004a*/ 	.short	(.L_111 - .L_110)
.L_110:
        /*004c*/ 	.word	0x00000000
        /*0050*/ 	.short	0x000a
        /*0052*/ 	.short	0x0050
        /*0054*/ 	.byte	0x00, 0xf0, 0x21, 0x00


	//----- nvinfo : EIATTR_KPARAM_INFO
	.align		4
.L_111:
        /*0058*/ 	.byte	0x04, 0x17
        /*005a*/ 	.short	(.L_113 - .L_112)
.L_112:
        /*005c*/ 	.word	0x00000000
        /*0060*/ 	.short	0x0009
        /*0062*/ 	.short	0x0048
        /*0064*/ 	.byte	0x00, 0xf0, 0x21, 0x00


	//----- nvinfo : EIATTR_KPARAM_INFO
	.align		4
.L_113:
        /*0068*/ 	.byte	0x04, 0x17
        /*006a*/ 	.short	(.L_115 - .L_114)
.L_114:
        /*006c*/ 	.word	0x00000000
        /*0070*/ 	.short	0x0008
        /*0072*/ 	.short	0x0040
        /*0074*/ 	.byte	0x00, 0xf0, 0x21, 0x00


	//----- nvinfo : EIATTR_KPARAM_INFO
	.align		4
.L_115:
        /*0078*/ 	.byte	0x04, 0x17
        /*007a*/ 	.short	(.L_117 - .L_116)
.L_116:
        /*007c*/ 	.word	0x00000000
        /*0080*/ 	.short	0x0007
        /*0082*/ 	.short	0x0038
        /*0084*/ 	.byte	0x00, 0xf0, 0x21, 0x00


	//----- nvinfo : EIATTR_KPARAM_INFO
	.align		4
.L_117:
        /*0088*/ 	.byte	0x04, 0x17
        /*008a*/ 	.short	(.L_119 - .L_118)
.L_118:
        /*008c*/ 	.word	0x00000000
        /*0090*/ 	.short	0x0006
        /*0092*/ 	.short	0x0030
        /*0094*/ 	.byte	0x00, 0xf0, 0x21, 0x00


	//----- nvinfo : EIATTR_KPARAM_INFO
	.align		4
.L_119:
        /*0098*/ 	.byte	0x04, 0x17
        /*009a*/ 	.short	(.L_121 - .L_120)
.L_120:
        /*009c*/ 	.word	0x00000000
        /*00a0*/ 	.short	0x0005
        /*00a2*/ 	.short	0x0028
        /*00a4*/ 	.byte	0x00, 0xf0, 0x21, 0x00


	//----- nvinfo : EIATTR_KPARAM_INFO
	.align		4
.L_121:
        /*00a8*/ 	.byte	0x04, 0x17
        /*00aa*/ 	.short	(.L_123 - .L_122)
.L_122:
        /*00ac*/ 	.word	0x00000000
        /*00b0*/ 	.short	0x0004
        /*00b2*/ 	.short	0x0020
        /*00b4*/ 	.byte	0x00, 0xf0, 0x21, 0x00


	//----- nvinfo : EIATTR_KPARAM_INFO
	.align		4
.L_123:
        /*00b8*/ 	.byte	0x04, 0x17
        /*00ba*/ 	.short	(.L_125 - .L_124)
.L_124:
        /*00bc*/ 	.word	0x00000000
        /*00c0*/ 	.short	0x0003
        /*00c2*/ 	.short	0x0018
        /*00c4*/ 	.byte	0x00, 0xf0, 0x21, 0x00


	//----- nvinfo : EIATTR_KPARAM_INFO
	.align		4
.L_125:
        /*00c8*/ 	.byte	0x04, 0x17
        /*00ca*/ 	.short	(.L_127 - .L_126)
.L_126:
        /*00cc*/ 	.word	0x00000000
        /*00d0*/ 	.short	0x0002
        /*00d2*/ 	.short	0x0010
        /*00d4*/ 	.byte	0x00, 0xf0, 0x21, 0x00


	//----- nvinfo : EIATTR_KPARAM_INFO
	.align		4
.L_127:
        /*00d8*/ 	.byte	0x04, 0x17
        /*00da*/ 	.short	(.L_129 - .L_128)
.L_128:
        /*00dc*/ 	.word	0x00000000
        /*00e0*/ 	.short	0x0001
        /*00e2*/ 	.short	0x0008
        /*00e4*/ 	.byte	0x00, 0xf0, 0x21, 0x00


	//----- nvinfo : EIATTR_KPARAM_INFO
	.align		4
.L_129:
        /*00e8*/ 	.byte	0x04, 0x17
        /*00ea*/ 	.short	(.L_131 - .L_130)
.L_130:
        /*00ec*/ 	.word	0x00000000
        /*00f0*/ 	.short	0x0000
        /*00f2*/ 	.short	0x0000
        /*00f4*/ 	.byte	0x00, 0xf0, 0x21, 0x00


	//----- nvinfo : EIATTR_SPARSE_MMA_MASK
	.align		4
.L_131:
        /*00f8*/ 	.byte	0x03, 0x50
        /*00fa*/ 	.short	0x0000


	//----- nvinfo : EIATTR_MAXREG_COUNT
	.align		4
        /*00fc*/ 	.byte	0x03, 0x1b
        /*00fe*/ 	.short	0x0080


	//----- nvinfo : EIATTR_MERCURY_ISA_VERSION
	.align		4
        /*0100*/ 	.byte	0x03, 0x5f
        /*0102*/ 	.short	0x0101


	//----- nvinfo : EIATTR_EXIT_INSTR_OFFSETS
	.align		4
        /*0104*/ 	.byte	0x04, 0x1c
        /*0106*/ 	.short	(.L_133 - .L_132)


	//   ....[0]....
.L_132:
        /*0108*/ 	.word	0x00000090


	//   ....[1]....
        /*010c*/ 	.word	0x00005b50


	//----- nvinfo : EIATTR_MAX_THREADS
	.align		4
.L_133:
        /*0110*/ 	.byte	0x04, 0x05
        /*0112*/ 	.short	(.L_135 - .L_134)
.L_134:
        /*0114*/ 	.word	0x00000200
        /*0118*/ 	.word	0x00000001
        /*011c*/ 	.word	0x00000001


	//----- nvinfo : EIATTR_CRS_STACK_SIZE
	.align		4
.L_135:
        /*0120*/ 	.byte	0x04, 0x1e
        /*0122*/ 	.short	(.L_137 - .L_136)
.L_136:
        /*0124*/ 	.word	0x00000000


	//----- nvinfo : EIATTR_CBANK_PARAM_SIZE
	.align		4
.L_137:
        /*0128*/ 	.byte	0x03, 0x19
        /*012a*/ 	.short	0x0078


	//----- nvinfo : EIATTR_PARAM_CBANK
	.align		4
        /*012c*/ 	.byte	0x04, 0x0a
        /*012e*/ 	.short	(.L_139 - .L_138)
	.align		4
.L_138:
        /*0130*/ 	.word	index@(.nv.constant0._ZN2at6native13col2im_kernelIN3c108BFloat16EfEEvlPKT_llllllllllllPS4_)
        /*0134*/ 	.short	0x0210
        /*0136*/ 	.short	0x0078


	//----- nvinfo : EIATTR_SW_WAR
	.align		4
.L_139:
        /*0138*/ 	.byte	0x04, 0x36
        /*013a*/ 	.short	(.L_141 - .L_140)
.L_140:
        /*013c*/ 	.word	0x00000008
.L_141:


//--------------------- .nv.info._ZN2at6native13col2im_kernelIN3c104HalfEfEEvlPKT_llllllllllllPS4_ --------------------------
	.section	.nv.info._ZN2at6native13col2im_kernelIN3c104HalfEfEEvlPKT_llllllllllllPS4_,"",@"SHT_CUDA_INFO"
	.sectionflags	@""
	.align	4


	//----- nvinfo : EIATTR_CUDA_API_VERSION
	.align		4
        /*0000*/ 	.byte	0x04, 0x37
        /*0002*/ 	.short	(.L_143 - .L_142)
.L_142:
        /*0004*/ 	.word	0x00000082


	//----- nvinfo : EIATTR_KPARAM_INFO
	.align		4
.L_143:
        /*0008*/ 	.byte	0x04, 0x17
        /*000a*/ 	.short	(.L_145 - .L_144)
.L_144:
        /*000c*/ 	.word	0x00000000
        /*0010*/ 	.short	0x000e
        /*0012*/ 	.short	0x0070
        /*0014*/ 	.byte	0x00, 0xf0, 0x21, 0x00


	//----- nvinfo : EIATTR_KPARAM_INFO
	.align		4
.L_145:
        /*0018*/ 	.byte	0x04, 0x17
        /*001a*/ 	.short	(.L_147 - .L_146)
.L_146:
        /*001c*/ 	.word	0x00000000
        /*0020*/ 	.short	0x000d
        /*0022*/ 	.short	0x0068
        /*0024*/ 	.byte	0x00, 0xf0, 0x21, 0x00


	//----- nvinfo : EIATTR_KPARAM_INFO
	.align		4
.L_147:
        /*0028*/ 	.byte	0x04, 0x17
        /*002a*/ 	.short	(.L_149 - .L_148)
.L_148:
        /*002c*/ 	.word	0x00000000
        /*0030*/ 	.short	0x000c
        /*0032*/ 	.short	0x0060
        /*0034*/ 	.byte	0x00, 0xf0, 0x21, 0x00


	//----- nvinfo : EIATTR_KPARAM_INFO
	.align		4
.L_149:
        /*0038*/ 	.byte	0x04, 0x17
        /*003a*/ 	.short	(.L_151 - .L_150)
.L_150:
        /*003c*/ 	.word	0x00000000
        /*0040*/ 	.short	0x000b
        /*0042*/ 	.short	0x0058
        /*0044*/ 	.byte	0x00, 0xf0, 0x21, 0x00


	//----- nvinfo : EIATTR_KPARAM_INFO
	.align		4
.L_151:
        /*0048*/ 	.byte	0x04, 0x17
        /*004a*/ 	.short	(.L_153 - .L_152)
.L_152:
        /*004c*/ 	.word	0x00000000
        /*0050*/ 	.short	0x000a
        /*0052*/ 	.short	0x0050
        /*0054*/ 	.byte	0x00, 0xf0, 0x21, 0x00


	//----- nvinfo : EIATTR_KPARAM_INFO
	.align		4
.L_153:
        /*0058*/ 	.byte	0x04, 0x17
        /*005a*/ 	.short	(.L_155 - .L_154)
.L_154:
        /*005c*/ 	.word	0x00000000
        /*0060*/ 	.short	0x0009
        /*0062*/ 	.short	0x0048
        /*0064*/ 	.byte	0x00, 0xf0, 0x21, 0x00


	//----- nvinfo : EIATTR_KPARAM_INFO
	.align		4
.L_155:
        /*0068*/ 	.byte	0x04, 0x17
        /*006a*/ 	.short	(.L_157 - .L_156)
.L_156:
        /*006c*/ 	.word	0x00000000
        /*0070*/ 	.short	0x0008
        /*0072*/ 	.short	0x0040
        /*0074*/ 	.byte	0x00, 0xf0, 0x21, 0x00


	//----- nvinfo : EIATTR_KPARAM_INFO
	.align		4
.L_157:
        /*0078*/ 	.byte	0x04, 0x17
        /*007a*/ 	.short	(.L_159 - .L_158)
.L_158:
        /*007c*/ 	.word	0x00000000
        /*0080*/ 	.short	0x0007
        /*0082*/ 	.short	0x0038
        /*0084*/ 	.byte	0x00, 0xf0, 0x21, 0x00


	//----- nvinfo : EIATTR_KPARAM_INFO
	.align		4
.L_159:
        /*0088*/ 	.byte	0x04, 0x17
        /*008a*/ 	.short	(.L_161 - .L_160)
.L_160:
        /*008c*/ 	.word	0x00000000
        /*0090*/ 	.short	0x0006
        /*0092*/ 	.short	0x0030
        /*0094*/ 	.byte	0x00, 0xf0, 0x21, 0x00


	//----- nvinfo : EIATTR_KPARAM_INFO
	.align		4
.L_161:
        /*0098*/ 	.byte	0x04, 0x17
        /*009a*/ 	.short	(.L_163 - .L_162)
.L_162:
        /*009c*/ 	.word	0x00000000
        /*00a0*/ 	.short	0x0005
        /*00a2*/ 	.short	0x0028
        /*00a4*/ 	.byte	0x00, 0xf0, 0x21, 0x00


	//----- nvinfo : EIATTR_KPARAM_INFO
	.align		4
.L_163:
        /*00a8*/ 	.byte	0x04, 0x17
        /*00aa*/ 	.short	(.L_165 - .L_164)
.L_164:
        /*00ac*/ 	.word	0x00000000
        /*00b0*/ 	.short	0x0004
        /*00b2*/ 	.short	0x0020
        /*00b4*/ 	.byte	0x00, 0xf0, 0x21, 0x00


	//----- nvinfo : EIATTR_KPARAM_INFO
	.align		4
.L_165:
        /*00b8*/ 	.byte	0x04, 0x17
        /*00ba*/ 	.short	(.L_167 - .L_166)
.L_166:
        /*00bc*/ 	.word	0x00000000
        /*00c0*/ 	.short	0x0003
        /*00c2*/ 	.short	0x0018
        /*00c4*/ 	.byte	0x00, 0xf0, 0x21, 0x00


	//----- nvinfo : EIATTR_KPARAM_INFO
	.align		4
.L_167:
        /*00c8*/ 	.byte	0x04, 0x17
        /*00ca*/ 	.short	(.L_169 - .L_168)
.L_168:
        /*00cc*/ 	.word	0x00000000
        /*00d0*/ 	.short	0x0002
        /*00d2*/ 	.short	0x0010
        /*00d4*/ 	.byte	0x00, 0xf0, 0x21, 0x00


	//----- nvinfo : EIATTR_KPARAM_INFO
	.align		4
.L_169:
        /*00d8*/ 	.byte	0x04, 0x17
        /*00da*/ 	.short	(.L_171 - .L_170)
.L_170:
        /*00dc*/ 	.word	0x00000000
        /*00e0*/ 	.short	0x0001
        /*00e2*/ 	.short	0x0008
        /*00e4*/ 	.byte	0x00, 0xf0, 0x21, 0x00


	//----- nvinfo : EIATTR_KPARAM_INFO
	.align		4
.L_171:
        /*00e8*/ 	.byte	0x04, 0x17
        /*00ea*/ 	.short	(.L_173 - .L_172)
.L_172:
        /*00ec*/ 	.word	0x00000000
        /*00f0*/ 	.short	0x0000
        /*00f2*/ 	.short	0x0000
        /*00f4*/ 	.byte	0x00, 0xf0, 0x21, 0x00


	//----- nvinfo : EIATTR_SPARSE_MMA_MASK
	.align		4
.L_173:
        /*00f8*/ 	.byte	0x03, 0x50
        /*00fa*/ 	.short	0x0000


	//----- nvinfo : EIATTR_MAXREG_COUNT
	.align		4
        /*00fc*/ 	.byte	0x03, 0x1b
        /*00fe*/ 	.short	0x0080


	//----- nvinfo : EIATTR_MERCURY_ISA_VERSION
	.align		4
        /*0100*/ 	.byte	0x03, 0x5f
        /*0102*/ 	.short	0x0101


	//----- nvinfo : EIATTR_EXIT_INSTR_OFFSETS
	.align		4
        /*0104*/ 	.byte	0x04, 0x1c
        /*0106*/ 	.short	(.L_175 - .L_174)


	//   ....[0]....
.L_174:
        /*0108*/ 	.word	0x00000090


	//   ....[1]....
        /*010c*/ 	.word	0x00005b50


	//----- nvinfo : EIATTR_MAX_THREADS
	.align		4
.L_175:
        /*0110*/ 	.byte	0x04, 0x05
        /*0112*/ 	.short	(.L_177 - .L_176)
.L_176:
        /*0114*/ 	.word	0x00000200
        /*0118*/ 	.word	0x00000001
        /*011c*/ 	.word	0x00000001


	//----- nvinfo : EIATTR_CRS_STACK_SIZE
	.align		4
.L_177:
        /*0120*/ 	.byte	0x04, 0x1e
        /*0122*/ 	.short	(.L_179 - .L_178)
.L_178:
        /*0124*/ 	.word	0x00000000


	//----- nvinfo : EIATTR_CBANK_PARAM_SIZE
	.align		4
.L_179:
        /*0128*/ 	.byte	0x03, 0x19
        /*012a*/ 	.short	0x0078


	//----- nvinfo : EIATTR_PARAM_CBANK
	.align		4
        /*012c*/ 	.byte	0x04, 0x0a
        /*012e*/ 	.short	(.L_181 - .L_180)
	.align		4
.L_180:
        /*0130*/ 	.word	index@(.nv.constant0._ZN2at6native13col2im_kernelIN3c104HalfEfEEvlPKT_llllllllllllPS4_)
        /*0134*/ 	.short	0x0210
        /*0136*/ 	.short	0x0078


	//----- nvinfo : EIATTR_SW_WAR
	.align		4
.L_181:
        /*0138*/ 	.byte	0x04, 0x36
        /*013a*/ 	.short	(.L_183 - .L_182)
.L_182:
        /*013c*/ 	.word	0x00000008
.L_183:


//--------------------- .nv.info._ZN2at6native13col2im_kernelIffEEvlPKT_llllllllllllPS2_ --------------------------
	.section	.nv.info._ZN2at6native13col2im_kernelIffEEvlPKT_llllllllllllPS2_,"",@"SHT_CUDA_INFO"
	.sectionflags	@""
	.align	4


	//----- nvinfo : EIATTR_CUDA_API_VERSION
	.align		4
        /*0000*/ 	.byte	0x04, 0x37
        /*0002*/ 	.short	(.L_185 - .L_184)
.L_184:
        /*0004*/ 	.word	0x00000082


	//----- nvinfo : EIATTR_KPARAM_INFO
	.align		4
.L_185:
        /*0008*/ 	.byte	0x04, 0x17
        /*000a*/ 	.short	(.L_187 - .L_186)
.L_186:
        /*000c*/ 	.word	0x00000000
        /*0010*/ 	.short	0x000e
        /*0012*/ 	.short	0x0070
        /*0014*/ 	.byte	0x00, 0xf0, 0x21, 0x00


	//----- nvinfo : EIATTR_KPARAM_INFO
	.align		4
.L_187:
        /*0018*/ 	.byte	0x04, 0x17
        /*001a*/ 	.short	(.L_189 - .L_188)
.L_188:
        /*001c*/ 	.word	0x00000000
        /*0020*/ 	.short	0x000d
        /*0022*/ 	.short	0x0068
        /*0024*/ 	.byte	0x00, 0xf0, 0x21, 0x00


	//----- nvinfo : EIATTR_KPARAM_INFO
	.align		4
.L_189:
        /*0028*/ 	.byte	0x04, 0x17
        /*002a*/ 	.short	(.L_191 - .L_190)
.L_190:
        /*002c*/ 	.word	0x00000000
        /*0030*/ 	.short	0x000c
        /*0032*/ 	.short	0x0060
        /*0034*/ 	.byte	0x00, 0xf0, 0x21, 0x00


	//----- nvinfo : EIATTR_KPARAM_INFO
	.align		4
.L_191:
        /*0038*/ 	.byte	0x04, 0x17
        /*003a*/ 	.short	(.L_193 - .L_192)
.L_192:
        /*003c*/ 	.word	0x00000000
        /*0040*/ 	.short	0x000b
        /*0042*/ 	.short	0x0058
        /*0044*/ 	.byte	0x00, 0xf0, 0x21, 0x00


	//----- nvinfo : EIATTR_KPARAM_INFO
	.align		4
.L_193:
        /*0048*/ 	.byte	0x04, 0x17
        /*004a*/ 	.short	(.L_195 - .L_194)
.L_194:
        /*004c*/ 	.word	0x00000000
        /*0050*/ 	.short	0x000a
        /*0052*/ 	.short	0x0050
        /*0054*/ 	.byte	0x00, 0xf0, 0x21, 0x00


	//----- nvinfo : EIATTR_KPARAM_INFO
	.align		4
.L_195:
        /*0058*/ 	.byte	0x04, 0x17
        /*005a*/ 	.short	(.L_197 - .L_196)
.L_196:
        /*005c*/ 	.word	0x00000000
        /*0060*/ 	.short	0x0009
        /*0062*/ 	.short	0x0048
        /*0064*/ 	.byte	0x00, 0xf0, 0x21, 0x00


	//----- nvinfo : EIATTR_KPARAM_INFO
	.align		4
.L_197:
        /*0068*/ 	.byte	0x04, 0x17
        /*006a*/ 	.short	(.L_199 - .L_198)
.L_198:
        /*006c*/ 	.word	0x00000000
        /*0070*/ 	.short	0x0008
        /*0072*/ 	.short	0x0040
        /*0074*/ 	.byte	0x00, 0xf0, 0x21, 0x00


	//----- nvinfo : EIATTR_KPARAM_INFO
	.align		4
.L_199:
        /*0078*/ 	.byte	0x04, 0x17
        /*007a*/ 	.short	(.L_201 - .L_200)
.L_200:
        /*007c*/ 	.word	0x00000000
        /*0080*/ 	.short	0x0007
        /*0082*/ 	.short	0x0038
        /*0084*/ 	.byte	0x00, 0xf0, 0x21, 0x00


	//----- nvinfo : EIATTR_KPARAM_INFO
	.align		4
.L_201:
        /*0088*/ 	.byte	0x04, 0x17
        /*008a*/ 	.short	(.L_203 - .L_202)
.L_202:
        /*008c*/ 	.word	0x00000000
        /*0090*/ 	.short	0x0006
        /*0092*/ 	.short	0x0030
        /*0094*/ 	.byte	0x00, 0xf0, 0x21, 0x00


	//----- nvinfo : EIATTR_KPARAM_INFO
	.align		4
.L_203:
        /*0098*/ 	.byte	0x04, 0x17
        /*009a*/ 	.short	(.L_205 - .L_204)
.L_204:
        /*009c*/ 	.word	0x00000000
        /*00a0*/ 	.short	0x0005
        /*00a2*/ 	.short	0x0028
        /*00a4*/ 	.byte	0x00, 0xf0, 0x21, 0x00


	//----- nvinfo : EIATTR_KPARAM_INFO
	.align		4
.L_205:
        /*00a8*/ 	.byte	0x04, 0x17
        /*00aa*/ 	.short	(.L_207 - .L_206)
.L_206:
        /*00ac*/ 	.word	0x00000000
        /*00b0*/ 	.short	0x0004
        /*00b2*/ 	.short	0x0020
        /*00b4*/ 	.byte	0x00, 0xf0, 0x21, 0x00


	//----- nvinfo : EIATTR_KPARAM_INFO
	.align		4
.L_207:
        /*00b8*/ 	.byte	0x04, 0x17
        /*00ba*/ 	.short	(.L_209 - .L_208)
.L_208:
        /*00bc*/ 	.word	0x00000000
        /*00c0*/ 	.short	0x0003
        /*00c2*/ 	.short	0x0018
        /*00c4*/ 	.byte	0x00, 0xf0, 0x21, 0x00


	//----- nvinfo : EIATTR_KPARAM_INFO
	.align		4
.L_209:
        /*00c8*/ 	.byte	0x04, 0x17
        /*00ca*/ 	.short	(.L_211 - .L_210)
.L_210:
        /*00cc*/ 	.word	0x00000000
        /*00d0*/ 	.short	0x0002
        /*00d2*/ 	.short	0x0010
        /*00d4*/ 	.byte	0x00, 0xf0, 0x21, 0x00


	//----- nvinfo : EIATTR_KPARAM_INFO
	.align		4
.L_211:
        /*00d8*/ 	.byte	0x04, 0x17
        /*00da*/ 	.short	(.L_213 - .L_212)
.L_212:
        /*00dc*/ 	.word	0x00000000
        /*00e0*/ 	.short	0x0001
        /*00e2*/ 	.short	0x0008
        /*00e4*/ 	.byte	0x00, 0xf0, 0x21, 0x00


	//----- nvinfo : EIATTR_KPARAM_INFO
	.align		4
.L_213:
        /*00e8*/ 	.byte	0x04, 0x17
        /*00ea*/ 	.short	(.L_215 - .L_214)
.L_214:
        /*00ec*/ 	.word	0x00000000
        /*00f0*/ 	.short	0x0000
        /*00f2*/ 	.short	0x0000
        /*00f4*/ 	.byte	0x00, 0xf0, 0x21, 0x00


	//----- nvinfo : EIATTR_SPARSE_MMA_MASK
	.align		4
.L_215:
        /*00f8*/ 	.byte	0x03, 0x50
        /*00fa*/ 	.short	0x0000


	//----- nvinfo : EIATTR_MAXREG_COUNT
	.align		4
        /*00fc*/ 	.byte	0x03, 0x1b
        /*00fe*/ 	.short	0x0080


	//----- nvinfo : EIATTR_MERCURY_ISA_VERSION
	.align		4
        /*0100*/ 	.byte	0x03, 0x5f
        /*0102*/ 	.short	0x0101


	//----- nvinfo : EIATTR_EXIT_INSTR_OFFSETS
	.align		4
        /*0104*/ 	.byte	0x04, 0x1c
        /*0106*/ 	.short	(.L_217 - .L_216)


	//   ....[0]....
.L_216:
        /*0108*/ 	.word	0x00000090


	//   ....[1]....
        /*010c*/ 	.word	0x00005ad0


	//----- nvinfo : EIATTR_MAX_THREADS
	.align		4
.L_217:
        /*0110*/ 	.byte	0x04, 0x05
        /*0112*/ 	.short	(.L_219 - .L_218)
.L_218:
        /*0114*/ 	.word	0x00000200
        /*0118*/ 	.word	0x00000001
        /*011c*/ 	.word	0x00000001


	//----- nvinfo : EIATTR_CRS_STACK_SIZE
	.align		4
.L_219:
        /*0120*/ 	.byte	0x04, 0x1e
        /*0122*/ 	.short	(.L_221 - .L_220)
.L_220:
        /*0124*/ 	.word	0x00000000


	//----- nvinfo : EIATTR_CBANK_PARAM_SIZE
	.align		4
.L_221:
        /*0128*/ 	.byte	0x03, 0x19
        /*012a*/ 	.short	0x0078


	//----- nvinfo : EIATTR_PARAM_CBANK
	.align		4
        /*012c*/ 	.byte	0x04, 0x0a
        /*012e*/ 	.short	(.L_223 - .L_222)
	.align		4
.L_222:
        /*0130*/ 	.word	index@(.nv.constant0._ZN2at6native13col2im_kernelIffEEvlPKT_llllllllllllPS2_)
        /*0134*/ 	.short	0x0210
        /*0136*/ 	.short	0x0078


	//----- nvinfo : EIATTR_SW_WAR
	.align		4
.L_223:
        /*0138*/ 	.byte	0x04, 0x36
        /*013a*/ 	.short	(.L_225 - .L_224)
.L_224:
        /*013c*/ 	.word	0x00000008
.L_225:


//--------------------- .nv.info._ZN2at6native13col2im_kernelIddEEvlPKT_llllllllllllPS2_ --------------------------
	.section	.nv.info._ZN2at6native13col2im_kernelIddEEvlPKT_llllllllllllPS2_,"",@"SHT_CUDA_INFO"
	.sectionflags	@""
	.align	4


	//----- nvinfo : EIATTR_CUDA_API_VERSION
	.align		4
        /*0000*/ 	.byte	0x04, 0x37
        /*0002*/ 	.short	(.L_227 - .L_226)
.L_226:
        /*0004*/ 	.word	0x00000082


	//----- nvinfo : EIATTR_KPARAM_INFO
	.align		4
.L_227:
        /*0008*/ 	.byte	0x04, 0x17
        /*000a*/ 	.short	(.L_229 - .L_228)
.L_228:
        /*000c*/ 	.word	0x00000000
        /*0010*/ 	.short	0x000e
        /*0012*/ 	.short	0x0070
        /*0014*/ 	.byte	0x00, 0xf0, 0x21, 0x00


	//----- nvinfo : EIATTR_KPARAM_INFO
	.align		4
.L_229:
        /*0018*/ 	.byte	0x04, 0x17
        /*001a*/ 	.short	(.L_231 - .L_230)
.L_230:
        /*001c*/ 	.word	0x00000000
        /*0020*/ 	.short	0x000d
        /*0022*/ 	.short	0x0068
        /*0024*/ 	.byte	0x00, 0xf0, 0x21, 0x00


	//----- nvinfo : EIATTR_KPARAM_INFO
	.align		4
.L_231:
        /*0028*/ 	.byte	0x04, 0x17
        /*002a*/ 	.short	(.L_233 - .L_232)
.L_232:
        /*002c*/ 	.word	0x00000000
        /*0030*/ 	.short	0x000c
        /*0032*/ 	.short	0x0060
        /*0034*/ 	.byte	0x00, 0xf0, 0x21, 0x00


	//----- nvinfo : EIATTR_KPARAM_INFO
	.align		4
.L_233:
        /*0038*/ 	.byte	0x04, 0x17
        /*003a*/ 	.short	(.L_235 - .L_234)
.L_234:
        /*003c*/ 	.word	0x00000000
        /*0040*/ 	.short	0x000b
        /*0042*/ 	.short	0x0058
        /*0044*/ 	.byte	0x00, 0xf0, 0x21, 0x00


	//----- nvinfo : EIATTR_KPARAM_INFO
	.align		4
.L_235:
        /*0048*/ 	.byte	0x04, 0x17
        /*004a*/ 	.short	(.L_237 - .L_236)
.L_236:
        /*004c*/ 	.word	0x00000000
        /*0050*/ 	.short	0x000a
        /*0052*/ 	.short	0x0050
        /*0054*/ 	.byte	0x00, 0xf0, 0x21, 0x00


	//----- nvinfo : EIATTR_KPARAM_INFO
	.align		4
.L_237:
        /*0058*/ 	.byte	0x04, 0x17
        /*005a*/ 	.short	(.L_239 - .L_238)
.L_238:
        /*005c*/ 	.word	0x00000000
        /*0060*/ 	.short	0x0009
        /*0062*/ 	.short	0x0048
        /*0064*/ 	.byte	0x00, 0xf0, 0x21, 0x00


	//----- nvinfo : EIATTR_KPARAM_INFO
	.align		4
.L_239:
        /*0068*/ 	.byte	0x04, 0x17
        /*006a*/ 	.short	(.L_241 - .L_240)
.L_240:
        /*006c*/ 	.word	0x00000000
        /*0070*/ 	.short	0x0008
        /*0072*/ 	.short	0x0040
        /*0074*/ 	.byte	0x00, 0xf0, 0x21, 0x00


	//----- nvinfo : EIATTR_KPARAM_INFO
	.align		4
.L_241:
        /*0078*/ 	.byte	0x04, 0x17
        /*007a*/ 	.short	(.L_243 - .L_242)
.L_242:
        /*007c*/ 	.word	0x00000000
        /*0080*/ 	.short	0x0007
        /*0082*/ 	.short	0x0038
        /*0084*/ 	.byte	0x00, 0xf0, 0x21, 0x00


	//----- nvinfo : EIATTR_KPARAM_INFO
	.align		4
.L_243:
        /*0088*/ 	.byte	0x04, 0x17
        /*008a*/ 	.short	(.L_245 - .L_244)
.L_244:
        /*008c*/ 	.word	0x00000000
        /*0090*/ 	.short	0x0006
        /*0092*/ 	.short	0x0030
        /*0094*/ 	.byte	0x00, 0xf0, 0x21, 0x00


	//----- nvinfo : EIATTR_KPARAM_INFO
	.align		4
.L_245:
        /*0098*/ 	.byte	0x04, 0x17
        /*009a*/ 	.short	(.L_247 - .L_246)
.L_246:
        /*009c*/ 	.word	0x00000000
        /*00a0*/ 	.short	0x0005
        /*00a2*/ 	.short	0x0028
        /*00a4*/ 	.byte	0x00, 0xf0, 0x21, 0x00


	//----- nvinfo : EIATTR_KPARAM_INFO
	.align		4
.L_247:
        /*00a8*/ 	.byte	0x04, 0x17
        /*00aa*/ 	.short	(.L_249 - .L_248)
.L_248:
        /*00ac*/ 	.word	0x00000000
        /*00b0*/ 	.short	0x0004
        /*00b2*/ 	.short	0x0020
        /*00b4*/ 	.byte	0x00, 0xf0, 0x21, 0x00


	//----- nvinfo : EIATTR_KPARAM_INFO
	.align		4
.L_249:
        /*00b8*/ 	.byte	0x04, 0x17
        /*00ba*/ 	.short	(.L_251 - .L_250)
.L_250:
        /*00bc*/ 	.word	0x00000000
        /*00c0*/ 	.short	0x0003
        /*00c2*/ 	.short	0x0018
        /*00c4*/ 	.byte	0x00, 0xf0, 0x21, 0x00


	//----- nvinfo : EIATTR_KPARAM_INFO
	.align		4
.L_251:
        /*00c8*/ 	.byte	0x04, 0x17
        /*00ca*/ 	.short	(.L_253 - .L_252)
.L_252:
        /*00cc*/ 	.word	0x00000000
        /*00d0*/ 	.short	0x0002
        /*00d2*/ 	.short	0x0010
        /*00d4*/ 	.byte	0x00, 0xf0, 0x21, 0x00


	//----- nvinfo : EIATTR_KPARAM_INFO
	.align		4
.L_253:
        /*00d8*/ 	.byte	0x04, 0x17
        /*00da*/ 	.short	(.L_255 - .L_254)
.L_254:
        /*00dc*/ 	.word	0x00000000
        /*00e0*/ 	.short	0x0001
        /*00e2*/ 	.short	0x0008
        /*00e4*/ 	.byte	0x00, 0xf0, 0x21, 0x00


	//----- nvinfo : EIATTR_KPARAM_INFO
	.align		4
.L_255:
        /*00e8*/ 	.byte	0x04, 0x17
        /*00ea*/ 	.short	(.L_257 - .L_256)
.L_256:
        /*00ec*/ 	.word	0x00000000
        /*00f0*/ 	.short	0x0000
        /*00f2*/ 	.short	0x0000
        /*00f4*/ 	.byte	0x00, 0xf0, 0x21, 0x00


	//----- nvinfo : EIATTR_SPARSE_MMA_MASK
	.align		4
.L_257:
        /*00f8*/ 	.byte	0x03, 0x50
        /*00fa*/ 	.short	0x0000


	//----- nvinfo : EIATTR_MAXREG_COUNT
	.align		4
        /*00fc*/ 	.byte	0x03, 0x1b
        /*00fe*/ 	.short	0x0080


	//----- nvinfo : EIATTR_MERCURY_ISA_VERSION
	.align		4
        /*0100*/ 	.byte	0x03, 0x5f
        /*0102*/ 	.short	0x0101


	//----- nvinfo : EIATTR_EXIT_INSTR_OFFSETS
	.align		4
        /*0104*/ 	.byte	0x04, 0x1c
        /*0106*/ 	.short	(.L_259 - .L_258)


	//   ....[0]....
.L_258:
        /*0108*/ 	.word	0x00000090


	//   ....[1]....
        /*010c*/ 	.word	0x00005c40


	//----- nvinfo : EIATTR_MAX_THREADS
	.align		4
.L_259:
        /*0110*/ 	.byte	0x04, 0x05
        /*0112*/ 	.short	(.L_261 - .L_260)
.L_260:
        /*0114*/ 	.word	0x00000200
        /*0118*/ 	.word	0x00000001
        /*011c*/ 	.word	0x00000001


	//----- nvinfo : EIATTR_CRS_STACK_SIZE
	.align		4
.L_261:
        /*0120*/ 	.byte	0x04, 0x1e
        /*0122*/ 	.short	(.L_263 - .L_262)
.L_262:
        /*0124*/ 	.word	0x00000000


	//----- nvinfo : EIATTR_CBANK_PARAM_SIZE
	.align		4
.L_263:
        /*0128*/ 	.byte	0x03, 0x19
        /*012a*/ 	.short	0x0078


	//----- nvinfo : EIATTR_PARAM_CBANK
	.align		4
        /*012c*/ 	.byte	0x04, 0x0a
        /*012e*/ 	.short	(.L_265 - .L_264)
	.align		4
.L_264:
        /*0130*/ 	.word	index@(.nv.constant0._ZN2at6native13col2im_kernelIddEEvlPKT_llllllllllllPS2_)
        /*0134*/ 	.short	0x0210
        /*0136*/ 	.short	0x0078


	//----- nvinfo : EIATTR_SW_WAR
	.align		4
.L_265:
        /*0138*/ 	.byte	0x04, 0x36
        /*013a*/ 	.short	(.L_267 - .L_266)
.L_266:
        /*013c*/ 	.word	0x00000008
.L_267:


//--------------------- .nv.info._ZN2at6native13im2col_kernelIN3c108BFloat16EEEvlPKT_llllllllllllPS4_ --------------------------
	.section	.nv.info._ZN2at6native13im2col_kernelIN3c108BFloat16EEEvlPKT_llllllllllllPS4_,"",@"SHT_CUDA_INFO"
	.sectionflags	@""
	.align	4


	//----- nvinfo : EIATTR_CUDA_API_VERSION
	.align		4
        /*0000*/ 	.byte	0x04, 0x37
        /*0002*/ 	.short	(.L_269 - .L_268)
.L_268:
        /*0004*/ 	.word	0x00000082


	//----- nvinfo : EIATTR_KPARAM_INFO
	.align		4
.L_269:
        /*0008*/ 	.byte	0x04, 0x17
        /*000a*/ 	.short	(.L_271 - .L_270)
.L_270:
        /*000c*/ 	.word	0x00000000
        /*0010*/ 	.short	0x000e
        /*0012*/ 	.short	0x0070
        /*0014*/ 	.byte	0x00, 0xf0, 0x21, 0x00


	//----- nvinfo : EIATTR_KPARAM_INFO
	.align		4
.L_271:
        /*0018*/ 	.byte	0x04, 0x17
        /*001a*/ 	.short	(.L_273 - .L_272)
.L_272:
        /*001c*/ 	.word	0x00000000
        /*0020*/ 	.short	0x000d
        /*0022*/ 	.short	0x0068
        /*0024*/ 	.byte	0x00, 0xf0, 0x21, 0x00


	//----- nvinfo : EIATTR_KPARAM_INFO
	.align		4
.L_273:
        /*0028*/ 	.byte	0x04, 0x17
        /*002a*/ 	.short	(.L_275 - .L_274)
.L_274:
        /*002c*/ 	.word	0x00000000
        /*0030*/ 	.short	0x000c
        /*0032*/ 	.short	0x0060
        /*0034*/ 	.byte	0x00, 0xf0, 0x21, 0x00


	//----- nvinfo : EIATTR_KPARAM_INFO
	.align		4
.L_275:
        /*0038*/ 	.byte	0x04, 0x17
        /*003a*/ 	.short	(.L_277 - .L_276)
.L_276:
        /*003c*/ 	.word	0x00000000
        /*0040*/ 	.short	0x000b
        /*0042*/ 	.short	0x0058
        /*0044*/ 	.byte	0x00, 0xf0, 0x21, 0x00


	//----- nvinfo : EIATTR_KPARAM_INFO
	.align		4
.L_277:
        /*0048*/ 	.byte	0x04, 0x17
        /*004a*/ 	.short	(.L_279 - .L_278)
.L_278:
        /*004c*/ 	.word	0x00000000
        /*0050*/ 	.short	0x000a
        /*0052*/ 	.short	0x0050
        /*0054*/ 	.byte	0x00, 0xf0, 0x21, 0x00


	//----- nvinfo : EIATTR_KPARAM_INFO
	.align		4
.L_279:
        /*0058*/ 	.byte	0x04, 0x17
        /*005a*/ 	.short	(.L_281 - .L_280)
.L_280:
        /*005c*/ 	.word	0x00000000
        /*0060*/ 	.short	0x0009
        /*0062*/ 	.short	0x0048
        /*0064*/ 	.byte	0x00, 0xf0, 0x21, 0x00


	//----- nvinfo : EIATTR_KPARAM_INFO
	.align		4
.L_281:
        /*0068*/ 	.byte	0x04, 0x17
        /*006a*/ 	.short	(.L_283 - .L_282)
.L_282:
        /*006c*/ 	.word	0x00000000
        /*0070*/ 	.short	0x0008
        /*0072*/ 	.short	0x0040
        /*0074*/ 	.byte	0x00, 0xf0, 0x21, 0x00


	//----- nvinfo : EIATTR_KPARAM_INFO
	.align		4
.L_283:
        /*0078*/ 	.byte	0x04, 0x17
        /*007a*/ 	.short	(.L_285 - .L_284)
.L_284:
        /*007c*/ 	.word	0x00000000
        /*0080*/ 	.short	0x0007
        /*0082*/ 	.short	0x0038
        /*0084*/ 	.byte	0x00, 0xf0, 0x21, 0x00


	//----- nvinfo : EIATTR_KPARAM_INFO
	.align		4
.L_285:
        /*0088*/ 	.byte	0x04, 0x17
        /*008a*/ 	.short	(.L_287 - .L_286)
.L_286:
        /*008c*/ 	.word	0x00000000
        /*0090*/ 	.short	0x0006
        /*0092*/ 	.short	0x0030
        /*0094*/ 	.byte	0x00, 0xf0, 0x21, 0x00


	//----- nvinfo : EIATTR_KPARAM_INFO
	.align		4
.L_287:
        /*0098*/ 	.byte	0x04, 0x17
        /*009a*/ 	.short	(.L_289 - .L_288)
.L_288:
        /*009c*/ 	.word	0x00000000
        /*00a0*/ 	.short	0x0005
        /*00a2*/ 	.short	0x0028
        /*00a4*/ 	.byte	0x00, 0xf0, 0x21, 0x00


	//----- nvinfo : EIATTR_KPARAM_INFO
	.align		4
.L_289:
        /*00a8*/ 	.byte	0x04, 0x17
        /*00aa*/ 	.short	(.L_291 - .L_290)
.L_290:
        /*00ac*/ 	.word	0x00000000
        /*00b0*/ 	.short	0x0004
        /*00b2*/ 	.short	0x0020
        /*00b4*/ 	.byte	0x00, 0xf0, 0x21, 0x00


	//----- nvinfo : EIATTR_KPARAM_INFO
	.align		4
.L_291:
        /*00b8*/ 	.byte	0x04, 0x17
        /*00ba*/ 	.short	(.L_293 - .L_292)
.L_292:
        /*00bc*/ 	.word	0x00000000
        /*00c0*/ 	.short	0x0003
        /*00c2*/ 	.short	0x0018
        /*00c4*/ 	.byte	0x00, 0xf0, 0x21, 0x00


	//----- nvinfo : EIATTR_KPARAM_INFO
	.align		4
.L_293:
        /*00c8*/ 	.byte	0x04, 0x17
        /*00ca*/ 	.short	(.L_295 - .L_294)
.L_294:
        /*00cc*/ 	.word	0x00000000
        /*00d0*/ 	.short	0x0002
        /*00d2*/ 	.short	0x0010
        /*00d4*/ 	.byte	0x00, 0xf0, 0x21, 0x00


	//----- nvinfo : EIATTR_KPARAM_INFO
	.align		4
.L_295:
        /*00d8*/ 	.byte	0x04, 0x17
        /*00da*/ 	.short	(.L_297 - .L_296)
.L_296:
        /*00dc*/ 	.word	0x00000000
        /*00e0*/ 	.short	0x0001
        /*00e2*/ 	.short	0x0008
        /*00e4*/ 	.byte	0x00, 0xf0, 0x21, 0x00


	//----- nvinfo : EIATTR_KPARAM_INFO
	.align		4
.L_297:
        /*00e8*/ 	.byte	0x04, 0x17
        /*00ea*/ 	.short	(.L_299 - .L_298)
.L_298:
        /*00ec*/ 	.word	0x00000000
        /*00f0*/ 	.short	0x0000
        /*00f2*/ 	.short	0x0000
        /*00f4*/ 	.byte	0x00, 0xf0, 0x21, 0x00


	//----- nvinfo : EIATTR_SPARSE_MMA_MASK
	.align		4
.L_299:
        /*00f8*/ 	.byte	0x03, 0x50
        /*00fa*/ 	.short	0x0000


	//----- nvinfo : EIATTR_MAXREG_COUNT
	.align		4
        /*00fc*/ 	.byte	0x03, 0x1b
        /*00fe*/ 	.short	0x0040


	//----- nvinfo : EIATTR_MERCURY_ISA_VERSION
	.align		4
        /*0100*/ 	.byte	0x03, 0x5f
        /*0102*/ 	.short	0x0101


	//----- nvinfo : EIATTR_EXIT_INSTR_OFFSETS
	.align		4
        /*0104*/ 	.byte	0x04, 0x1c
        /*0106*/ 	.short	(.L_301 - .L_300)


	//   ....[0]....
.L_300:
        /*0108*/ 	.word	0x00000090


	//   ....[1]....
        /*010c*/ 	.word	0x000000d0


	//   ....[2]....
        /*0110*/ 	.word	0x00001b90


	//----- nvinfo : EIATTR_MAX_THREADS
	.align		4
.L_301:
        /*0114*/ 	.byte	0x04, 0x05
        /*0116*/ 	.short	(.L_303 - .L_302)
.L_302:
        /*0118*/ 	.word	0x00000400
        /*011c*/ 	.word	0x00000001
        /*0120*/ 	.word	0x00000001


	//----- nvinfo : EIATTR_CRS_STACK_SIZE
	.align		4
.L_303:
        /*0124*/ 	.byte	0x04, 0x1e
        /*0126*/ 	.short	(.L_305 - .L_304)
.L_304:
        /*0128*/ 	.word	0x00000000


	//----- nvinfo : EIATTR_CBANK_PARAM_SIZE
	.align		4
.L_305:
        /*012c*/ 	.byte	0x03, 0x19
        /*012e*/ 	.short	0x0078


	//----- nvinfo : EIATTR_PARAM_CBANK
	.align		4
        /*0130*/ 	.byte	0x04, 0x0a
        /*0132*/ 	.short	(.L_307 - .L_306)
	.align		4
.L_306:
        /*0134*/ 	.word	index@(.nv.constant0._ZN2at6native13im2col_kernelIN3c108BFloat16EEEvlPKT_llllllllllllPS4_)
        /*0138*/ 	.short	0x0210
        /*013a*/ 	.short	0x0078


	//----- nvinfo : EIATTR_SW_WAR
	.align		4
.L_307:
        /*013c*/ 	.byte	0x04, 0x36
        /*013e*/ 	.short	(.L_309 - .L_308)
.L_308:
        /*0140*/ 	.word	0x00000008
.L_309:


//--------------------- .nv.info._ZN2at6native13im2col_kernelIN3c104HalfEEEvlPKT_llllllllllllPS4_ --------------------------
	.section	.nv.info._ZN2at6native13im2col_kernelIN3c104HalfEEEvlPKT_llllllllllllPS4_,"",@"SHT_CUDA_INFO"
	.sectionflags	@""
	.align	4


	//----- nvinfo : EIATTR_CUDA_API_VERSION
	.align		4
        /*0000*/ 	.byte	0x04, 0x37
        /*0002*/ 	.short	(.L_311 - .L_310)
.L_310:
        /*0004*/ 	.word	0x00000082


	//----- nvinfo : EIATTR_KPARAM_INFO
	.align		4
.L_311:
        /*0008*/ 	.byte	0x04, 0x17
        /*000a*/ 	.short	(.L_313 - .L_312)
.L_312:
        /*000c*/ 	.word	0x00000000
        /*0010*/ 	.short	0x000e
        /*0012*/ 	.short	0x0070
        /*0014*/ 	.byte	0x00, 0xf0, 0x21, 0x00


	//----- nvinfo : EIATTR_KPARAM_INFO
	.align		4
.L_313:
        /*0018*/ 	.byte	0x04, 0x17
        /*001a*/ 	.short	(.L_315 - .L_314)
.L_314:
        /*001c*/ 	.word	0x00000000
        /*0020*/ 	.short	0x000d
        /*0022*/ 	.short	0x0068
        /*0024*/ 	.byte	0x00, 0xf0, 0x21, 0x00


	//----- nvinfo : EIATTR_KPARAM_INFO
	.align		4
.L_315:
        /*0028*/ 	.byte	0x04, 0x17
        /*002a*/ 	.short	(.L_317 - .L_316)
.L_316:
        /*002c*/ 	.word	0x00000000
        /*0030*/ 	.short	0x000c
        /*0032*/ 	.short	0x0060
        /*0034*/ 	.byte	0x00, 0xf0, 0x21, 0x00


	//----- nvinfo : EIATTR_KPARAM_INFO
	.align		4
.L_317:
        /*0038*/ 	.byte	0x04, 0x17
        /*003a*/ 	.short	(.L_319 - .L_318)
.L_318:
        /*003c*/ 	.word	0x00000000
        /*0040*/ 	.short	0x000b
        /*0042*/ 	.short	0x0058
        /*0044*/ 	.byte	0x00, 0xf0, 0x21, 0x00


	//----- nvinfo : EIATTR_KPARAM_INFO
	.align		4
.L_319:
        /*0048*/ 	.byte	0x04, 0x17
        /*004a*/ 	.short	(.L_321 - .L_320)
.L_320:
        /*004c*/ 	.word	0x00000000
        /*0050*/ 	.short	0x000a
        /*0052*/ 	.short	0x0050
        /*0054*/ 	.byte	0x00, 0xf0, 0x21, 0x00


	//----- nvinfo : EIATTR_KPARAM_INFO
	.align		4
.L_321:
        /*0058*/ 	.byte	0x04, 0x17
        /*005a*/ 	.short	(.L_323 - .L_322)
.L_322:
        /*005c*/ 	.word	0x00000000
        /*0060*/ 	.short	0x0009
        /*0062*/ 	.short	0x0048
        /*0064*/ 	.byte	0x00, 0xf0, 0x21, 0x00


	//----- nvinfo : EIATTR_KPARAM_INFO
	.align		4
.L_323:
        /*0068*/ 	.byte	0x04, 0x17
        /*006a*/ 	.short	(.L_325 - .L_324)
.L_324:
        /*006c*/ 	.word	0x00000000
        /*0070*/ 	.short	0x0008
        /*0072*/ 	.short	0x0040
        /*0074*/ 	.byte	0x00, 0xf0, 0x21, 0x00


	//----- nvinfo : EIATTR_KPARAM_INFO
	.align		4
.L_325:
        /*0078*/ 	.byte	0x04, 0x17
        /*007a*/ 	.short	(.L_327 - .L_326)
.L_326:
        /*007c*/ 	.word	0x00000000
        /*0080*/ 	.short	0x0007
        /*0082*/ 	.short	0x0038
        /*0084*/ 	.byte	0x00, 0xf0, 0x21, 0x00


	//----- nvinfo : EIATTR_KPARAM_INFO
	.align		4
.L_327:
        /*0088*/ 	.byte	0x04, 0x17
        /*008a*/ 	.short	(.L_329 - .L_328)
.L_328:
        /*008c*/ 	.word	0x00000000
        /*0090*/ 	.short	0x0006
        /*0092*/ 	.short	0x0030
        /*0094*/ 	.byte	0x00, 0xf0, 0x21, 0x00


	//----- nvinfo : EIATTR_KPARAM_INFO
	.align		4
.L_329:
        /*0098*/ 	.byte	0x04, 0x17
        /*009a*/ 	.short	(.L_331 - .L_330)
.L_330:
        /*009c*/ 	.word	0x00000000
        /*00a0*/ 	.short	0x0005
        /*00a2*/ 	.short	0x0028
        /*00a4*/ 	.byte	0x00, 0xf0, 0x21, 0x00


	//----- nvinfo : EIATTR_KPARAM_INFO
	.align		4
.L_331:
        /*00a8*/ 	.byte	0x04, 0x17
        /*00aa*/ 	.short	(.L_333 - .L_332)
.L_332:
        /*00ac*/ 	.word	0x00000000
        /*00b0*/ 	.short	0x0004
        /*00b2*/ 	.short	0x0020
        /*00b4*/ 	.byte	0x00, 0xf0, 0x21, 0x00


	//----- nvinfo : EIATTR_KPARAM_INFO
	.align		4
.L_333:
        /*00b8*/ 	.byte	0x04, 0x17
        /*00ba*/ 	.short	(.L_335 - .L_334)
.L_334:
        /*00bc*/ 	.word	0x00000000
        /*00c0*/ 	.short	0x0003
        /*00c2*/ 	.short	0x0018
        /*00c4*/ 	.byte	0x00, 0xf0, 0x21, 0x00


	//----- nvinfo : EIATTR_KPARAM_INFO
	.align		4
.L_335:
        /*00c8*/ 	.byte	0x04, 0x17
        /*00ca*/ 	.short	(.L_337 - .L_336)
.L_336:
        /*00cc*/ 	.word	0x00000000
        /*00d0*/ 	.short	0x0002
        /*00d2*/ 	.short	0x0010
        /*00d4*/ 	.byte	0x00, 0xf0, 0x21, 0x00


	//----- nvinfo : EIATTR_KPARAM_INFO
	.align		4
.L_337:
        /*00d8*/ 	.byte	0x04, 0x17
        /*00da*/ 	.short	(.L_339 - .L_338)
.L_338:
        /*00dc*/ 	.word	0x00000000
        /*00e0*/ 	.short	0x0001
        /*00e2*/ 	.short	0x0008
        /*00e4*/ 	.byte	0x00, 0xf0, 0x21, 0x00


	//----- nvinfo : EIATTR_KPARAM_INFO
	.align		4
.L_339:
        /*00e8*/ 	.byte	0x04, 0x17
        /*00ea*/ 	.short	(.L_341 - .L_340)
.L_340:
        /*00ec*/ 	.word	0x00000000
        /*00f0*/ 	.short	0x0000
        /*00f2*/ 	.short	0x0000
        /*00f4*/ 	.byte	0x00, 0xf0, 0x21, 0x00


	//----- nvinfo : EIATTR_SPARSE_MMA_MASK
	.align		4
.L_341:
        /*00f8*/ 	.byte	0x03, 0x50
        /*00fa*/ 	.short	0x0000


	//----- nvinfo : EIATTR_MAXREG_COUNT
	.align		4
        /*00fc*/ 	.byte	0x03, 0x1b
        /*00fe*/ 	.short	0x0040


	//----- nvinfo : EIATTR_MERCURY_ISA_VERSION
	.align		4
        /*0100*/ 	.byte	0x03, 0x5f
        /*0102*/ 	.short	0x0101


	//----- nvinfo : EIATTR_EXIT_INSTR_OFFSETS
	.align		4
        /*0104*/ 	.byte	0x04, 0x1c
        /*0106*/ 	.short	(.L_343 - .L_342)


	//   ....[0]....
.L_342:
        /*0108*/ 	.word	0x00000090


	//   ....[1]....
        /*010c*/ 	.word	0x000000d0


	//   ....[2]....
        /*0110*/ 	.word	0x00001b90


	//----- nvinfo : EIATTR_MAX_THREADS
	.align		4
.L_343:
        /*0114*/ 	.byte	0x04, 0x05
        /*0116*/ 	.short	(.L_345 - .L_344)
.L_344:
        /*0118*/ 	.word	0x00000400
        /*011c*/ 	.word	0x00000001
        /*0120*/ 	.word	0x00000001


	//----- nvinfo : EIATTR_CRS_STACK_SIZE
	.align		4
.L_345:
        /*0124*/ 	.byte	0x04, 0x1e
        /*0126*/ 	.short	(.L_347 - .L_346)
.L_346:
        /*0128*/ 	.word	0x00000000


	//----- nvinfo : EIATTR_CBANK_PARAM_SIZE
	.align		4
.L_347:
        /*012c*/ 	.byte	0x03, 0x19
        /*012e*/ 	.short	0x0078


	//----- nvinfo : EIATTR_PARAM_CBANK
	.align		4
        /*0130*/ 	.byte	0x04, 0x0a
        /*0132*/ 	.short	(.L_349 - .L_348)
	.align		4
.L_348:
        /*0134*/ 	.word	index@(.nv.constant0._ZN2at6native13im2col_kernelIN3c104HalfEEEvlPKT_llllllllllllPS4_)
        /*0138*/ 	.short	0x0210
        /*013a*/ 	.short	0x0078


	//----- nvinfo : EIATTR_SW_WAR
	.align		4
.L_349:
        /*013c*/ 	.byte	0x04, 0x36
        /*013e*/ 	.short	(.L_351 - .L_350)
.L_350:
        /*0140*/ 	.word	0x00000008
.L_351:


//--------------------- .nv.info._ZN2at6native13im2col_kernelIfEEvlPKT_llllllllllllPS2_ --------------------------
	.section	.nv.info._ZN2at6native13im2col_kernelIfEEvlPKT_llllllllllllPS2_,"",@"SHT_CUDA_INFO"
	.sectionflags	@""
	.align	4


	//----- nvinfo : EIATTR_CUDA_API_VERSION
	.align		4
        /*0000*/ 	.byte	0x04, 0x37
        /*0002*/ 	.short	(.L_353 - .L_352)
.L_352:
        /*0004*/ 	.word	0x00000082


	//----- nvinfo : EIATTR_KPARAM_INFO
	.align		4
.L_353:
        /*0008*/ 	.byte	0x04, 0x17
        /*000a*/ 	.short	(.L_355 - .L_354)
.L_354:
        /*000c*/ 	.word	0x00000000
        /*0010*/ 	.short	0x000e
        /*0012*/ 	.short	0x0070
        /*0014*/ 	.byte	0x00, 0xf0, 0x21, 0x00


	//----- nvinfo : EIATTR_KPARAM_INFO
	.align		4
.L_355:
        /*0018*/ 	.byte	0x04, 0x17
        /*001a*/ 	.short	(.L_357 - .L_356)
.L_356:
        /*001c*/ 	.word	0x00000000
        /*0020*/ 	.short	0x000d
        /*0022*/ 	.short	0x0068
        /*0024*/ 	.byte	0x00, 0xf0, 0x21, 0x00


	//----- nvinfo : EIATTR_KPARAM_INFO
	.align		4
.L_357:
        /*0028*/ 	.byte	0x04, 0x17
        /*002a*/ 	.short	(.L_359 - .L_358)
.L_358:
        /*002c*/ 	.word	0x00000000
        /*0030*/ 	.short	0x000c
        /*0032*/ 	.short	0x0060
        /*0034*/ 	.byte	0x00, 0xf0, 0x21, 0x00


	//----- nvinfo : EIATTR_KPARAM_INFO
	.align		4
.L_359:
        /*0038*/ 	.byte	0x04, 0x17
        /*003a*/ 	.short	(.L_361 - .L_360)
.L_360:
        /*003c*/ 	.word	0x00000000
        /*0040*/ 	.short	0x000b
        /*0042*/ 	.short	0x0058
        /*0044*/ 	.byte	0x00, 0xf0, 0x21, 0x00


	//----- nvinfo : EIATTR_KPARAM_INFO
	.align		4
.L_361:
        /*0048*/ 	.byte	0x04, 0x17
        /*004a*/ 	.short	(.L_363 - .L_362)
.L_362:
        /*004c*/ 	.word	0x00000000
        /*0050*/ 	.short	0x000a
        /*0052*/ 	.short	0x0050
        /*0054*/ 	.byte	0x00, 0xf0, 0x21, 0x00


	//----- nvinfo : EIATTR_KPARAM_INFO
	.align		4
.L_363:
        /*0058*/ 	.byte	0x04, 0x17
        /*005a*/ 	.short	(.L_365 - .L_364)
.L_364:
        /*005c*/ 	.word	0x00000000
        /*0060*/ 	.short	0x0009
        /*0062*/ 	.short	0x0048
        /*0064*/ 	.byte	0x00, 0xf0, 0x21, 0x00


	//----- nvinfo : EIATTR_KPARAM_INFO
	.align		4
.L_365:
        /*0068*/ 	.byte	0x04, 0x17
        /*006a*/ 	.short	(.L_367 - .L_366)
.L_366:
        /*006c*/ 	.word	0x00000000
        /*0070*/ 	.short	0x0008
        /*0072*/ 	.short	0x0040
        /*0074*/ 	.byte	0x00, 0xf0, 0x21, 0x00


	//----- nvinfo : EIATTR_KPARAM_INFO
	.align		4
.L_367:
        /*0078*/ 	.byte	0x04, 0x17
        /*007a*/ 	.short	(.L_369 - .L_368)
.L_368:
        /*007c*/ 	.word	0x00000000
        /*0080*/ 	.short	0x0007
        /*0082*/ 	.short	0x0038
        /*0084*/ 	.byte	0x00, 0xf0, 0x21, 0x00


	//----- nvinfo : EIATTR_KPARAM_INFO
	.align		4
.L_369:
        /*0088*/ 	.byte	0x04, 0x17
        /*008a*/ 	.short	(.L_371 - .L_370)
.L_370:
        /*008c*/ 	.word	0x00000000
        /*0090*/ 	.short	0x0006
        /*0092*/ 	.short	0x0030
        /*0094*/ 	.byte	0x00, 0xf0, 0x21, 0x00


	//----- nvinfo : EIATTR_KPARAM_INFO
	.align		4
.L_371:
        /*0098*/ 	.byte	0x04, 0x17
        /*009a*/ 	.short	(.L_373 - .L_372)
.L_372:
        /*009c*/ 	.word	0x00000000
        /*00a0*/ 	.short	0x0005
        /*00a2*/ 	.short	0x0028
        /*00a4*/ 	.byte	0x00, 0xf0, 0x21, 0x00


	//----- nvinfo : EIATTR_KPARAM_INFO
	.align		4
.L_373:
        /*00a8*/ 	.byte	0x04, 0x17
        /*00aa*/ 	.short	(.L_375 - .L_374)
.L_374:
        /*00ac*/ 	.word	0x00000000
        /*00b0*/ 	.short	0x0004
        /*00b2*/ 	.short	0x0020
        /*00b4*/ 	.byte	0x00, 0xf0, 0x21, 0x00


	//----- nvinfo : EIATTR_KPARAM_INFO
	.align		4
.L_375:
        /*00b8*/ 	.byte	0x04, 0x17
        /*00ba*/ 	.short	(.L_377 - .L_376)
.L_376:
        /*00bc*/ 	.word	0x00000000
        /*00c0*/ 	.short	0x0003
        /*00c2*/ 	.short	0x0018
        /*00c4*/ 	.byte	0x00, 0xf0, 0x21, 0x00


	//----- nvinfo : EIATTR_KPARAM_INFO
	.align		4
.L_377:
        /*00c8*/ 	.byte	0x04, 0x17
        /*00ca*/ 	.short	(.L_379 - .L_378)
.L_378:
        /*00cc*/ 	.word	0x00000000
        /*00d0*/ 	.short	0x0002
        /*00d2*/ 	.short	0x0010
        /*00d4*/ 	.byte	0x00, 0xf0, 0x21, 0x00


	//----- nvinfo : EIATTR_KPARAM_INFO
	.align		4
.L_379:
        /*00d8*/ 	.byte	0x04, 0x17
        /*00da*/ 	.short	(.L_381 - .L_380)
.L_380:
        /*00dc*/ 	.word	0x00000000
        /*00e0*/ 	.short	0x0001
        /*00e2*/ 	.short	0x0008
        /*00e4*/ 	.byte	0x00, 0xf0, 0x21, 0x00


	//----- nvinfo : EIATTR_KPARAM_INFO
	.align		4
.L_381:
        /*00e8*/ 	.byte	0x04, 0x17
        /*00ea*/ 	.short	(.L_383 - .L_382)
.L_382:
        /*00ec*/ 	.word	0x00000000
        /*00f0*/ 	.short	0x0000
        /*00f2*/ 	.short	0x0000
        /*00f4*/ 	.byte	0x00, 0xf0, 0x21, 0x00


	//----- nvinfo : EIATTR_SPARSE_MMA_MASK
	.align		4
.L_383:
        /*00f8*/ 	.byte	0x03, 0x50
        /*00fa*/ 	.short	0x0000


	//----- nvinfo : EIATTR_MAXREG_COUNT
	.align		4
        /*00fc*/ 	.byte	0x03, 0x1b
        /*00fe*/ 	.short	0x0040


	//----- nvinfo : EIATTR_MERCURY_ISA_VERSION
	.align		4
        /*0100*/ 	.byte	0x03, 0x5f
        /*0102*/ 	.short	0x0101


	//----- nvinfo : EIATTR_EXIT_INSTR_OFFSETS
	.align		4
        /*0104*/ 	.byte	0x04, 0x1c
        /*0106*/ 	.short	(.L_385 - .L_384)


	//   ....[0]....
.L_384:
        /*0108*/ 	.word	0x00000090


	//   ....[1]....
        /*010c*/ 	.word	0x000000d0


	//   ....[2]....
        /*0110*/ 	.word	0x000019c0


	//----- nvinfo : EIATTR_MAX_THREADS
	.align		4
.L_385:
        /*0114*/ 	.byte	0x04, 0x05
        /*0116*/ 	.short	(.L_387 - .L_386)
.L_386:
        /*0118*/ 	.word	0x00000400
        /*011c*/ 	.word	0x00000001
        /*0120*/ 	.word	0x00000001


	//----- nvinfo : EIATTR_CRS_STACK_SIZE
	.align		4
.L_387:
        /*0124*/ 	.byte	0x04, 0x1e
        /*0126*/ 	.short	(.L_389 - .L_388)
.L_388:
        /*0128*/ 	.word	0x00000000


	//----- nvinfo : EIATTR_CBANK_PARAM_SIZE
	.align		4
.L_389:
        /*012c*/ 	.byte	0x03, 0x19
        /*012e*/ 	.short	0x0078


	//----- nvinfo : EIATTR_PARAM_CBANK
	.align		4
        /*0130*/ 	.byte	0x04, 0x0a
        /*0132*/ 	.short	(.L_391 - .L_390)
	.align		4
.L_390:
        /*0134*/ 	.word	index@(.nv.constant0._ZN2at6native13im2col_kernelIfEEvlPKT_llllllllllllPS2_)
        /*0138*/ 	.short	0x0210
        /*013a*/ 	.short	0x0078


	//----- nvinfo : EIATTR_SW_WAR
	.align		4
.L_391:
        /*013c*/ 	.byte	0x04, 0x36
        /*013e*/ 	.short	(.L_393 - .L_392)
.L_392:
        /*0140*/ 	.word	0x00000008
.L_393:


//--------------------- .nv.info._ZN2at6native13im2col_kernelIdEEvlPKT_llllllllllllPS2_ --------------------------
	.section	.nv.info._ZN2at6native13im2col_kernelIdEEvlPKT_llllllllllllPS2_,"",@"SHT_CUDA_INFO"
	.sectionflags	@""
	.align	4


	//----- nvinfo : EIATTR_CUDA_API_VERSION
	.align		4
        /*0000*/ 	.byte	0x04, 0x37
        /*0002*/ 	.short	(.L_395 - .L_394)
.L_394:
        /*0004*/ 	.word	0x00000082


	//----- nvinfo : EIATTR_KPARAM_INFO
	.align		4
.L_395:
        /*0008*/ 	.byte	0x04, 0x17
        /*000a*/ 	.short	(.L_397 - .L_396)
.L_396:
        /*000c*/ 	.word	0x00000000
        /*0010*/ 	.short	0x000e
        /*0012*/ 	.short	0x0070
        /*0014*/ 	.byte	0x00, 0xf0, 0x21, 0x00


	//----- nvinfo : EIATTR_KPARAM_INFO
	.align		4
.L_397:
        /*0018*/ 	.byte	0x04, 0x17
        /*001a*/ 	.short	(.L_399 - .L_398)
.L_398:
        /*001c*/ 	.word	0x00000000
        /*0020*/ 	.short	0x000d
        /*0022*/ 	.short	0x0068
        /*0024*/ 	.byte	0x00, 0xf0, 0x21, 0x00


	//----- nvinfo : EIATTR_KPARAM_INFO
	.align		4
.L_399:
        /*0028*/ 	.byte	0x04, 0x17
        /*002a*/ 	.short	(.L_401 - .L_400)
.L_400:
        /*002c*/ 	.word	0x00000000
        /*0030*/ 	.short	0x000c
        /*0032*/ 	.short	0x0060
        /*0034*/ 	.byte	0x00, 0xf0, 0x21, 0x00


	//----- nvinfo : EIATTR_KPARAM_INFO
	.align		4
.L_401:
        /*0038*/ 	.byte	0x04, 0x17
        /*003a*/ 	.short	(.L_403 - .L_402)
.L_402:
        /*003c*/ 	.word	0x00000000
        /*0040*/ 	.short	0x000b
        /*0042*/ 	.short	0x0058
        /*0044*/ 	.byte	0x00, 0xf0, 0x21, 0x00


	//----- nvinfo : EIATTR_KPARAM_INFO
	.align		4
.L_403:
        /*0048*/ 	.byte	0x04, 0x17
        /*004a*/ 	.short	(.L_405 - .L_404)
.L_404:
        /*004c*/ 	.word	0x00000000
        /*0050*/ 	.short	0x000a
        /*0052*/ 	.short	0x0050
        /*0054*/ 	.byte	0x00, 0xf0, 0x21, 0x00


	//----- nvinfo : EIATTR_KPARAM_INFO
	.align		4
.L_405:
        /*0058*/ 	.byte	0x04, 0x17
        /*005a*/ 	.short	(.L_407 - .L_406)
.L_406:
        /*005c*/ 	.word	0x00000000
        /*0060*/ 	.short	0x0009
        /*0062*/ 	.short	0x0048
        /*0064*/ 	.byte	0x00, 0xf0, 0x21, 0x00


	//----- nvinfo : EIATTR_KPARAM_INFO
	.align		4
.L_407:
        /*0068*/ 	.byte	0x04, 0x17
        /*006a*/ 	.short	(.L_409 - .L_408)
.L_408:
        /*006c*/ 	.word	0x00000000
        /*0070*/ 	.short	0x0008
        /*0072*/ 	.short	0x0040
        /*0074*/ 	.byte	0x00, 0xf0, 0x21, 0x00


	//----- nvinfo : EIATTR_KPARAM_INFO
	.align		4
.L_409:
        /*0078*/ 	.byte	0x04, 0x17
        /*007a*/ 	.short	(.L_411 - .L_410)
.L_410:
        /*007c*/ 	.word	0x00000000
        /*0080*/ 	.short	0x0007
        /*0082*/ 	.short	0x0038
        /*0084*/ 	.byte	0x00, 0xf0, 0x21, 0x00


	//----- nvinfo : EIATTR_KPARAM_INFO
	.align		4
.L_411:
        /*0088*/ 	.byte	0x04, 0x17
        /*008a*/ 	.short	(.L_413 - .L_412)
.L_412:
        /*008c*/ 	.word	0x00000000
        /*0090*/ 	.short	0x0006
        /*0092*/ 	.short	0x0030
        /*0094*/ 	.byte	0x00, 0xf0, 0x21, 0x00


	//----- nvinfo : EIATTR_KPARAM_INFO
	.align		4
.L_413:
        /*0098*/ 	.byte	0x04, 0x17
        /*009a*/ 	.short	(.L_415 - .L_414)
.L_414:
        /*009c*/ 	.word	0x00000000
        /*00a0*/ 	.short	0x0005
        /*00a2*/ 	.short	0x0028
        /*00a4*/ 	.byte	0x00, 0xf0, 0x21, 0x00


	//----- nvinfo : EIATTR_KPARAM_INFO
	.align		4
.L_415:
        /*00a8*/ 	.byte	0x04, 0x17
        /*00aa*/ 	.short	(.L_417 - .L_416)
.L_416:
        /*00ac*/ 	.word	0x00000000
        /*00b0*/ 	.short	0x0004
        /*00b2*/ 	.short	0x0020
        /*00b4*/ 	.byte	0x00, 0xf0, 0x21, 0x00


	//----- nvinfo : EIATTR_KPARAM_INFO
	.align		4
.L_417:
        /*00b8*/ 	.byte	0x04, 0x17
        /*00ba*/ 	.short	(.L_419 - .L_418)
.L_418:
        /*00bc*/ 	.word	0x00000000
        /*00c0*/ 	.short	0x0003
        /*00c2*/ 	.short	0x0018
        /*00c4*/ 	.byte	0x00, 0xf0, 0x21, 0x00


	//----- nvinfo : EIATTR_KPARAM_INFO
	.align		4
.L_419:
        /*00c8*/ 	.byte	0x04, 0x17
        /*00ca*/ 	.short	(.L_421 - .L_420)
.L_420:
        /*00cc*/ 	.word	0x00000000
        /*00d0*/ 	.short	0x0002
        /*00d2*/ 	.short	0x0010
        /*00d4*/ 	.byte	0x00, 0xf0, 0x21, 0x00


	//----- nvinfo : EIATTR_KPARAM_INFO
	.align		4
.L_421:
        /*00d8*/ 	.byte	0x04, 0x17
        /*00da*/ 	.short	(.L_423 - .L_422)
.L_422:
        /*00dc*/ 	.word	0x00000000
        /*00e0*/ 	.short	0x0001
        /*00e2*/ 	.short	0x0008
        /*00e4*/ 	.byte	0x00, 0xf0, 0x21, 0x00


	//----- nvinfo : EIATTR_KPARAM_INFO
	.align		4
.L_423:
        /*00e8*/ 	.byte	0x04, 0x17
        /*00ea*/ 	.short	(.L_425 - .L_424)
.L_424:
        /*00ec*/ 	.word	0x00000000
        /*00f0*/ 	.short	0x0000
        /*00f2*/ 	.short	0x0000
        /*00f4*/ 	.byte	0x00, 0xf0, 0x21, 0x00


	//----- nvinfo : EIATTR_SPARSE_MMA_MASK
	.align		4
.L_425:
        /*00f8*/ 	.byte	0x03, 0x50
        /*00fa*/ 	.short	0x0000


	//----- nvinfo : EIATTR_MAXREG_COUNT
	.align		4
        /*00fc*/ 	.byte	0x03, 0x1b
        /*00fe*/ 	.short	0x0040


	//----- nvinfo : EIATTR_MERCURY_ISA_VERSION
	.align		4
        /*0100*/ 	.byte	0x03, 0x5f
        /*0102*/ 	.short	0x0101


	//----- nvinfo : EIATTR_EXIT_INSTR_OFFSETS
	.align		4
        /*0104*/ 	.byte	0x04, 0x1c
        /*0106*/ 	.short	(.L_427 - .L_426)


	//   ....[0]....
.L_426:
        /*0108*/ 	.word	0x00000090


	//   ....[1]....
        /*010c*/ 	.word	0x000000d0


	//   ....[2]....
        /*0110*/ 	.word	0x000019d0


	//----- nvinfo : EIATTR_MAX_THREADS
	.align		4
.L_427:
        /*0114*/ 	.byte	0x04, 0x05
        /*0116*/ 	.short	(.L_429 - .L_428)
.L_428:
        /*0118*/ 	.word	0x00000400
        /*011c*/ 	.word	0x00000001
        /*0120*/ 	.word	0x00000001


	//----- nvinfo : EIATTR_CRS_STACK_SIZE
	.align		4
.L_429:
        /*0124*/ 	.byte	0x04, 0x1e
        /*0126*/ 	.short	(.L_431 - .L_430)
.L_430:
        /*0128*/ 	.word	0x00000000


	//----- nvinfo : EIATTR_CBANK_PARAM_SIZE
	.align		4
.L_431:
        /*012c*/ 	.byte	0x03, 0x19
        /*012e*/ 	.short	0x0078


	//----- nvinfo : EIATTR_PARAM_CBANK
	.align		4
        /*0130*/ 	.byte	0x04, 0x0a
        /*0132*/ 	.short	(.L_433 - .L_432)
	.align		4
.L_432:
        /*0134*/ 	.word	index@(.nv.constant0._ZN2at6native13im2col_kernelIdEEvlPKT_llllllllllllPS2_)
        /*0138*/ 	.short	0x0210
        /*013a*/ 	.short	0x0078


	//----- nvinfo : EIATTR_SW_WAR
	.align		4
.L_433:
        /*013c*/ 	.byte	0x04, 0x36
        /*013e*/ 	.short	(.L_435 - .L_434)
.L_434:
        /*0140*/ 	.word	0x00000008
.L_435:


//--------------------- .nv.callgraph             --------------------------
	.section	.nv.callgraph,"",@"SHT_CUDA_CALLGRAPH"
	.align	4
	.sectionentsize	8
	.align		4
        /*0000*/ 	.word	0x00000000
	.align		4
        /*0004*/ 	.word	0xffffffff
	.align		4
        /*0008*/ 	.word	0x00000000
	.align		4
        /*000c*/ 	.word	0xfffffffe
	.align		4
        /*0010*/ 	.word	0x00000000
	.align		4
        /*0014*/ 	.word	0xfffffffd
	.align		4
        /*0018*/ 	.word	0x00000000
	.align		4
        /*001c*/ 	.word	0xfffffffc


//--------------------- .nv.constant4             --------------------------
	.section	.nv.constant4,"a",@progbits
	.align	8
	.align		8
.nv.constant4:
        /*0000*/ 	.dword	_ZN49_INTERNAL_a5d1dc81_18_ConvolutionMM2d_cu_b01480894cuda3std3__45__cpo5beginE
	.align		8
        /*0008*/ 	.dword	_ZN49_INTERNAL_a5d1dc81_18_ConvolutionMM2d_cu_b01480894cuda3std3__45__cpo3endE
	.align		8
        /*0010*/ 	.dword	_ZN49_INTERNAL_a5d1dc81_18_ConvolutionMM2d_cu_b01480894cuda3std3__45__cpo6cbeginE
	.align		8
        /*0018*/ 	.dword	_ZN49_INTERNAL_a5d1dc81_18_ConvolutionMM2d_cu_b01480894cuda3std3__45__cpo4cendE
	.align		8
        /*0020*/ 	.dword	_ZN49_INTERNAL_a5d1dc81_18_ConvolutionMM2d_cu_b01480894cuda3std3__45__cpo6rbeginE
	.align		8
        /*0028*/ 	.dword	_ZN49_INTERNAL_a5d1dc81_18_ConvolutionMM2d_cu_b01480894cuda3std3__45__cpo4rendE
	.align		8
        /*0030*/ 	.dword	_ZN49_INTERNAL_a5d1dc81_18_ConvolutionMM2d_cu_b01480894cuda3std3__45__cpo7crbeginE
	.align		8
        /*0038*/ 	.dword	_ZN49_INTERNAL_a5d1dc81_18_ConvolutionMM2d_cu_b01480894cuda3std3__45__cpo5crendE
	.align		8
        /*0040*/ 	.dword	_ZN49_INTERNAL_a5d1dc81_18_ConvolutionMM2d_cu_b01480894cuda3std3__451_GLOBAL__N__a5d1dc81_18_ConvolutionMM2d_cu_b01480896ignoreE
	.align		8
        /*0048*/ 	.dword	_ZN49_INTERNAL_a5d1dc81_18_ConvolutionMM2d_cu_b01480894cuda3std3__419piecewise_constructE
	.align		8
        /*0050*/ 	.dword	_ZN49_INTERNAL_a5d1dc81_18_ConvolutionMM2d_cu_b01480894cuda3std3__48in_placeE
	.align		8
        /*0058*/ 	.dword	_ZN49_INTERNAL_a5d1dc81_18_ConvolutionMM2d_cu_b01480894cuda3std3__420unreachable_sentinelE
	.align		8
        /*0060*/ 	.dword	_ZN49_INTERNAL_a5d1dc81_18_ConvolutionMM2d_cu_b01480894cuda3std6ranges3__45__cpo4swapE
	.align		8
        /*0068*/ 	.dword	_ZN49_INTERNAL_a5d1dc81_18_ConvolutionMM2d_cu_b01480894cuda3std6ranges3__45__cpo9iter_moveE
	.align		8
        /*0070*/ 	.dword	_ZN49_INTERNAL_a5d1dc81_18_ConvolutionMM2d_cu_b01480894cuda3std6ranges3__45__cpo5beginE
	.align		8
        /*0078*/ 	.dword	_ZN49_INTERNAL_a5d1dc81_18_ConvolutionMM2d_cu_b01480894cuda3std6ranges3__45__cpo3endE
	.align		8
        /*0080*/ 	.dword	_ZN49_INTERNAL_a5d1dc81_18_ConvolutionMM2d_cu_b01480894cuda3std6ranges3__45__cpo6cbeginE
	.align		8
        /*0088*/ 	.dword	_ZN49_INTERNAL_a5d1dc81_18_ConvolutionMM2d_cu_b01480894cuda3std6ranges3__45__cpo4cendE
	.align		8
        /*0090*/ 	.dword	_ZN49_INTERNAL_a5d1dc81_18_ConvolutionMM2d_cu_b01480894cuda3std6ranges3__45__cpo7advanceE
	.align		8
        /*0098*/ 	.dword	_ZN49_INTERNAL_a5d1dc81_18_ConvolutionMM2d_cu_b01480894cuda3std6ranges3__45__cpo9iter_swapE
	.align		8
        /*00a0*/ 	.dword	_ZN49_INTERNAL_a5d1dc81_18_ConvolutionMM2d_cu_b01480894cuda3std6ranges3__45__cpo4nextE
	.align		8
        /*00a8*/ 	.dword	_ZN49_INTERNAL_a5d1dc81_18_ConvolutionMM2d_cu_b01480894cuda3std6ranges3__45__cpo4prevE
	.align		8
        /*00b0*/ 	.dword	_ZN49_INTERNAL_a5d1dc81_18_ConvolutionMM2d_cu_b01480894cuda3std6ranges3__45__cpo4dataE
	.align		8
        /*00b8*/ 	.dword	_ZN49_INTERNAL_a5d1dc81_18_ConvolutionMM2d_cu_b01480894cuda3std6ranges3__45__cpo5cdataE
	.align		8
        /*00c0*/ 	.dword	_ZN49_INTERNAL_a5d1dc81_18_ConvolutionMM2d_cu_b01480894cuda3std6ranges3__45__cpo4sizeE
	.align		8
        /*00c8*/ 	.dword	_ZN49_INTERNAL_a5d1dc81_18_ConvolutionMM2d_cu_b01480894cuda3std6ranges3__45__cpo5ssizeE
	.align		8
        /*00d0*/ 	.dword	_ZN49_INTERNAL_a5d1dc81_18_ConvolutionMM2d_cu_b01480894cuda3std6ranges3__45__cpo8distanceE
	.align		8
        /*00d8*/ 	.dword	_ZN49_INTERNAL_a5d1dc81_18_ConvolutionMM2d_cu_b01480896thrust23THRUST_300001_SM_900_NS6system6detail10sequential3seqE


//--------------------- .text._ZN2at6native13col2im_kernelIN3c108BFloat16EfEEvlPKT_llllllllllllPS4_ --------------------------
	.section	.text._ZN2at6native13col2im_kernelIN3c108BFloat16EfEEvlPKT_llllllllllllPS4_,"ax",@progbits
	.align	128
        .global         _ZN2at6native13col2im_kernelIN3c108BFloat16EfEEvlPKT_llllllllllllPS4_
        .type           _ZN2at6native13col2im_kernelIN3c108BFloat16EfEEvlPKT_llllllllllllPS4_,@function
        .size           _ZN2at6native13col2im_kernelIN3c108BFloat16EfEEvlPKT_llllllllllllPS4_,(.L_x_505 - _ZN2at6native13col2im_kernelIN3c108BFloat16EfEEvlPKT_llllllllllllPS4_)
        .other          _ZN2at6native13col2im_kernelIN3c108BFloat16EfEEvlPKT_llllllllllllPS4_,@"STO_CUDA_ENTRY STV_DEFAULT"
_ZN2at6native13col2im_kernelIN3c108BFloat16EfEEvlPKT_llllllllllllPS4_:
.text._ZN2at6native13col2im_kernelIN3c108BFloat16EfEEvlPKT_llllllllllllPS4_:
[----:B------:R-:W-:Y:S01]  /*0000*/  LDC R1, c[0x0][0x28] ;  /* 0x00000a00ff017b82 */ /* 0x000fe20000000800 */
[----:B------:R-:W0:Y:S07]  /*0010*/  S2R R2, SR_TID.X ;  /* 0x0000000000027919 */ /* 0x000e2e0000002100 */
[----:B------:R-:W0:Y:S01]  /*0020*/  S2UR UR4, SR_CTAID.X ;  /* 0x00000000000479c3 */ /* 0x000e220000002500 */
[----:B------:R-:W-:-:S07]  /*0030*/  IMAD.MOV.U32 R3, RZ, RZ, RZ ;  /* 0x000000ffff037224 */ /* 0x000fce00078e00ff */
[----:B------:R-:W0:Y:S02]  /*0040*/  LDC R5, c[0x0][RZ] ;  /* 0x00000000ff057b82 */ /* 0x000e240000000800 */
[----:B0-----:R-:W-:Y:S01]  /*0050*/  IMAD.WIDE.U32 R2, R5, UR4, R2 ;  /* 0x0000000405027c25 */ /* 0x001fe2000f8e0002 */
[----:B------:R-:W-:Y:S02]  /*0060*/  ULDC.64 UR4, c[0x0][0x210] ;  /* 0x0000840000047ab9 */ /* 0x000fe40000000a00 */
[----:B------:R-:W-:-:S04]  /*0070*/  ISETP.GE.U32.AND P0, PT, R2, UR4, PT ;  /* 0x0000000402007c0c */ /* 0x000fc8000bf06070 */
[----:B------:R-:W-:-:S13]  /*0080*/  ISETP.GE.AND.EX P0, PT, R3, UR5, PT, P0 ;  /* 0x0000000503007c0c */ /* 0x000fda000bf06300 */
[----:B------:R-:W-:Y:S05]  /*0090*/  @P0 EXIT ;  /* 0x000000000000094d */ /* 0x000fea0003800000 */
[----:B------:R-:W-:Y:S01]  /*00a0*/  ULDC.64 UR8, c[0x0][0x218] ;  /* 0x0000860000087ab9 */ /* 0x000fe20000000a00 */
[----:B------:R-:W-:Y:S01]  /*00b0*/  ULDC.64 UR6, c[0x0][0x278] ;  /* 0x00009e0000067ab9 */ /* 0x000fe20000000a00 */
[----:B------:R-:W-:Y:S01]  /*00c0*/  UIADD3 UR4, UP0, UR8, 0x6, URZ ;  /* 0x0000000608047890 */ /* 0x000fe2000ff1e03f */
[----:B------:R-:W-:Y:S01]  /*00d0*/  IMAD.MOV.U32 R0, RZ, RZ, R2 ;  /* 0x000000ffff007224 */ /* 0x000fe200078e0002 */
[----:B------:R-:W-:Y:S02]  /*00e0*/  USHF.L.U64.HI UR5, UR6, 0x1, UR7 ;  /* 0x0000000106057899 */ /* 0x000fe40008010207 */
[----:B------:R-:W-:Y:S02]  /*00f0*/  USHF.L.U32 UR6, UR6, 0x1, URZ ;  /* 0x0000000106067899 */ /* 0x000fe4000800063f */
[----:B------:R-:W-:Y:S01]  /*0100*/  UIADD3.X UR7, URZ, UR9, URZ, UP0, !UPT ;  /* 0x000000093f077290 */ /* 0x000fe200087fe43f */
[----:B------:R-:W-:-:S11]  /*0110*/  ULDC.64 UR10, c[0x0][0x208] ;  /* 0x00008200000a7ab9 */ /* 0x000fd60000000a00 */
.L_x_111:
[----:B------:R-:W-:Y:S01]  /*0120*/  SHF.R.S32.HI R49, RZ, 0x1f, R0 ;  /* 0x0000001fff317819 */ /* 0x000fe20000011400 */
[----:B------:R-:W-:Y:S01]  /*0130*/  ULDC UR8, c[0x0][0x22c] ;  /* 0x00008b0000087ab9 */ /* 0x000fe20000000800 */
[----:B------:R-:W-:Y:S02]  /*0140*/  BSSY B0, `(.L_x_0) ;  /* 0x000002a000007945 */ /* 0x000fe40003800000 */
[----:B------:R-:W-:-:S04]  /*0150*/  LOP3.LUT R2, R49, UR8, RZ, 0xfc, !PT ;  /* 0x0000000831027c12 */ /* 0x000fc8000f8efcff */
[----:B------:R-:W-:-:S13]  /*0160*/  ISETP.NE.U32.AND P0, PT, R2, RZ, PT ;  /* 0x000000ff0200720c */ /* 0x000fda0003f05070 */
[----:B------:R-:W-:Y:S05]  /*0170*/  @!P0 BRA `(.L_x_1) ;  /* 0x00000000003c8947 */ /* 0x000fea0003800000 */
[----:B------:R-:W-:Y:S01]  /*0180*/  ULDC.64 UR8, c[0x0][0x228] ;  /* 0x00008a0000087ab9 */ /* 0x000fe20000000a00 */
[----:B------:R-:W-:Y:S01]  /*0190*/  MOV R52, R0 ;  /* 0x0000000000347202 */ /* 0x000fe20000000f00 */
[----:B------:R-:W-:Y:S01]  /*01a0*/  IMAD.U32 R50, RZ, RZ, UR8 ;  /* 0x00000008ff327e24 */ /* 0x000fe2000f8e00ff */
[----:B------:R-:W-:Y:S01]  /*01b0*/  MOV R2, 0x1e0 ;  /* 0x000001e000027802 */ /* 0x000fe20000000f00 */
[----:B------:R-:W-:-:S07]  /*01c0*/  IMAD.U32 R48, RZ, RZ, UR9 ;  /* 0x00000009ff307e24 */ /* 0x000fce000f8e00ff */
[----:B------:R-:W-:Y:S05]  /*01d0*/  CALL.REL.NOINC `($__internal_0_$__cuda_sm20_div_s64) ;  /* 0x0000005800607944 */ /* 0x000fea0003c00000 */
[----:B------:R-:W-:Y:S01]  /*01e0*/  IADD3 R7, P0, RZ, -R36, RZ ;  /* 0x80000024ff077210 */ /* 0x000fe20007f1e0ff */
[----:B------:R-:W-:Y:S01]  /*01f0*/  ULDC.64 UR8, c[0x0][0x228] ;  /* 0x00008a0000087ab9 */ /* 0x000fe20000000a00 */
[----:B------:R-:W-:Y:S02]  /*0200*/  IMAD.MOV.U32 R48, RZ, RZ, R0 ;  /* 0x000000ffff307224 */ /* 0x000fe400078e0000 */
[----:B------:R-:W-:Y:S02]  /*0210*/  IADD3.X R2, RZ, ~R37, RZ, P0, !PT ;  /* 0x80000025ff027210 */ /* 0x000fe400007fe4ff */
[----:B------:R-:W-:-:S04]  /*0220*/  IMAD.WIDE.U32 R4, R7, UR8, R48 ;  /* 0x0000000807047c25 */ /* 0x000fc8000f8e0030 */
[----:B------:R-:W-:-:S04]  /*0230*/  IMAD R2, R2, UR8, RZ ;  /* 0x0000000802027c24 */ /* 0x000fc8000f8e02ff */
[----:B------:R-:W-:-:S04]  /*0240*/  IMAD R7, R7, UR9, R2 ;  /* 0x0000000907077c24 */ /* 0x000fc8000f8e0202 */
[----:B------:R-:W-:Y:S01]  /*0250*/  IMAD.IADD R2, R5, 0x1, R7 ;  /* 0x0000000105027824 */ /* 0x000fe200078e0207 */
[----:B------:R-:W-:Y:S06]  /*0260*/  BRA `(.L_x_2) ;  /* 0x00000000005c7947 */ /* 0x000fec0003800000 */
.L_x_1:
[----:B------:R-:W-:Y:S01]  /*0270*/  ULDC UR8, c[0x0][0x228] ;  /* 0x00008a0000087ab9 */ /* 0x000fe20000000800 */
[----:B------:R-:W-:Y:S01]  /*0280*/  HFMA2.MMA R37, -RZ, RZ, 0, 0 ;  /* 0x00000000ff257435 */ /* 0x000fe200000001ff */
[----:B------:R-:W0:Y:S01]  /*0290*/  I2F.U32.RP R2, UR8 ;  /* 0x0000000800027d06 */ /* 0x000e220008209000 */
[----:B------:R-:W-:-:S07]  /*02a0*/  ISETP.NE.U32.AND P2, PT, RZ, UR8, PT ;  /* 0x00000008ff007c0c */ /* 0x000fce000bf45070 */
[----:B0-----:R-:W0:Y:S02]  /*02b0*/  MUFU.RCP R2, R2 ;  /* 0x0000000200027308 */ /* 0x001e240000001000 */
[----:B0-----:R-:W-:Y:S01]  /*02c0*/  IADD3 R4, R2, 0xffffffe, RZ ;  /* 0x0ffffffe02047810 */ /* 0x001fe20007ffe0ff */
[----:B------:R-:W-:-:S05]  /*02d0*/  IMAD.MOV.U32 R2, RZ, RZ, RZ ;  /* 0x000000ffff027224 */ /* 0x000fca00078e00ff */
[----:B------:R0:W1:Y:S02]  /*02e0*/  F2I.FTZ.U32.TRUNC.NTZ R5, R4 ;  /* 0x0000000400057305 */ /* 0x000064000021f000 */
[----:B0-----:R-:W-:Y:S02]  /*02f0*/  IMAD.MOV.U32 R4, RZ, RZ, RZ ;  /* 0x000000ffff047224 */ /* 0x001fe400078e00ff */
[----:B-1----:R-:W-:-:S04]  /*0300*/  IMAD.MOV R7, RZ, RZ, -R5 ;  /* 0x000000ffff077224 */ /* 0x002fc800078e0a05 */
[----:B------:R-:W-:-:S04]  /*0310*/  IMAD R7, R7, UR8, RZ ;  /* 0x0000000807077c24 */ /* 0x000fc8000f8e02ff */
[----:B------:R-:W-:-:S06]  /*0320*/  IMAD.HI.U32 R5, R5, R7, R4 ;  /* 0x0000000705057227 */ /* 0x000fcc00078e0004 */
[----:B------:R-:W-:-:S05]  /*0330*/  IMAD.HI.U32 R36, R5, R0, RZ ;  /* 0x0000000005247227 */ /* 0x000fca00078e00ff */
[----:B------:R-:W-:-:S05]  /*0340*/  IADD3 R5, -R36, RZ, RZ ;  /* 0x000000ff24057210 */ /* 0x000fca0007ffe1ff */
[----:B------:R-:W-:-:S05]  /*0350*/  IMAD R5, R5, UR8, R0 ;  /* 0x0000000805057c24 */ /* 0x000fca000f8e0200 */
[----:B------:R-:W-:-:S13]  /*0360*/  ISETP.GE.U32.AND P0, PT, R5, UR8, PT ;  /* 0x0000000805007c0c */ /* 0x000fda000bf06070 */
[----:B------:R-:W-:Y:S02]  /*0370*/  @P0 VIADD R5, R5, -UR8 ;  /* 0x8000000805050c36 */ /* 0x000fe40008000000 */
[----:B------:R-:W-:-:S03]  /*0380*/  @P0 VIADD R36, R36, 0x1 ;  /* 0x0000000124240836 */ /* 0x000fc60000000000 */
[----:B------:R-:W-:-:S13]  /*0390*/  ISETP.GE.U32.AND P1, PT, R5, UR8, PT ;  /* 0x0000000805007c0c */ /* 0x000fda000bf26070 */
[----:B------:R-:W-:Y:S02]  /*03a0*/  @P1 IADD3 R36, R36, 0x1, RZ ;  /* 0x0000000124241810 */ /* 0x000fe40007ffe0ff */
[----:B------:R-:W-:-:S05]  /*03b0*/  @!P2 LOP3.LUT R36, RZ, UR8, RZ, 0x33, !PT ;  /* 0x00000008ff24ac12 */ /* 0x000fca000f8e33ff */
[----:B------:R-:W-:-:S04]  /*03c0*/  IMAD.MOV R5, RZ, RZ, -R36 ;  /* 0x000000ffff057224 */ /* 0x000fc800078e0a24 */
[----:B------:R-:W-:-:S07]  /*03d0*/  IMAD R4, R5, UR8, R0 ;  /* 0x0000000805047c24 */ /* 0x000fce000f8e0200 */
.L_x_2:
[----:B------:R-:W-:Y:S05]  /*03e0*/  BSYNC B0 ;  /* 0x0000000000007941 */ /* 0x000fea0003800000 */
.L_x_0:
[----:B------:R-:W-:Y:S01]  /*03f0*/  ULDC UR8, c[0x0][0x224] ;  /* 0x0000890000087ab9 */ /* 0x000fe20000000800 */
[----:B------:R-:W-:Y:S01]  /*0400*/  BSSY B0, `(.L_x_3) ;  /* 0x0000025000007945 */ /* 0x000fe20003800000 */
[----:B------:R-:W-:Y:S01]  /*0410*/  LOP3.LUT R5, R37, UR8, RZ, 0xfc, !PT ;  /* 0x0000000825057c12 */ /* 0x000fe2000f8efcff */
[----:B------:R-:W-:Y:S02]  /*0420*/  ULDC.64 UR8, c[0x0][0x248] ;  /* 0x0000920000087ab9 */ /* 0x000fe40000000a00 */
[----:B------:R-:W-:Y:S02]  /*0430*/  IADD3 R34, P1, R4, UR8, RZ ;  /* 0x0000000804227c10 */ /* 0x000fe4000ff3e0ff */
[----:B------:R-:W-:Y:S02]  /*0440*/  ISETP.NE.U32.AND P0, PT, R5, RZ, PT ;  /* 0x000000ff0500720c */ /* 0x000fe40003f05070 */
[----:B------:R-:W-:-:S11]  /*0450*/  IADD3.X R35, R2, UR9, RZ, P1, !PT ;  /* 0x0000000902237c10 */ /* 0x000fd60008ffe4ff */
[----:B------:R-:W-:Y:S05]  /*0460*/  @!P0 BRA `(.L_x_4) ;  /* 0x0000000000288947 */ /* 0x000fea0003800000 */
[----:B------:R-:W-:Y:S01]  /*0470*/  ULDC.64 UR8, c[0x0][0x220] ;  /* 0x0000880000087ab9 */ /* 0x000fe20000000a00 */
[----:B------:R-:W-:Y:S01]  /*0480*/  IMAD.MOV.U32 R52, RZ, RZ, R36 ;  /* 0x000000ffff347224 */ /* 0x000fe200078e0024 */
[----:B------:R-:W-:Y:S01]  /*0490*/  MOV R51, UR8 ;  /* 0x0000000800337c02 */ /* 0x000fe20008000f00 */
[----:B------:R-:W-:Y:S01]  /*04a0*/  IMAD.MOV.U32 R53, RZ, RZ, R37 ;  /* 0x000000ffff357224 */ /* 0x000fe200078e0025 */
[----:B------:R-:W-:Y:S01]  /*04b0*/  MOV R2, 0x4e0 ;  /* 0x000004e000027802 */ /* 0x000fe20000000f00 */
[----:B------:R-:W-:-:S07]  /*04c0*/  IMAD.U32 R50, RZ, RZ, UR9 ;  /* 0x00000009ff327e24 */ /* 0x000fce000f8e00ff */
[----:B------:R-:W-:Y:S05]  /*04d0*/  CALL.REL.NOINC `($__internal_1_$__cuda_sm20_rem_s64) ;  /* 0x0000005800f07944 */ /* 0x000fea0003c00000 */
[----:B------:R-:W-:Y:S01]  /*04e0*/  IMAD.MOV.U32 R4, RZ, RZ, R38 ;  /* 0x000000ffff047224 */ /* 0x000fe200078e0026 */
[----:B------:R-:W-:Y:S01]  /*04f0*/  MOV R5, R39 ;  /* 0x0000002700057202 */ /* 0x000fe20000000f00 */
[----:B------:R-:W-:Y:S06]  /*0500*/  BRA `(.L_x_5) ;  /* 0x0000000000507947 */ /* 0x000fec0003800000 */
.L_x_4:
[----:B------:R-:W-:Y:S02]  /*0510*/  ULDC UR8, c[0x0][0x220] ;  /* 0x0000880000087ab9 */ /* 0x000fe40000000800 */
[----:B------:R-:W0:Y:S01]  /*0520*/  I2F.U32.RP R2, UR8 ;  /* 0x0000000800027d06 */ /* 0x000e220008209000 */
[----:B------:R-:W-:-:S07]  /*0530*/  ISETP.NE.U32.AND P1, PT, RZ, UR8, PT ;  /* 0x00000008ff007c0c */ /* 0x000fce000bf25070 */
[----:B0-----:R-:W0:Y:S02]  /*0540*/  MUFU.RCP R2, R2 ;  /* 0x0000000200027308 */ /* 0x001e240000001000 */
[----:B0-----:R-:W-:-:S06]  /*0550*/  VIADD R4, R2, 0xffffffe ;  /* 0x0ffffffe02047836 */ /* 0x001fcc0000000000 */
[----:B------:R0:W1:Y:S02]  /*0560*/  F2I.FTZ.U32.TRUNC.NTZ R5, R4 ;  /* 0x0000000400057305 */ /* 0x000064000021f000 */
[----:B0-----:R-:W-:Y:S01]  /*0570*/  HFMA2.MMA R4, -RZ, RZ, 0, 0 ;  /* 0x00000000ff047435 */ /* 0x001fe200000001ff */
[----:B-1----:R-:W-:-:S04]  /*0580*/  IMAD.MOV R7, RZ, RZ, -R5 ;  /* 0x000000ffff077224 */ /* 0x002fc800078e0a05 */
[----:B------:R-:W-:-:S05]  /*0590*/  IMAD R7, R7, UR8, RZ ;  /* 0x0000000807077c24 */ /* 0x000fca000f8e02ff */
[----:B------:R-:W-:-:S06]  /*05a0*/  IMAD.HI.U32 R5, R5, R7, R4 ;  /* 0x0000000705057227 */ /* 0x000fcc00078e0004 */
[----:B------:R-:W-:-:S04]  /*05b0*/  IMAD.HI.U32 R5, R5, R36, RZ ;  /* 0x0000002405057227 */ /* 0x000fc800078e00ff */
[----:B------:R-:W-:-:S04]  /*05c0*/  IMAD.MOV R5, RZ, RZ, -R5 ;  /* 0x000000ffff057224 */ /* 0x000fc800078e0a05 */
[----:B------:R-:W-:Y:S02]  /*05d0*/  IMAD R36, R5, UR8, R36 ;  /* 0x0000000805247c24 */ /* 0x000fe4000f8e0224 */
[----:B------:R-:W-:-:S03]  /*05e0*/  IMAD.MOV.U32 R5, RZ, RZ, RZ ;  /* 0x000000ffff057224 */ /* 0x000fc600078e00ff */
[----:B------:R-:W-:-:S13]  /*05f0*/  ISETP.GE.U32.AND P0, PT, R36, UR8, PT ;  /* 0x0000000824007c0c */ /* 0x000fda000bf06070 */
[----:B------:R-:W-:-:S05]  /*0600*/  @P0 VIADD R36, R36, -UR8 ;  /* 0x8000000824240c36 */ /* 0x000fca0008000000 */
[----:B------:R-:W-:-:S13]  /*0610*/  ISETP.GE.U32.AND P0, PT, R36, UR8, PT ;  /* 0x0000000824007c0c */ /* 0x000fda000bf06070 */
[----:B------:R-:W-:Y:S02]  /*0620*/  @P0 IADD3 R36, R36, -UR8, RZ ;  /* 0x8000000824240c10 */ /* 0x000fe4000fffe0ff */
[----:B------:R-:W-:-:S05]  /*0630*/  @!P1 LOP3.LUT R36, RZ, UR8, RZ, 0x33, !PT ;  /* 0x00000008ff249c12 */ /* 0x000fca000f8e33ff */
[----:B------:R-:W-:-:S07]  /*0640*/  IMAD.MOV.U32 R4, RZ, RZ, R36 ;  /* 0x000000ffff047224 */ /* 0x000fce00078e0024 */
.L_x_5:
[----:B------:R-:W-:Y:S05]  /*0650*/  BSYNC B0 ;  /* 0x0000000000007941 */ /* 0x000fea0003800000 */
.L_x_3:
[----:B------:R-:W0:Y:S01]  /*0660*/  LDC.64 R6, c[0x0][0x220] ;  /* 0x00008800ff067b82 */ /* 0x000e220000000a00 */
[----:B------:R-:W-:Y:S01]  /*0670*/  ULDC.64 UR8, c[0x0][0x228] ;  /* 0x00008a0000087ab9 */ /* 0x000fe20000000a00 */
[----:B------:R-:W-:Y:S01]  /*0680*/  SHF.R.S32.HI R49, RZ, 0x1f, R0 ;  /* 0x0000001fff317819 */ /* 0x000fe20000011400 */
[----:B------:R-:W-:Y:S01]  /*0690*/  BSSY B0, `(.L_x_6) ;  /* 0x0000024000007945 */ /* 0x000fe20003800000 */
[C---:B0-----:R-:W-:Y:S02]  /*06a0*/  IMAD R2, R6.reuse, UR9, RZ ;  /* 0x0000000906027c24 */ /* 0x041fe4000f8e02ff */
[----:B------:R-:W-:-:S04]  /*06b0*/  IMAD.WIDE.U32 R50, R6, UR8, RZ ;  /* 0x0000000806327c25 */ /* 0x000fc8000f8e00ff */
[----:B------:R-:W-:Y:S01]  /*06c0*/  IMAD R7, R7, UR8, R2 ;  /* 0x0000000807077c24 */ /* 0x000fe2000f8e0202 */
[----:B------:R-:W-:Y:S02]  /*06d0*/  ULDC.64 UR8, c[0x0][0x240] ;  /* 0x0000900000087ab9 */ /* 0x000fe40000000a00 */
[----:B------:R-:W-:Y:S02]  /*06e0*/  IADD3 R32, P1, R4, UR8, RZ ;  /* 0x0000000804207c10 */ /* 0x000fe4000ff3e0ff */
[----:B------:R-:W-:Y:S02]  /*06f0*/  IADD3 R48, R51, R7, RZ ;  /* 0x0000000733307210 */ /* 0x000fe40007ffe0ff */
[----:B------:R-:W-:Y:S02]  /*0700*/  IADD3.X R33, R5, UR9, RZ, P1, !PT ;  /* 0x0000000905217c10 */ /* 0x000fe40008ffe4ff */
[----:B------:R-:W-:-:S04]  /*0710*/  LOP3.LUT R2, R49, R48, RZ, 0xfc, !PT ;  /* 0x0000003031027212 */ /* 0x000fc800078efcff */
[----:B------:R-:W-:-:S13]  /*0720*/  ISETP.NE.U32.AND P0, PT, R2, RZ, PT ;  /* 0x000000ff0200720c */ /* 0x000fda0003f05070 */
[----:B------:R-:W-:Y:S05]  /*0730*/  @!P0 BRA `(.L_x_7) ;  /* 0x0000000000188947 */ /* 0x000fea0003800000 */
[----:B------:R-:W-:Y:S01]  /*0740*/  IMAD.MOV.U32 R52, RZ, RZ, R0 ;  /* 0x000000ffff347224 */ /* 0x000fe200078e0000 */
[----:B------:R-:W-:-:S07]  /*0750*/  MOV R2, 0x770 ;  /* 0x0000077000027802 */ /* 0x000fce0000000f00 */
[----:B------:R-:W-:Y:S05]  /*0760*/  CALL.REL.NOINC `($__internal_0_$__cuda_sm20_div_s64) ;  /* 0x0000005000fc7944 */ /* 0x000fea0003c00000 */
[----:B------:R-:W-:Y:S01]  /*0770*/  IMAD.MOV.U32 R30, RZ, RZ, R36 ;  /* 0x000000ffff1e7224 */ /* 0x000fe200078e0024 */
[----:B------:R-:W-:Y:S01]  /*0780*/  MOV R31, R37 ;  /* 0x00000025001f7202 */ /* 0x000fe20000000f00 */
[----:B------:R-:W-:Y:S06]  /*0790*/  BRA `(.L_x_8) ;  /* 0x00000000004c7947 */ /* 0x000fec0003800000 */
.L_x_7:
[----:B------:R-:W0:Y:S01]  /*07a0*/  I2F.U32.RP R2, R50 ;  /* 0x0000003200027306 */ /* 0x000e220000209000 */
[----:B------:R-:W-:Y:S01]  /*07b0*/  ISETP.NE.U32.AND P2, PT, R50, RZ, PT ;  /* 0x000000ff3200720c */ /* 0x000fe20003f45070 */
[----:B------:R-:W-:-:S06]  /*07c0*/  IMAD.MOV.U32 R31, RZ, RZ, RZ ;  /* 0x000000ffff1f7224 */ /* 0x000fcc00078e00ff */
[----:B0-----:R-:W0:Y:S02]  /*07d0*/  MUFU.RCP R2, R2 ;  /* 0x0000000200027308 */ /* 0x001e240000001000 */
[----:B0-----:R-:W-:-:S06]  /*07e0*/  VIADD R4, R2, 0xffffffe ;  /* 0x0ffffffe02047836 */ /* 0x001fcc0000000000 */
[----:B------:R0:W1:Y:S02]  /*07f0*/  F2I.FTZ.U32.TRUNC.NTZ R5, R4 ;  /* 0x0000000400057305 */ /* 0x000064000021f000 */
[----:B0-----:R-:W-:Y:S01]  /*0800*/  HFMA2.MMA R4, -RZ, RZ, 0, 0 ;  /* 0x00000000ff047435 */ /* 0x001fe200000001ff */
[----:B-1----:R-:W-:-:S04]  /*0810*/  IMAD.MOV R7, RZ, RZ, -R5 ;  /* 0x000000ffff077224 */ /* 0x002fc800078e0a05 */
[----:B------:R-:W-:-:S05]  /*0820*/  IMAD R7, R7, R50, RZ ;  /* 0x0000003207077224 */ /* 0x000fca00078e02ff */
[----:B------:R-:W-:-:S06]  /*0830*/  IMAD.HI.U32 R5, R5, R7, R4 ;  /* 0x0000000705057227 */ /* 0x000fcc00078e0004 */
[----:B------:R-:W-:-:S04]  /*0840*/  IMAD.HI.U32 R30, R5, R0, RZ ;  /* 0x00000000051e7227 */ /* 0x000fc800078e00ff */
[----:B------:R-:W-:-:S04]  /*0850*/  IMAD.MOV R5, RZ, RZ, -R30 ;  /* 0x000000ffff057224 */ /* 0x000fc800078e0a1e */
[----:B------:R-:W-:-:S05]  /*0860*/  IMAD R5, R50, R5, R0 ;  /* 0x0000000532057224 */ /* 0x000fca00078e0200 */
[----:B------:R-:W-:-:S13]  /*0870*/  ISETP.GE.U32.AND P0, PT, R5, R50, PT ;  /* 0x000000320500720c */ /* 0x000fda0003f06070 */
[----:B------:R-:W-:Y:S01]  /*0880*/  @P0 IMAD.IADD R5, R5, 0x1, -R50 ;  /* 0x0000000105050824 */ /* 0x000fe200078e0a32 */
[----:B------:R-:W-:-:S04]  /*0890*/  @P0 IADD3 R30, R30, 0x1, RZ ;  /* 0x000000011e1e0810 */ /* 0x000fc80007ffe0ff */
[----:B------:R-:W-:-:S13]  /*08a0*/  ISETP.GE.U32.AND P1, PT, R5, R50, PT ;  /* 0x000000320500720c */ /* 0x000fda0003f26070 */
[----:B------:R-:W-:Y:S01]  /*08b0*/  @P1 VIADD R30, R30, 0x1 ;  /* 0x000000011e1e1836 */ /* 0x000fe20000000000 */
[----:B------:R-:W-:-:S07]  /*08c0*/  @!P2 LOP3.LUT R30, RZ, R50, RZ, 0x33, !PT ;  /* 0x00000032ff1ea212 */ /* 0x000fce00078e33ff */
.L_x_8:
[----:B------:R-:W-:Y:S05]  /*08d0*/  BSYNC B0 ;  /* 0x0000000000007941 */ /* 0x000fea0003800000 */
.L_x_6:
[----:B------:R-:W0:Y:S01]  /*08e0*/  LDC.64 R8, c[0x0][0x268] ;  /* 0x00009a00ff087b82 */ /* 0x000e220000000a00 */
[----:B------:R-:W-:Y:S01]  /*08f0*/  ULDC.64 UR8, c[0x0][0x238] ;  /* 0x00008e0000087ab9 */ /* 0x000fe20000000a00 */
[----:B------:R-:W-:Y:S01]  /*0900*/  BSSY B0, `(.L_x_9) ;  /* 0x0000031000007945 */ /* 0x000fe20003800000 */
[----:B------:R-:W-:Y:S01]  /*0910*/  UIADD3 UR8, UP0, UR8, -0x1, URZ ;  /* 0xffffffff08087890 */ /* 0x000fe2000ff1e03f */
[----:B------:R-:W-:-:S03]  /*0920*/  CS2R R4, SRZ ;  /* 0x0000000000047805 */ /* 0x000fc6000001ff00 */
[----:B------:R-:W-:-:S06]  /*0930*/  UIADD3.X UR9, UR9, -0x1, URZ, UP0, !UPT ;  /* 0xffffffff09097890 */ /* 0x000fcc00087fe43f */
[C---:B0-----:R-:W-:Y:S02]  /*0940*/  IMAD R2, R8.reuse, UR9, RZ ;  /* 0x0000000908027c24 */ /* 0x041fe4000f8e02ff */
[----:B------:R-:W-:-:S04]  /*0950*/  IMAD.WIDE.U32 R6, R8, UR8, RZ ;  /* 0x0000000808067c25 */ /* 0x000fc8000f8e00ff */
[----:B------:R-:W-:Y:S01]  /*0960*/  IMAD R9, R9, UR8, R2 ;  /* 0x0000000809097c24 */ /* 0x000fe2000f8e0202 */
[----:B------:R-:W-:-:S04]  /*0970*/  ISETP.GT.U32.AND P0, PT, R34, R6, PT ;  /* 0x000000062200720c */ /* 0x000fc80003f04070 */
[----:B------:R-:W-:-:S04]  /*0980*/  IADD3 R9, R7, R9, RZ ;  /* 0x0000000907097210 */ /* 0x000fc80007ffe0ff */
[----:B------:R-:W-:-:S13]  /*0990*/  ISETP.GT.AND.EX P0, PT, R35, R9, PT, P0 ;  /* 0x000000092300720c */ /* 0x000fda0003f04300 */
[----:B------:R-:W-:Y:S05]  /*09a0*/  @!P0 BRA `(.L_x_10) ;  /* 0x0000000000988947 */ /* 0x000fea0003800000 */
[----:B------:R-:W-:Y:S01]  /*09b0*/  LOP3.LUT R7, RZ, R6, RZ, 0x33, !PT ;  /* 0x00000006ff077212 */ /* 0x000fe200078e33ff */
[----:B------:R-:W-:Y:S01]  /*09c0*/  ULDC UR8, c[0x0][0x25c] ;  /* 0x0000970000087ab9 */ /* 0x000fe20000000800 */
[----:B------:R-:W-:Y:S01]  /*09d0*/  LOP3.LUT R5, RZ, R9, RZ, 0x33, !PT ;  /* 0x00000009ff057212 */ /* 0x000fe200078e33ff */
[----:B------:R-:W-:Y:S01]  /*09e0*/  BSSY B1, `(.L_x_11) ;  /* 0x0000020000017945 */ /* 0x000fe20003800000 */
[----:B------:R-:W-:-:S05]  /*09f0*/  IADD3 R52, P0, R7, R34, RZ ;  /* 0x0000002207347210 */ /* 0x000fca0007f1e0ff */
[----:B------:R-:W-:-:S05]  /*0a00*/  IMAD.X R49, R5, 0x1, R35, P0 ;  /* 0x0000000105317824 */ /* 0x000fca00000e0623 */
[----:B------:R-:W-:-:S04]  /*0a10*/  LOP3.LUT R2, R49, UR8, RZ, 0xfc, !PT ;  /* 0x0000000831027c12 */ /* 0x000fc8000f8efcff */
[----:B------:R-:W-:-:S13]  /*0a20*/  ISETP.NE.U32.AND P0, PT, R2, RZ, PT ;  /* 0x000000ff0200720c */ /* 0x000fda0003f05070 */
[----:B------:R-:W-:Y:S05]  /*0a30*/  @!P0 BRA `(.L_x_12) ;  /* 0x0000000000188947 */ /* 0x000fea0003800000 */
[----:B------:R-:W-:Y:S01]  /*0a40*/  ULDC.64 UR8, c[0x0][0x258] ;  /* 0x0000960000087ab9 */ /* 0x000fe20000000a00 */
[----:B------:R-:W-:Y:S01]  /*0a50*/  MOV R2, 0xa90 ;  /* 0x00000a9000027802 */ /* 0x000fe20000000f00 */
[----:B------:R-:W-:Y:S01]  /*0a60*/  IMAD.U32 R50, RZ, RZ, UR8 ;  /* 0x00000008ff327e24 */ /* 0x000fe2000f8e00ff */
[----:B------:R-:W-:-:S07]  /*0a70*/  MOV R48, UR9 ;  /* 0x0000000900307c02 */ /* 0x000fce0008000f00 */
[----:B------:R-:W-:Y:S05]  /*0a80*/  CALL.REL.NOINC `($__internal_0_$__cuda_sm20_div_s64) ;  /* 0x0000005000347944 */ /* 0x000fea0003c00000 */
[----:B------:R-:W-:Y:S05]  /*0a90*/  BRA `(.L_x_13) ;  /* 0x0000000000507947 */ /* 0x000fea0003800000 */
.L_x_12:
[----:B------:R-:W-:Y:S01]  /*0aa0*/  ULDC UR8, c[0x0][0x258] ;  /* 0x0000960000087ab9 */ /* 0x000fe20000000800 */
[----:B------:R-:W-:Y:S01]  /*0ab0*/  IMAD.MOV.U32 R37, RZ, RZ, RZ ;  /* 0x000000ffff257224 */ /* 0x000fe200078e00ff */
[----:B------:R-:W0:Y:S01]  /*0ac0*/  I2F.U32.RP R2, UR8 ;  /* 0x0000000800027d06 */ /* 0x000e220008209000 */
[----:B------:R-:W-:-:S07]  /*0ad0*/  ISETP.NE.U32.AND P2, PT, RZ, UR8, PT ;  /* 0x00000008ff007c0c */ /* 0x000fce000bf45070 */
[----:B0-----:R-:W0:Y:S02]  /*0ae0*/  MUFU.RCP R2, R2 ;  /* 0x0000000200027308 */ /* 0x001e240000001000 */
[----:B0-----:R-:W-:-:S06]  /*0af0*/  VIADD R4, R2, 0xffffffe ;  /* 0x0ffffffe02047836 */ /* 0x001fcc0000000000 */
[----:B------:R0:W1:Y:S02]  /*0b00*/  F2I.FTZ.U32.TRUNC.NTZ R5, R4 ;  /* 0x0000000400057305 */ /* 0x000064000021f000 */
[----:B0-----:R-:W-:Y:S01]  /*0b10*/  MOV R4, RZ ;  /* 0x000000ff00047202 */ /* 0x001fe20000000f00 */
[----:B-1----:R-:W-:-:S04]  /*0b20*/  IMAD.MOV R7, RZ, RZ, -R5 ;  /* 0x000000ffff077224 */ /* 0x002fc800078e0a05 */
[----:B------:R-:W-:-:S04]  /*0b30*/  IMAD R7, R7, UR8, RZ ;  /* 0x0000000807077c24 */ /* 0x000fc8000f8e02ff */
[----:B------:R-:W-:-:S06]  /*0b40*/  IMAD.HI.U32 R5, R5, R7, R4 ;  /* 0x0000000705057227 */ /* 0x000fcc00078e0004 */
[----:B------:R-:W-:-:S04]  /*0b50*/  IMAD.HI.U32 R36, R5, R52, RZ ;  /* 0x0000003405247227 */ /* 0x000fc800078e00ff */
[----:B------:R-:W-:-:S04]  /*0b60*/  IMAD.MOV R5, RZ, RZ, -R36 ;  /* 0x000000ffff057224 */ /* 0x000fc800078e0a24 */
[----:B------:R-:W-:-:S05]  /*0b70*/  IMAD R5, R5, UR8, R52 ;  /* 0x0000000805057c24 */ /* 0x000fca000f8e0234 */
[----:B------:R-:W-:-:S13]  /*0b80*/  ISETP.GE.U32.AND P0, PT, R5, UR8, PT ;  /* 0x0000000805007c0c */ /* 0x000fda000bf06070 */
[----:B------:R-:W-:Y:S01]  /*0b90*/  @P0 VIADD R5, R5, -UR8 ;  /* 0x8000000805050c36 */ /* 0x000fe20008000000 */
[----:B------:R-:W-:-:S04]  /*0ba0*/  @P0 IADD3 R36, R36, 0x1, RZ ;  /* 0x0000000124240810 */ /* 0x000fc80007ffe0ff */
[----:B------:R-:W-:-:S13]  /*0bb0*/  ISETP.GE.U32.AND P1, PT, R5, UR8, PT ;  /* 0x0000000805007c0c */ /* 0x000fda000bf26070 */
[----:B------:R-:W-:Y:S01]  /*0bc0*/  @P1 VIADD R36, R36, 0x1 ;  /* 0x0000000124241836 */ /* 0x000fe20000000000 */
[----:B------:R-:W-:-:S07]  /*0bd0*/  @!P2 LOP3.LUT R36, RZ, UR8, RZ, 0x33, !PT ;  /* 0x00000008ff24ac12 */ /* 0x000fce000f8e33ff */
.L_x_13:
[----:B------:R-:W-:Y:S05]  /*0be0*/  BSYNC B1 ;  /* 0x0000000000017941 */ /* 0x000fea0003800000 */
.L_x_11:
[----:B------:R-:W-:-:S04]  /*0bf0*/  IADD3 R4, P0, R36, 0x1, RZ ;  /* 0x0000000124047810 */ /* 0x000fc80007f1e0ff */
[----:B------:R-:W-:-:S09]  /*0c00*/  IADD3.X R5, RZ, R37, RZ, P0, !PT ;  /* 0x00000025ff057210 */ /* 0x000fd200007fe4ff */
.L_x_10:
[----:B------:R-:W-:Y:S05]  /*0c10*/  BSYNC B0 ;  /* 0x0000000000007941 */ /* 0x000fea0003800000 */
.L_x_9:
[----:B------:R-:W-:Y:S01]  /*0c20*/  ULDC UR8, c[0x0][0x25c] ;  /* 0x0000970000087ab9 */ /* 0x000fe20000000800 */
[----:B------:R-:W-:Y:S01]  /*0c30*/  BSSY B0, `(.L_x_14) ;  /* 0x0000022000007945 */ /* 0x000fe20003800000 */
[----:B------:R-:W-:-:S04]  /*0c40*/  LOP3.LUT R2, R35, UR8, RZ, 0xfc, !PT ;  /* 0x0000000823027c12 */ /* 0x000fc8000f8efcff */
[----:B------:R-:W-:-:S13]  /*0c50*/  ISETP.NE.U32.AND P0, PT, R2, RZ, PT ;  /* 0x000000ff0200720c */ /* 0x000fda0003f05070 */
[----:B------:R-:W-:Y:S05]  /*0c60*/  @!P0 BRA `(.L_x_15) ;  /* 0x0000000000288947 */ /* 0x000fea0003800000 */
[----:B------:R-:W-:Y:S01]  /*0c70*/  ULDC.64 UR8, c[0x0][0x258] ;  /* 0x0000960000087ab9 */ /* 0x000fe20000000a00 */
[----:B------:R-:W-:Y:S01]  /*0c80*/  IMAD.MOV.U32 R52, RZ, RZ, R34 ;  /* 0x000000ffff347224 */ /* 0x000fe200078e0022 */
[----:B------:R-:W-:Y:S01]  /*0c90*/  MOV R48, UR9 ;  /* 0x0000000900307c02 */ /* 0x000fe20008000f00 */
[----:B------:R-:W-:Y:S01]  /*0ca0*/  IMAD.U32 R50, RZ, RZ, UR8 ;  /* 0x00000008ff327e24 */ /* 0x000fe2000f8e00ff */
[----:B------:R-:W-:Y:S01]  /*0cb0*/  MOV R2, 0xce0 ;  /* 0x00000ce000027802 */ /* 0x000fe20000000f00 */
[----:B------:R-:W-:-:S07]  /*0cc0*/  IMAD.MOV.U32 R49, RZ, RZ, R35 ;  /* 0x000000ffff317224 */ /* 0x000fce00078e0023 */
[----:B------:R-:W-:Y:S05]  /*0cd0*/  CALL.REL.NOINC `($__internal_0_$__cuda_sm20_div_s64) ;  /* 0x0000004c00a07944 */ /* 0x000fea0003c00000 */
[----:B------:R-:W-:Y:S01]  /*0ce0*/  IMAD.MOV.U32 R28, RZ, RZ, R36 ;  /* 0x000000ffff1c7224 */ /* 0x000fe200078e0024 */
[----:B------:R-:W-:Y:S01]  /*0cf0*/  MOV R29, R37 ;  /* 0x00000025001d7202 */ /* 0x000fe20000000f00 */
[----:B------:R-:W-:Y:S06]  /*0d00*/  BRA `(.L_x_16) ;  /* 0x0000000000507947 */ /* 0x000fec0003800000 */
.L_x_15:
[----:B------:R-:W-:Y:S01]  /*0d10*/  ULDC UR8, c[0x0][0x258] ;  /* 0x0000960000087ab9 */ /* 0x000fe20000000800 */
[----:B------:R-:W-:Y:S01]  /*0d20*/  IMAD.MOV.U32 R29, RZ, RZ, RZ ;  /* 0x000000ffff1d7224 */ /* 0x000fe200078e00ff */
        /* <DEDUP_REMOVED lines=18> */
.L_x_16:
[----:B------:R-:W-:Y:S05]  /*0e50*/  BSYNC B0 ;  /* 0x0000000000007941 */ /* 0x000fea0003800000 */
.L_x_14:
        /* <DEDUP_REMOVED lines=28> */
.L_x_20:
        /* <DEDUP_REMOVED lines=20> */
.L_x_21:
[----:B------:R-:W-:Y:S05]  /*1160*/  BSYNC B1 ;  /* 0x0000000000017941 */ /* 0x000fea0003800000 */
.L_x_19:
[----:B------:R-:W-:-:S04]  /*1170*/  IADD3 R6, P0, R36, 0x1, RZ ;  /* 0x0000000124067810 */ /* 0x000fc80007f1e0ff */
[----:B------:R-:W-:-:S09]  /*1180*/  IADD3.X R7, RZ, R37, RZ, P0, !PT ;  /* 0x00000025ff077210 */ /* 0x000fd200007fe4ff */
.L_x_18:
[----:B------:R-:W-:Y:S05]  /*1190*/  BSYNC B0 ;  /* 0x0000000000007941 */ /* 0x000fea0003800000 */
.L_x_17:
        /* <DEDUP_REMOVED lines=12> */
[----:B------:R-:W-:Y:S05]  /*1260*/  BRA `(.L_x_24) ;  /* 0x0000000000507947 */ /* 0x000fea0003800000 */
.L_x_23:
[----:B------:R-:W-:Y:S01]  /*1270*/  ULDC UR8, c[0x0][0x250] ;  /* 0x0000940000087ab9 */ /* 0x000fe20000000800 */
[----:B------:R-:W-:Y:S01]  /*1280*/  HFMA2.MMA R37, -RZ, RZ, 0, 0 ;  /* 0x00000000ff257435 */ /* 0x000fe200000001ff */
[----:B------:R-:W0:Y:S01]  /*1290*/  I2F.U32.RP R10, UR8 ;  /* 0x00000008000a7d06 */ /* 0x000e220008209000 */
[----:B------:R-:W-:-:S07]  /*12a0*/  ISETP.NE.U32.AND P2, PT, RZ, UR8, PT ;  /* 0x00000008ff007c0c */ /* 0x000fce000bf45070 */
[----:B0-----:R-:W0:Y:S02]  /*12b0*/  MUFU.RCP R10, R10 ;  /* 0x0000000a000a7308 */ /* 0x001e240000001000 */
[----:B0-----:R-:W-:-:S06]  /*12c0*/  VIADD R8, R10, 0xffffffe ;  /* 0x0ffffffe0a087836 */ /* 0x001fcc0000000000 */
[----:B------:R0:W1:Y:S02]  /*12d0*/  F2I.FTZ.U32.TRUNC.NTZ R9, R8 ;  /* 0x0000000800097305 */ /* 0x000064000021f000 */
[----:B0-----:R-:W-:Y:S01]  /*12e0*/  IMAD.MOV.U32 R8, RZ, RZ, RZ ;  /* 0x000000ffff087224 */ /* 0x001fe200078e00ff */
[----:B-1----:R-:W-:-:S05]  /*12f0*/  IADD3 R11, RZ, -R9, RZ ;  /* 0x80000009ff0b7210 */ /* 0x002fca0007ffe0ff */
[----:B------:R-:W-:-:S04]  /*1300*/  IMAD R11, R11, UR8, RZ ;  /* 0x000000080b0b7c24 */ /* 0x000fc8000f8e02ff */
[----:B------:R-:W-:-:S06]  /*1310*/  IMAD.HI.U32 R11, R9, R11, R8 ;  /* 0x0000000b090b7227 */ /* 0x000fcc00078e0008 */
[----:B------:R-:W-:-:S04]  /*1320*/  IMAD.HI.U32 R36, R11, R32, RZ ;  /* 0x000000200b247227 */ /* 0x000fc800078e00ff */
[----:B------:R-:W-:-:S04]  /*1330*/  IMAD.MOV R9, RZ, RZ, -R36 ;  /* 0x000000ffff097224 */ /* 0x000fc800078e0a24 */
[----:B------:R-:W-:-:S05]  /*1340*/  IMAD R2, R9, UR8, R32 ;  /* 0x0000000809027c24 */ /* 0x000fca000f8e0220 */
[----:B------:R-:W-:-:S13]  /*1350*/  ISETP.GE.U32.AND P0, PT, R2, UR8, PT ;  /* 0x0000000802007c0c */ /* 0x000fda000bf06070 */
[----:B------:R-:W-:Y:S01]  /*1360*/  @P0 IADD3 R2, R2, -UR8, RZ ;  /* 0x8000000802020c10 */ /* 0x000fe2000fffe0ff */
[----:B------:R-:W-:-:S03]  /*1370*/  @P0 VIADD R36, R36, 0x1 ;  /* 0x0000000124240836 */ /* 0x000fc60000000000 */
[----:B------:R-:W-:-:S13]  /*1380*/  ISETP.GE.U32.AND P1, PT, R2, UR8, PT ;  /* 0x0000000802007c0c */ /* 0x000fda000bf26070 */
[----:B------:R-:W-:Y:S01]  /*1390*/  @P1 VIADD R36, R36, 0x1 ;  /* 0x0000000124241836 */ /* 0x000fe20000000000 */
[----:B------:R-:W-:-:S07]  /*13a0*/  @!P2 LOP3.LUT R36, RZ, UR8, RZ, 0x33, !PT ;  /* 0x00000008ff24ac12 */ /* 0x000fce000f8e33ff */
.L_x_24:
[----:B------:R-:W-:Y:S05]  /*13b0*/  BSYNC B0 ;  /* 0x0000000000007941 */ /* 0x000fea0003800000 */
.L_x_22:
[----:B------:R-:W-:Y:S01]  /*13c0*/  IADD3 R9, P0, R36, 0x1, RZ ;  /* 0x0000000124097810 */ /* 0x000fe20007f1e0ff */
[----:B------:R-:W-:Y:S01]  /*13d0*/  ULDC.64 UR8, c[0x0][0x270] ;  /* 0x00009c0000087ab9 */ /* 0x000fe20000000a00 */
[----:B------:R-:W-:Y:S01]  /*13e0*/  BSSY B1, `(.L_x_25) ;  /* 0x0000467000017945 */ /* 0x000fe20003800000 */
[----:B------:R-:W-:Y:S02]  /*13f0*/  IMAD.MOV.U32 R10, RZ, RZ, RZ ;  /* 0x000000ffff0a7224 */ /* 0x000fe400078e00ff */
[----:B------:R-:W-:Y:S01]  /*1400*/  IMAD.X R8, RZ, RZ, R37, P0 ;  /* 0x000000ffff087224 */ /* 0x000fe200000e0625 */
[----:B------:R-:W-:-:S04]  /*1410*/  ISETP.LT.U32.AND P0, PT, R9, UR8, PT ;  /* 0x0000000809007c0c */ /* 0x000fc8000bf01070 */
[----:B------:R-:W-:-:S04]  /*1420*/  ISETP.LT.AND.EX P0, PT, R8, UR9, PT, P0 ;  /* 0x0000000908007c0c */ /* 0x000fc8000bf01300 */
[----:B------:R-:W-:Y:S02]  /*1430*/  SEL R9, R9, UR8, P0 ;  /* 0x0000000809097c07 */ /* 0x000fe40008000000 */
[----:B------:R-:W-:Y:S02]  /*1440*/  SEL R8, R8, UR9, P0 ;  /* 0x0000000908087c07 */ /* 0x000fe40008000000 */
[----:B------:R-:W-:-:S04]  /*1450*/  ISETP.GE.U32.AND P0, PT, R6, R9, PT ;  /* 0x000000090600720c */ /* 0x000fc80003f06070 */
[----:B------:R-:W-:-:S13]  /*1460*/  ISETP.GE.AND.EX P0, PT, R7, R8, PT, P0 ;  /* 0x000000080700720c */ /* 0x000fda0003f06300 */
[----:B------:R-:W-:Y:S05]  /*1470*/  @P0 BRA `(.L_x_26) ;  /* 0x0000004400740947 */ /* 0x000fea0003800000 */
[----:B------:R-:W0:Y:S01]  /*1480*/  LDC.64 R12, c[0x0][0x258] ;  /* 0x00009600ff0c7b82 */ /* 0x000e220000000a00 */
[----:B------:R-:W-:Y:S01]  /*1490*/  ULDC.64 UR8, c[0x0][0x278] ;  /* 0x00009e0000087ab9 */ /* 0x000fe20000000a00 */
[----:B------:R-:W-:Y:S01]  /*14a0*/  IADD3 R17, P0, -R28, -0x2, RZ ;  /* 0xfffffffe1c117810 */ /* 0x000fe20007f1e1ff */
[----:B------:R-:W-:Y:S01]  /*14b0*/  ULOP3.LUT UR8, URZ, UR8, URZ, 0x33, !UPT ;  /* 0x000000083f087292 */ /* 0x000fe2000f8e333f */
[-C--:B------:R-:W-:Y:S01]  /*14c0*/  IADD3 R19, P1, RZ, -R4.reuse, RZ ;  /* 0x80000004ff137210 */ /* 0x080fe20007f3e0ff */
[----:B------:R-:W-:Y:S01]  /*14d0*/  ULOP3.LUT UR9, URZ, UR9, URZ, 0x33, !UPT ;  /* 0x000000093f097292 */ /* 0x000fe2000f8e333f */
[----:B------:R-:W-:Y:S01]  /*14e0*/  IADD3.X R2, ~R29, -0x1, RZ, P0, !PT ;  /* 0xffffffff1d027810 */ /* 0x000fe200007fe5ff */
[----:B------:R-:W-:Y:S01]  /*14f0*/  ULDC.64 UR12, c[0x0][0x258] ;  /* 0x00009600000c7ab9 */ /* 0x000fe20000000a00 */
[----:B------:R-:W-:Y:S01]  /*1500*/  LOP3.LUT R16, RZ, R4, RZ, 0x33, !PT ;  /* 0x00000004ff107212 */ /* 0x000fe200078e33ff */
[----:B------:R-:W-:Y:S01]  /*1510*/  IMAD R11, R5, UR12, RZ ;  /* 0x0000000c050b7c24 */ /* 0x000fe2000f8e02ff */
[----:B------:R-:W-:Y:S01]  /*1520*/  ISETP.GT.U32.AND P0, PT, R17, UR8, PT ;  /* 0x0000000811007c0c */ /* 0x000fe2000bf04070 */
[----:B------:R-:W-:Y:S01]  /*1530*/  IMAD.WIDE.U32 R26, R19, UR12, R34 ;  /* 0x0000000c131a7c25 */ /* 0x000fe2000f8e0022 */
[----:B------:R-:W-:-:S02]  /*1540*/  MOV R10, RZ ;  /* 0x000000ff000a7202 */ /* 0x000fc40000000f00 */
[----:B------:R-:W-:Y:S01]  /*1550*/  ISETP.GT.AND.EX P0, PT, R2, UR9, PT, P0 ;  /* 0x0000000902007c0c */ /* 0x000fe2000bf04300 */
[----:B------:R-:W-:Y:S01]  /*1560*/  IMAD R15, R4, UR13, R11 ;  /* 0x0000000d040f7c24 */ /* 0x000fe2000f8e020b */
[----:B------:R-:W-:Y:S02]  /*1570*/  IADD3.X R2, RZ, ~R5, RZ, P1, !PT ;  /* 0x80000005ff027210 */ /* 0x000fe40000ffe4ff */
[----:B------:R-:W-:-:S03]  /*1580*/  SEL R17, R17, UR8, P0 ;  /* 0x0000000811117c07 */ /* 0x000fc60008000000 */
[----:B------:R-:W-:Y:S02]  /*1590*/  IMAD R2, R2, UR12, RZ ;  /* 0x0000000c02027c24 */ /* 0x000fe4000f8e02ff */
[----:B------:R-:W-:Y:S02]  /*15a0*/  IMAD.IADD R16, R16, 0x1, -R17 ;  /* 0x0000000110107824 */ /* 0x000fe400078e0a11 */
[----:B0-----:R-:W-:-:S03]  /*15b0*/  IMAD.WIDE.U32 R12, R4, UR12, R12 ;  /* 0x0000000c040c7c25 */ /* 0x001fc6000f8e000c */
[----:B------:R-:W-:Y:S01]  /*15c0*/  LOP3.LUT R16, R16, 0x3, RZ, 0xc0, !PT ;  /* 0x0000000310107812 */ /* 0x000fe200078ec0ff */
[----:B------:R-:W-:Y:S01]  /*15d0*/  IMAD.IADD R15, R13, 0x1, R15 ;  /* 0x000000010d0f7824 */ /* 0x000fe200078e020f */
[C---:B------:R-:W-:Y:S01]  /*15e0*/  IADD3 R11, P1, P2, R34.reuse, -UR12, -R12 ;  /* 0x8000000c220b7c10 */ /* 0x040fe2000fa3e80c */
[----:B------:R-:W-:Y:S01]  /*15f0*/  IMAD R19, R19, UR13, R2 ;  /* 0x0000000d13137c24 */ /* 0x000fe2000f8e0202 */
[----:B------:R-:W-:Y:S02]  /*1600*/  IADD3 R12, P0, R34, -R12, RZ ;  /* 0x8000000c220c7210 */ /* 0x000fe40007f1e0ff */
[----:B------:R-:W-:Y:S01]  /*1610*/  IADD3.X R13, R35, ~UR13, ~R15, P1, P2 ;  /* 0x8000000d230d7c10 */ /* 0x000fe20008fe4c0f */
[----:B------:R-:W-:Y:S02]  /*1620*/  IMAD.IADD R14, R27, 0x1, R19 ;  /* 0x000000011b0e7824 */ /* 0x000fe400078e0213 */
[----:B------:R-:W-:-:S08]  /*1630*/  IMAD.X R15, R35, 0x1, ~R15, P0 ;  /* 0x00000001230f7824 */ /* 0x000fd000000e0e0f */
.L_x_110:
[----:B------:R-:W-:Y:S01]  /*1640*/  IADD3 R17, P1, R28, 0x1, RZ ;  /* 0x000000011c117810 */ /* 0x000fe20007f3e0ff */
[----:B------:R-:W-:Y:S01]  /*1650*/  ULDC.64 UR8, c[0x0][0x278] ;  /* 0x00009e0000087ab9 */ /* 0x000fe20000000a00 */
[----:B------:R-:W-:Y:S02]  /*1660*/  BSSY B0, `(.L_x_27) ;  /* 0x0000439000007945 */ /* 0x000fe40003800000 */
[----:B------:R-:W-:Y:S02]  /*1670*/  ISETP.LT.U32.AND P0, PT, R17, UR8, PT ;  /* 0x0000000811007c0c */ /* 0x000fe4000bf01070 */
[----:B------:R-:W-:-:S04]  /*1680*/  IADD3.X R2, RZ, R29, RZ, P1, !PT ;  /* 0x0000001dff027210 */ /* 0x000fc80000ffe4ff */
[----:B------:R-:W-:-:S04]  /*1690*/  ISETP.LT.AND.EX P0, PT, R2, UR9, PT, P0 ;  /* 0x0000000902007c0c */ /* 0x000fc8000bf01300 */
[----:B------:R-:W-:Y:S02]  /*16a0*/  SEL R17, R17, UR8, P0 ;  /* 0x0000000811117c07 */ /* 0x000fe40008000000 */
[----:B------:R-:W-:Y:S02]  /*16b0*/  SEL R2, R2, UR9, P0 ;  /* 0x0000000902027c07 */ /* 0x000fe40008000000 */
[----:B------:R-:W-:-:S04]  /*16c0*/  ISETP.GE.U32.AND P0, PT, R4, R17, PT ;  /* 0x000000110400720c */ /* 0x000fc80003f06070 */
[----:B------:R-:W-:-:S13]  /*16d0*/  ISETP.GE.AND.EX P0, PT, R5, R2, PT, P0 ;  /* 0x000000020500720c */ /* 0x000fda0003f06300 */
[----:B------:R-:W-:Y:S05]  /*16e0*/  @P0 BRA `(.L_x_28) ;  /* 0x0000004000c00947 */ /* 0x000fea0003800000 */
[----:B------:R-:W-:Y:S01]  /*16f0*/  IADD3 R17, P0, RZ, -R6, RZ ;  /* 0x80000006ff117210 */ /* 0x000fe20007f1e0ff */
[----:B------:R-:W-:Y:S01]  /*1700*/  ULDC.64 UR8, c[0x0][0x250] ;  /* 0x0000940000087ab9 */ /* 0x000fe20000000a00 */
[----:B------:R-:W-:Y:S03]  /*1710*/  BSSY B2, `(.L_x_29) ;  /* 0x0000027000027945 */ /* 0x000fe60003800000 */
[----:B------:R-:W-:Y:S02]  /*1720*/  IMAD.X R2, RZ, RZ, ~R7, P0 ;  /* 0x000000ffff027224 */ /* 0x000fe400000e0e07 */
[----:B------:R-:W-:-:S04]  /*1730*/  IMAD.WIDE.U32 R24, R17, UR8, R32 ;  /* 0x0000000811187c25 */ /* 0x000fc8000f8e0020 */
[----:B------:R-:W-:Y:S01]  /*1740*/  IMAD R2, R2, UR8, RZ ;  /* 0x0000000802027c24 */ /* 0x000fe2000f8e02ff */
[----:B------:R-:W-:-:S03]  /*1750*/  ULDC UR8, c[0x0][0x264] ;  /* 0x0000990000087ab9 */ /* 0x000fc60000000800 */
[----:B------:R-:W-:-:S04]  /*1760*/  IMAD R17, R17, UR9, R2 ;  /* 0x0000000911117c24 */ /* 0x000fc8000f8e0202 */
[----:B------:R-:W-:-:S05]  /*1770*/  IMAD.IADD R17, R25, 0x1, R17 ;  /* 0x0000000119117824 */ /* 0x000fca00078e0211 */
[----:B------:R-:W-:-:S04]  /*1780*/  LOP3.LUT R2, R17, UR8, RZ, 0xfc, !PT ;  /* 0x0000000811027c12 */ /* 0x000fc8000f8efcff */
[----:B------:R-:W-:-:S13]  /*1790*/  ISETP.NE.U32.AND P0, PT, R2, RZ, PT ;  /* 0x000000ff0200720c */ /* 0x000fda0003f05070 */
[----:B------:R-:W-:Y:S05]  /*17a0*/  @!P0 BRA `(.L_x_30) ;  /* 0x0000000000288947 */ /* 0x000fea0003800000 */
[----:B------:R-:W-:Y:S01]  /*17b0*/  ULDC.64 UR8, c[0x0][0x260] ;  /* 0x0000980000087ab9 */ /* 0x000fe20000000a00 */
[----:B------:R-:W-:Y:S01]  /*17c0*/  MOV R52, R24 ;  /* 0x0000001800347202 */ /* 0x000fe20000000f00 */
[----:B------:R-:W-:Y:S01]  /*17d0*/  IMAD.U32 R51, RZ, RZ, UR8 ;  /* 0x00000008ff337e24 */ /* 0x000fe2000f8e00ff */
[----:B------:R-:W-:Y:S01]  /*17e0*/  MOV R53, R17 ;  /* 0x0000001100357202 */ /* 0x000fe20000000f00 */
[----:B------:R-:W-:Y:S01]  /*17f0*/  IMAD.U32 R50, RZ, RZ, UR9 ;  /* 0x00000009ff327e24 */ /* 0x000fe2000f8e00ff */
[----:B------:R-:W-:-:S07]  /*1800*/  MOV R2, 0x1820 ;  /* 0x0000182000027802 */ /* 0x000fce0000000f00 */
[----:B------:R-:W-:Y:S05]  /*1810*/  CALL.REL.NOINC `($__internal_1_$__cuda_sm20_rem_s64) ;  /* 0x0000004800207944 */ /* 0x000fea0003c00000 */
[----:B------:R-:W-:Y:S02]  /*1820*/  IMAD.MOV.U32 R22, RZ, RZ, R38 ;  /* 0x000000ffff167224 */ /* 0x000fe400078e0026 */
[----:B------:R-:W-:Y:S01]  /*1830*/  IMAD.MOV.U32 R23, RZ, RZ, R39 ;  /* 0x000000ffff177224 */ /* 0x000fe200078e0027 */
[----:B------:R-:W-:Y:S06]  /*1840*/  BRA `(.L_x_31) ;  /* 0x00000000004c7947 */ /* 0x000fec0003800000 */
.L_x_30:
[----:B------:R-:W-:Y:S01]  /*1850*/  ULDC UR8, c[0x0][0x260] ;  /* 0x0000980000087ab9 */ /* 0x000fe20000000800 */
[----:B------:R-:W-:Y:S01]  /*1860*/  HFMA2.MMA R23, -RZ, RZ, 0, 0 ;  /* 0x00000000ff177435 */ /* 0x000fe200000001ff */
[----:B------:R-:W0:Y:S01]  /*1870*/  I2F.U32.RP R2, UR8 ;  /* 0x0000000800027d06 */ /* 0x000e220008209000 */
[----:B------:R-:W-:-:S07]  /*1880*/  ISETP.NE.U32.AND P2, PT, RZ, UR8, PT ;  /* 0x00000008ff007c0c */ /* 0x000fce000bf45070 */
[----:B0-----:R-:W0:Y:S02]  /*1890*/  MUFU.RCP R2, R2 ;  /* 0x0000000200027308 */ /* 0x001e240000001000 */
[----:B0-----:R-:W-:-:S06]  /*18a0*/  IADD3 R18, R2, 0xffffffe, RZ ;  /* 0x0ffffffe02127810 */ /* 0x001fcc0007ffe0ff */
        /* <DEDUP_REMOVED lines=9> */
[----:B------:R-:W-:-:S05]  /*1940*/  @P1 VIADD R22, R22, -UR8 ;  /* 0x8000000816161c36 */ /* 0x000fca0008000000 */
[----:B------:R-:W-:-:S13]  /*1950*/  ISETP.GE.U32.AND P1, PT, R22, UR8, PT ;  /* 0x0000000816007c0c */ /* 0x000fda000bf26070 */
[----:B------:R-:W-:Y:S01]  /*1960*/  @P1 VIADD R22, R22, -UR8 ;  /* 0x8000000816161c36 */ /* 0x000fe20008000000 */
[----:B------:R-:W-:-:S07]  /*1970*/  @!P2 LOP3.LUT R22, RZ, UR8, RZ, 0x33, !PT ;  /* 0x00000008ff16ac12 */ /* 0x000fce000f8e33ff */
.L_x_31:
[----:B------:R-:W-:Y:S05]  /*1980*/  BSYNC B2 ;  /* 0x0000000000027941 */ /* 0x000fea0003800000 */
.L_x_29:
[----:B------:R-:W-:Y:S01]  /*1990*/  ISETP.NE.U32.AND P1, PT, R16, RZ, PT ;  /* 0x000000ff1000720c */ /* 0x000fe20003f25070 */
[----:B------:R-:W-:Y:S01]  /*19a0*/  BSSY B2, `(.L_x_32) ;  /* 0x00001ae000027945 */ /* 0x000fe20003800000 */
[----:B------:R-:W-:Y:S02]  /*19b0*/  IMAD.MOV.U32 R18, RZ, RZ, R4 ;  /* 0x000000ffff127224 */ /* 0x000fe400078e0004 */
[----:B------:R-:W-:Y:S01]  /*19c0*/  ISETP.NE.AND.EX P1, PT, RZ, RZ, PT, P1 ;  /* 0x000000ffff00720c */ /* 0x000fe20003f25310 */
[----:B------:R-:W-:-:S12]  /*19d0*/  IMAD.MOV.U32 R19, RZ, RZ, R5 ;  /* 0x000000ffff137224 */ /* 0x000fd800078e0005 */
[----:B------:R-:W-:Y:S05]  /*19e0*/  @!P1 BRA `(.L_x_33) ;  /* 0x0000001800a49947 */ /* 0x000fea0003800000 */
[----:B------:R-:W-:Y:S01]  /*19f0*/  ISETP.NE.U32.AND P1, PT, R22, RZ, PT ;  /* 0x000000ff1600720c */ /* 0x000fe20003f25070 */
[----:B------:R-:W-:Y:S03]  /*1a00*/  BSSY B3, `(.L_x_34) ;  /* 0x0000084000037945 */ /* 0x000fe60003800000 */
[----:B------:R-:W-:-:S13]  /*1a10*/  ISETP.NE.AND.EX P1, PT, R23, RZ, PT, P1 ;  /* 0x000000ff1700720c */ /* 0x000fda0003f25310 */
[----:B------:R-:W-:Y:S05]  /*1a20*/  @P1 BRA `(.L_x_35) ;  /* 0x0000000800041947 */ /* 0x000fea0003800000 */
[----:B------:R-:W-:Y:S01]  /*1a30*/  ULDC UR8, c[0x0][0x26c] ;  /* 0x00009b0000087ab9 */ /* 0x000fe20000000800 */
[----:B------:R-:W-:Y:S01]  /*1a40*/  BSSY B4, `(.L_x_36) ;  /* 0x0000022000047945 */ /* 0x000fe20003800000 */
        /* <DEDUP_REMOVED lines=10> */
[----:B------:R-:W-:-:S04]  /*1af0*/  ISETP.NE.U32.AND P2, PT, R38, RZ, PT ;  /* 0x000000ff2600720c */ /* 0x000fc80003f45070 */
[----:B------:R-:W-:Y:S01]  /*1b00*/  ISETP.NE.AND.EX P2, PT, R39, RZ, PT, P2 ;  /* 0x000000ff2700720c */ /* 0x000fe20003f45320 */
[----:B------:R-:W-:-:S12]  /*1b10*/  BRA `(.L_x_38) ;  /* 0x0000000000507947 */ /* 0x000fd80003800000 */
.L_x_37:
        /* <DEDUP_REMOVED lines=14> */
[----:B------:R-:W-:-:S05]  /*1c00*/  @P2 VIADD R19, R19, -UR8 ;  /* 0x8000000813132c36 */ /* 0x000fca0008000000 */
[----:B------:R-:W-:-:S13]  /*1c10*/  ISETP.GE.U32.AND P2, PT, R19, UR8, PT ;  /* 0x0000000813007c0c */ /* 0x000fda000bf46070 */
[----:B------:R-:W-:Y:S02]  /*1c20*/  @P2 IADD3 R19, R19, -UR8, RZ ;  /* 0x8000000813132c10 */ /* 0x000fe4000fffe0ff */
[----:B------:R-:W-:-:S04]  /*1c30*/  @!P3 LOP3.LUT R19, RZ, UR8, RZ, 0x33, !PT ;  /* 0x00000008ff13bc12 */ /* 0x000fc8000f8e33ff */
[----:B------:R-:W-:-:S04]  /*1c40*/  ISETP.NE.U32.AND P2, PT, R19, RZ, PT ;  /* 0x000000ff1300720c */ /* 0x000fc80003f45070 */
[----:B------:R-:W-:-:S13]  /*1c50*/  ISETP.NE.AND.EX P2, PT, RZ, RZ, PT, P2 ;  /* 0x000000ffff00720c */ /* 0x000fda0003f45320 */
.L_x_38:
[----:B------:R-:W-:Y:S05]  /*1c60*/  BSYNC B4 ;  /* 0x0000000000047941 */ /* 0x000fea0003800000 */
.L_x_36:
[----:B------:R-:W-:Y:S05]  /*1c70*/  @P2 BRA `(.L_x_35) ;  /* 0x0000000400702947 */ /* 0x000fea0003800000 */
[----:B------:R-:W-:Y:S04]  /*1c80*/  BSSY B4, `(.L_x_39) ;  /* 0x0000020000047945 */ /* 0x000fe80003800000 */
        /* <DEDUP_REMOVED lines=11> */
.L_x_40:
        /* <DEDUP_REMOVED lines=16> */
[----:B------:R-:W-:Y:S01]  /*1e40*/  ISETP.GE.U32.AND P3, PT, R19, UR8, PT ;  /* 0x0000000813007c0c */ /* 0x000fe2000bf66070 */
[----:B------:R-:W-:-:S12]  /*1e50*/  IMAD.MOV.U32 R19, RZ, RZ, RZ ;  /* 0x000000ffff137224 */ /* 0x000fd800078e00ff */
[----:B------:R-:W-:Y:S01]  /*1e60*/  @P3 VIADD R18, R18, 0x1 ;  /* 0x0000000112123836 */ /* 0x000fe20000000000 */
[----:B------:R-:W-:-:S07]  /*1e70*/  @!P4 LOP3.LUT R18, RZ, UR8, RZ, 0x33, !PT ;  /* 0x00000008ff12cc12 */ /* 0x000fce000f8e33ff */
.L_x_41:
[----:B------:R-:W-:Y:S05]  /*1e80*/  BSYNC B4 ;  /* 0x0000000000047941 */ /* 0x000fea0003800000 */
.L_x_39:
[----:B------:R-:W-:Y:S04]  /*1e90*/  BSSY B4, `(.L_x_42) ;  /* 0x000001e000047945 */ /* 0x000fe80003800000 */
[----:B------:R-:W-:Y:S05]  /*1ea0*/  @!P1 BRA `(.L_x_43) ;  /* 0x0000000000209947 */ /* 0x000fea0003800000 */
[----:B------:R-:W-:Y:S01]  /*1eb0*/  ULDC.64 UR8, c[0x0][0x268] ;  /* 0x00009a0000087ab9 */ /* 0x000fe20000000a00 */
[----:B------:R-:W-:Y:S01]  /*1ec0*/  MOV R52, R26 ;  /* 0x0000001a00347202 */ /* 0x000fe20000000f00 */
[----:B------:R-:W-:Y:S01]  /*1ed0*/  IMAD.U32 R50, RZ, RZ, UR8 ;  /* 0x00000008ff327e24 */ /* 0x000fe2000f8e00ff */
[----:B------:R-:W-:Y:S01]  /*1ee0*/  MOV R49, R14 ;  /* 0x0000000e00317202 */ /* 0x000fe20000000f00 */
[----:B------:R-:W-:Y:S01]  /*1ef0*/  IMAD.U32 R48, RZ, RZ, UR9 ;  /* 0x00000009ff307e24 */ /* 0x000fe2000f8e00ff */
[----:B------:R-:W-:-:S07]  /*1f00*/  MOV R2, 0x1f20 ;  /* 0x00001f2000027802 */ /* 0x000fce0000000f00 */
[----:B------:R-:W-:Y:S05]  /*1f10*/  CALL.REL.NOINC `($__internal_0_$__cuda_sm20_div_s64) ;  /* 0x0000003c00107944 */ /* 0x000fea0003c00000 */
[----:B------:R-:W-:Y:S05]  /*1f20*/  BRA `(.L_x_44) ;  /* 0x0000000000507947 */ /* 0x000fea0003800000 */
.L_x_43:
        /* <DEDUP_REMOVED lines=11> */
[----:B------:R-:W-:Y:S02]  /*1fe0*/  IMAD.MOV R21, RZ, RZ, -R36 ;  /* 0x000000ffff157224 */ /* 0x000fe400078e0a24 */
[----:B------:R-:W-:Y:S02]  /*1ff0*/  IMAD.MOV.U32 R37, RZ, RZ, RZ ;  /* 0x000000ffff257224 */ /* 0x000fe400078e00ff */
[----:B------:R-:W-:-:S05]  /*2000*/  IMAD R21, R21, UR8, R26 ;  /* 0x0000000815157c24 */ /* 0x000fca000f8e021a */
[----:B------:R-:W-:-:S13]  /*2010*/  ISETP.GE.U32.AND P1, PT, R21, UR8, PT ;  /* 0x0000000815007c0c */ /* 0x000fda000bf26070 */
[----:B------:R-:W-:Y:S01]  /*2020*/  @P1 VIADD R21, R21, -UR8 ;  /* 0x8000000815151c36 */ /* 0x000fe20008000000 */
[----:B------:R-:W-:-:S04]  /*2030*/  @P1 IADD3 R36, R36, 0x1, RZ ;  /* 0x0000000124241810 */ /* 0x000fc80007ffe0ff */
[----:B------:R-:W-:-:S13]  /*2040*/  ISETP.GE.U32.AND P2, PT, R21, UR8, PT ;  /* 0x0000000815007c0c */ /* 0x000fda000bf46070 */
[----:B------:R-:W-:Y:S01]  /*2050*/  @P2 VIADD R36, R36, 0x1 ;  /* 0x0000000124242836 */ /* 0x000fe20000000000 */
[----:B------:R-:W-:-:S07]  /*2060*/  @!P3 LOP3.LUT R36, RZ, UR8, RZ, 0x33, !PT ;  /* 0x00000008ff24bc12 */ /* 0x000fce000f8e33ff */
.L_x_44:
[----:B------:R-:W-:Y:S05]  /*2070*/  BSYNC B4 ;  /* 0x0000000000047941 */ /* 0x000fea0003800000 */
.L_x_42:
[----:B------:R-:W-:Y:S01]  /*2080*/  ULDC.64 UR8, c[0x0][0x230] ;  /* 0x00008c0000087ab9 */ /* 0x000fe20000000a00 */
[----:B------:R-:W-:Y:S02]  /*2090*/  IMAD.MOV.U32 R20, RZ, RZ, R36 ;  /* 0x000000ffff147224 */ /* 0x000fe400078e0024 */
[----:B------:R-:W-:Y:S02]  /*20a0*/  IMAD R21, R31, UR8, RZ ;  /* 0x000000081f157c24 */ /* 0x000fe4000f8e02ff */
[----:B------:R-:W-:-:S04]  /*20b0*/  IMAD.WIDE.U32 R18, R30, UR8, R18 ;  /* 0x000000081e127c25 */ /* 0x000fc8000f8e0012 */
[----:B------:R-:W-:Y:S01]  /*20c0*/  IMAD R21, R30, UR9, R21 ;  /* 0x000000091e157c24 */ /* 0x000fe2000f8e0215 */
[----:B------:R-:W-:-:S04]  /*20d0*/  ULDC.64 UR8, c[0x0][0x238] ;  /* 0x00008e0000087ab9 */ /* 0x000fc80000000a00 */
[----:B------:R-:W-:Y:S01]  /*20e0*/  IADD3 R2, R19, R21, RZ ;  /* 0x0000001513027210 */ /* 0x000fe20007ffe0ff */
[----:B------:R-:W-:-:S04]  /*20f0*/  IMAD.MOV.U32 R21, RZ, RZ, R37 ;  /* 0x000000ffff157224 */ /* 0x000fc800078e0025 */
[----:B------:R-:W-:Y:S02]  /*2100*/  IMAD R19, R2, UR8, RZ ;  /* 0x0000000802137c24 */ /* 0x000fe4000f8e02ff */
[----:B------:R-:W-:-:S04]  /*2110*/  IMAD.WIDE.U32 R20, R18, UR8, R20 ;  /* 0x0000000812147c25 */ /* 0x000fc8000f8e0014 */
[----:B------:R-:W-:Y:S01]  /*2120*/  IMAD R19, R18, UR9, R19 ;  /* 0x0000000912137c24 */ /* 0x000fe2000f8e0213 */
[----:B------:R-:W-:-:S04]  /*2130*/  ULDC.64 UR8, c[0x0][0x270] ;  /* 0x00009c0000087ab9 */ /* 0x000fc80000000a00 */
[----:B------:R-:W-:Y:S01]  /*2140*/  IADD3 R2, R21, R19, RZ ;  /* 0x0000001315027210 */ /* 0x000fe20007ffe0ff */
[----:B------:R-:W-:-:S04]  /*2150*/  IMAD.WIDE.U32 R18, R20, UR8, R6 ;  /* 0x0000000814127c25 */ /* 0x000fc8000f8e0006 */
[----:B------:R-:W-:-:S04]  /*2160*/  IMAD R21, R2, UR8, RZ ;  /* 0x0000000802157c24 */ /* 0x000fc8000f8e02ff */
[----:B------:R-:W-:Y:S01]  /*2170*/  IMAD R21, R20, UR9, R21 ;  /* 0x0000000914157c24 */ /* 0x000fe2000f8e0215 */
[----:B------:R-:W-:-:S03]  /*2180*/  ULDC.64 UR8, c[0x0][0x278] ;  /* 0x00009e0000087ab9 */ /* 0x000fc60000000a00 */
[----:B------:R-:W-:Y:S02]  /*2190*/  IMAD.IADD R2, R19, 0x1, R21 ;  /* 0x0000000113027824 */ /* 0x000fe400078e0215 */
[----:B------:R-:W-:-:S04]  /*21a0*/  IMAD.WIDE.U32 R20, R18, UR8, R4 ;  /* 0x0000000812147c25 */ /* 0x000fc8000f8e0004 */
[----:B------:R-:W-:-:S04]  /*21b0*/  IMAD R19, R2, UR8, RZ ;  /* 0x0000000802137c24 */ /* 0x000fc8000f8e02ff */
[----:B------:R-:W-:Y:S01]  /*21c0*/  IMAD R19, R18, UR9, R19 ;  /* 0x0000000912137c24 */ /* 0x000fe2000f8e0213 */
[----:B------:R-:W-:Y:S02]  /*21d0*/  ULDC.64 UR8, c[0x0][0x218] ;  /* 0x0000860000087ab9 */ /* 0x000fe40000000a00 */
[----:B------:R-:W-:Y:S01]  /*21e0*/  LEA R18, P1, R20, UR8, 0x1 ;  /* 0x0000000814127c11 */ /* 0x000fe2000f8208ff */
[----:B------:R-:W-:-:S05]  /*21f0*/  IMAD.IADD R19, R21, 0x1, R19 ;  /* 0x0000000115137824 */ /* 0x000fca00078e0213 */
[----:B------:R-:W-:-:S05]  /*2200*/  LEA.HI.X R19, R20, UR9, R19, 0x1, P1 ;  /* 0x0000000914137c11 */ /* 0x000fca00088f0c13 */
[----:B------:R-:W2:Y:S02]  /*2210*/  LDG.E.U16 R18, desc[UR10][R18.64] ;  /* 0x0000000a12127981 */ /* 0x000ea4000c1e1500 */
[----:B--2---:R-:W-:-:S05]  /*2220*/  SHF.L.U32 R21, R18, 0x10, RZ ;  /* 0x0000001012157819 */ /* 0x004fca00000006ff */
[----:B------:R-:W-:-:S07]  /*2230*/  FADD.FTZ R10, R10, R21 ;  /* 0x000000150a0a7221 */ /* 0x000fce0000010000 */
.L_x_35:
[----:B------:R-:W-:Y:S05]  /*2240*/  BSYNC B3 ;  /* 0x0000000000037941 */ /* 0x000fea0003800000 */
.L_x_34:
[----:B------:R-:W-:Y:S02]  /*2250*/  ISETP.NE.U32.AND P1, PT, R16, 0x1, PT ;  /* 0x000000011000780c */ /* 0x000fe40003f25070 */
[----:B------:R-:W-:Y:S02]  /*2260*/  IADD3 R18, P2, R4, 0x1, RZ ;  /* 0x0000000104127810 */ /* 0x000fe40007f5e0ff */
[----:B------:R-:W-:-:S03]  /*2270*/  ISETP.NE.AND.EX P1, PT, RZ, RZ, PT, P1 ;  /* 0x000000ffff00720c */ /* 0x000fc60003f25310 */
[----:B------:R-:W-:-:S10]  /*2280*/  IMAD.X R19, RZ, RZ, R5, P2 ;  /* 0x000000ffff137224 */ /* 0x000fd400010e0605 */
        /* <DEDUP_REMOVED lines=16> */
[----:B------:R-:W-:Y:S05]  /*2390*/  CALL.REL.NOINC `($__internal_1_$__cuda_sm20_rem_s64) ;  /* 0x0000003c00407944 */ /* 0x000fea0003c00000 */
[----:B------:R-:W-:-:S04]  /*23a0*/  ISETP.NE.U32.AND P2, PT, R38, RZ, PT ;  /* 0x000000ff2600720c */ /* 0x000fc80003f45070 */
[----:B------:R-:W-:Y:S01]  /*23b0*/  ISETP.NE.AND.EX P2, PT, R39, RZ, PT, P2 ;  /* 0x000000ff2700720c */ /* 0x000fe20003f45320 */
[----:B------:R-:W-:-:S12]  /*23c0*/  BRA `(.L_x_49) ;  /* 0x0000000000507947 */ /* 0x000fd80003800000 */
.L_x_48:
[----:B------:R-:W-:Y:S02]  /*23d0*/  ULDC UR8, c[0x0][0x268] ;  /* 0x00009a0000087ab9 */ /* 0x000fe40000000800 */
        /* <DEDUP_REMOVED lines=16> */
[----:B------:R-:W-:-:S04]  /*24e0*/  @!P3 LOP3.LUT R2, RZ, UR8, RZ, 0x33, !PT ;  /* 0x00000008ff02bc12 */ /* 0x000fc8000f8e33ff */
[----:B------:R-:W-:-:S04]  /*24f0*/  ISETP.NE.U32.AND P2, PT, R2, RZ, PT ;  /* 0x000000ff0200720c */ /* 0x000fc80003f45070 */
[----:B------:R-:W-:-:S13]  /*2500*/  ISETP.NE.AND.EX P2, PT, RZ, RZ, PT, P2 ;  /* 0x000000ffff00720c */ /* 0x000fda0003f45320 */
.L_x_49:
[----:B------:R-:W-:Y:S05]  /*2510*/  BSYNC B4 ;  /* 0x0000000000047941 */ /* 0x000fea0003800000 */
.L_x_47:
[----:B------:R-:W-:Y:S05]  /*2520*/  @P2 BRA `(.L_x_46) ;  /* 0x0000000400802947 */ /* 0x000fea0003800000 */
        /* <DEDUP_REMOVED lines=9> */
[----:B------:R-:W-:Y:S02]  /*25c0*/  IMAD.MOV.U32 R18, RZ, RZ, R36 ;  /* 0x000000ffff127224 */ /* 0x000fe400078e0024 */
[----:B------:R-:W-:Y:S01]  /*25d0*/  IMAD.MOV.U32 R19, RZ, RZ, R37 ;  /* 0x000000ffff137224 */ /* 0x000fe200078e0025 */
[----:B------:R-:W-:Y:S06]  /*25e0*/  BRA `(.L_x_52) ;  /* 0x0000000000507947 */ /* 0x000fec0003800000 */
.L_x_51:
        /* <DEDUP_REMOVED lines=16> */
[----:B------:R-:W-:Y:S01]  /*26f0*/  ISETP.GE.U32.AND P3, PT, R19, UR8, PT ;  /* 0x0000000813007c0c */ /* 0x000fe2000bf66070 */
[----:B------:R-:W-:-:S12]  /*2700*/  IMAD.MOV.U32 R19, RZ, RZ, RZ ;  /* 0x000000ffff137224 */ /* 0x000fd800078e00ff */
[----:B------:R-:W-:Y:S02]  /*2710*/  @P3 IADD3 R18, R18, 0x1, RZ ;  /* 0x0000000112123810 */ /* 0x000fe40007ffe0ff */
[----:B------:R-:W-:-:S07]  /*2720*/  @!P4 LOP3.LUT R18, RZ, UR8, RZ, 0x33, !PT ;  /* 0x00000008ff12cc12 */ /* 0x000fce000f8e33ff */
.L_x_52:
[----:B------:R-:W-:Y:S05]  /*2730*/  BSYNC B4 ;  /* 0x0000000000047941 */ /* 0x000fea0003800000 */
.L_x_50:
        /* <DEDUP_REMOVED lines=10> */
.L_x_54:
        /* <DEDUP_REMOVED lines=10> */
[----:B------:R-:W-:-:S04]  /*2880*/  IMAD.HI.U32 R36, R37, R12, RZ ;  /* 0x0000000c25247227 */ /* 0x000fc800078e00ff */
[----:B------:R-:W-:Y:S01]  /*2890*/  IMAD.MOV.U32 R37, RZ, RZ, RZ ;  /* 0x000000ffff257224 */ /* 0x000fe200078e00ff */
[----:B------:R-:W-:-:S05]  /*28a0*/  IADD3 R21, -R36, RZ, RZ ;  /* 0x000000ff24157210 */ /* 0x000fca0007ffe1ff */
[----:B------:R-:W-:-:S05]  /*28b0*/  IMAD R21, R21, UR8, R12 ;  /* 0x0000000815157c24 */ /* 0x000fca000f8e020c */
[----:B------:R-:W-:-:S13]  /*28c0*/  ISETP.GE.U32.AND P1, PT, R21, UR8, PT ;  /* 0x0000000815007c0c */ /* 0x000fda000bf26070 */
[----:B------:R-:W-:Y:S02]  /*28d0*/  @P1 VIADD R21, R21, -UR8 ;  /* 0x8000000815151c36 */ /* 0x000fe40008000000 */
[----:B------:R-:W-:-:S03]  /*28e0*/  @P1 VIADD R36, R36, 0x1 ;  /* 0x0000000124241836 */ /* 0x000fc60000000000 */
[----:B------:R-:W-:-:S13]  /*28f0*/  ISETP.GE.U32.AND P2, PT, R21, UR8, PT ;  /* 0x0000000815007c0c */ /* 0x000fda000bf46070 */
[----:B------:R-:W-:Y:S02]  /*2900*/  @P2 IADD3 R36, R36, 0x1, RZ ;  /* 0x0000000124242810 */ /* 0x000fe40007ffe0ff */
[----:B------:R-:W-:-:S07]  /*2910*/  @!P3 LOP3.LUT R36, RZ, UR8, RZ, 0x33, !PT ;  /* 0x00000008ff24bc12 */ /* 0x000fce000f8e33ff */
.L_x_55:
[----:B------:R-:W-:Y:S05]  /*2920*/  BSYNC B4 ;  /* 0x0000000000047941 */ /* 0x000fea0003800000 */
.L_x_53:
[----:B------:R-:W-:Y:S01]  /*2930*/  ULDC.64 UR8, c[0x0][0x230] ;  /* 0x00008c0000087ab9 */ /* 0x000fe20000000a00 */
[----:B------:R-:W-:Y:S01]  /*2940*/  MOV R21, R19 ;  /* 0x0000001300157202 */ /* 0x000fe20000000f00 */
[----:B------:R-:W-:Y:S01]  /*2950*/  IMAD R39, R31, UR8, RZ ;  /* 0x000000081f277c24 */ /* 0x000fe2000f8e02ff */
[----:B------:R-:W-:Y:S01]  /*2960*/  MOV R19, R37 ;  /* 0x0000002500137202 */ /* 0x000fe20000000f00 */
[----:B------:R-:W-:Y:S02]  /*2970*/  IMAD.MOV.U32 R20, RZ, RZ, R18 ;  /* 0x000000ffff147224 */ /* 0x000fe400078e0012 */
[C---:B------:R-:W-:Y:S02]  /*2980*/  IMAD R39, R30.reuse, UR9, R39 ;  /* 0x000000091e277c24 */ /* 0x040fe4000f8e0227 */
[----:B------:R-:W-:Y:S01]  /*2990*/  IMAD.WIDE.U32 R20, R30, UR8, R20 ;  /* 0x000000081e147c25 */ /* 0x000fe2000f8e0014 */
[----:B------:R-:W-:-:S03]  /*29a0*/  ULDC.64 UR8, c[0x0][0x238] ;  /* 0x00008e0000087ab9 */ /* 0x000fc60000000a00 */
[----:B------:R-:W-:Y:S02]  /*29b0*/  IMAD.IADD R2, R39, 0x1, R21 ;  /* 0x0000000127027824 */ /* 0x000fe400078e0215 */
[----:B------:R-:W-:Y:S02]  /*29c0*/  IMAD.MOV.U32 R18, RZ, RZ, R36 ;  /* 0x000000ffff127224 */ /* 0x000fe400078e0024 */
[----:B------:R-:W-:Y:S02]  /*29d0*/  IMAD R21, R2, UR8, RZ ;  /* 0x0000000802157c24 */ /* 0x000fe4000f8e02ff */
[----:B------:R-:W-:-:S04]  /*29e0*/  IMAD.WIDE.U32 R18, R20, UR8, R18 ;  /* 0x0000000814127c25 */ /* 0x000fc8000f8e0012 */
[----:B------:R-:W-:Y:S01]  /*29f0*/  IMAD R21, R20, UR9, R21 ;  /* 0x0000000914157c24 */ /* 0x000fe2000f8e0215 */
[----:B------:R-:W-:-:S03]  /*2a00*/  ULDC.64 UR8, c[0x0][0x270] ;  /* 0x00009c0000087ab9 */ /* 0x000fc60000000a00 */
[----:B------:R-:W-:Y:S02]  /*2a10*/  IMAD.IADD R2, R19, 0x1, R21 ;  /* 0x0000000113027824 */ /* 0x000fe400078e0215 */
[----:B------:R-:W-:-:S04]  /*2a20*/  IMAD.WIDE.U32 R20, R18, UR8, R6 ;  /* 0x0000000812147c25 */ /* 0x000fc8000f8e0006 */
[----:B------:R-:W-:-:S04]  /*2a30*/  IMAD R19, R2, UR8, RZ ;  /* 0x0000000802137c24 */ /* 0x000fc8000f8e02ff */
[----:B------:R-:W-:Y:S01]  /*2a40*/  IMAD R19, R18, UR9, R19 ;  /* 0x0000000912137c24 */ /* 0x000fe2000f8e0213 */
[----:B------:R-:W-:Y:S01]  /*2a50*/  IADD3 R18, P1, R4, 0x1, RZ ;  /* 0x0000000104127810 */ /* 0x000fe20007f3e0ff */
[----:B------:R-:W-:Y:S02]  /*2a60*/  ULDC.64 UR8, c[0x0][0x278] ;  /* 0x00009e0000087ab9 */ /* 0x000fe40000000a00 */
[----:B------:R-:W-:Y:S01]  /*2a70*/  IMAD.IADD R2, R21, 0x1, R19 ;  /* 0x0000000115027824 */ /* 0x000fe200078e0213 */
[----:B------:R-:W-:-:S03]  /*2a80*/  IADD3.X R19, RZ, R5, RZ, P1, !PT ;  /* 0x00000005ff137210 */ /* 0x000fc60000ffe4ff */
[----:B------:R-:W-:Y:S02]  /*2a90*/  IMAD R21, R2, UR8, RZ ;  /* 0x0000000802157c24 */ /* 0x000fe4000f8e02ff */
[----:B------:R-:W-:-:S04]  /*2aa0*/  IMAD.WIDE.U32 R18, R20, UR8, R18 ;  /* 0x0000000814127c25 */ /* 0x000fc8000f8e0012 */
[----:B------:R-:W-:Y:S01]  /*2ab0*/  IMAD R21, R20, UR9, R21 ;  /* 0x0000000914157c24 */ /* 0x000fe2000f8e0215 */
[----:B------:R-:W-:Y:S02]  /*2ac0*/  ULDC.64 UR8, c[0x0][0x218] ;  /* 0x0000860000087ab9 */ /* 0x000fe40000000a00 */
[----:B------:R-:W-:Y:S01]  /*2ad0*/  LEA R20, P1, R18, UR8, 0x1 ;  /* 0x0000000812147c11 */ /* 0x000fe2000f8208ff */
[----:B------:R-:W-:-:S05]  /*2ae0*/  IMAD.IADD R19, R19, 0x1, R21 ;  /* 0x0000000113137824 */ /* 0x000fca00078e0215 */
[----:B------:R-:W-:-:S05]  /*2af0*/  LEA.HI.X R21, R18, UR9, R19, 0x1, P1 ;  /* 0x0000000912157c11 */ /* 0x000fca00088f0c13 */
[----:B------:R-:W2:Y:S02]  /*2b00*/  LDG.E.U16 R20, desc[UR10][R20.64] ;  /* 0x0000000a14147981 */ /* 0x000ea4000c1e1500 */
[----:B--2---:R-:W-:-:S04]  /*2b10*/  IMAD.U32 R19, R20, 0x10000, RZ ;  /* 0x0001000014137824 */ /* 0x004fc800078e00ff */
[----:B------:R-:W-:-:S07]  /*2b20*/  FADD.FTZ R10, R10, R19 ;  /* 0x000000130a0a7221 */ /* 0x000fce0000010000 */
.L_x_46:
[----:B------:R-:W-:Y:S05]  /*2b30*/  BSYNC B3 ;  /* 0x0000000000037941 */ /* 0x000fea0003800000 */
.L_x_45:
[----:B------:R-:W-:Y:S02]  /*2b40*/  ISETP.NE.U32.AND P2, PT, R16, 0x2, PT ;  /* 0x000000021000780c */ /* 0x000fe40003f45070 */
[----:B------:R-:W-:Y:S02]  /*2b50*/  ISETP.NE.U32.AND P1, PT, R22, RZ, PT ;  /* 0x000000ff1600720c */ /* 0x000fe40003f25070 */
[----:B------:R-:W-:Y:S02]  /*2b60*/  ISETP.NE.AND.EX P2, PT, RZ, RZ, PT, P2 ;  /* 0x000000ffff00720c */ /* 0x000fe40003f45320 */
[C---:B------:R-:W-:Y:S02]  /*2b70*/  IADD3 R18, P4, R4.reuse, 0x2, RZ ;  /* 0x0000000204127810 */ /* 0x040fe40007f9e0ff */
[----:B------:R-:W-:Y:S02]  /*2b80*/  ISETP.NE.OR.EX P1, PT, R23, RZ, !P2, P1 ;  /* 0x000000ff1700720c */ /* 0x000fe40005725710 */
[----:B------:R-:W-:Y:S01]  /*2b90*/  IADD3 R21, P3, R4, 0x3, RZ ;  /* 0x0000000304157810 */ /* 0x000fe20007f7e0ff */
[----:B------:R-:W-:-:S03]  /*2ba0*/  IMAD.X R19, RZ, RZ, R5, P4 ;  /* 0x000000ffff137224 */ /* 0x000fc600020e0605 */
[----:B------:R-:W-:Y:S02]  /*2bb0*/  IADD3.X R2, RZ, R5, RZ, P3, !PT ;  /* 0x00000005ff027210 */ /* 0x000fe40001ffe4ff */
[----:B------:R-:W-:Y:S02]  /*2bc0*/  SEL R18, R18, R21, !P2 ;  /* 0x0000001512127207 */ /* 0x000fe40005000000 */
[----:B------:R-:W-:-:S03]  /*2bd0*/  SEL R19, R19, R2, !P2 ;  /* 0x0000000213137207 */ /* 0x000fc60005000000 */
        /* <DEDUP_REMOVED lines=16> */
.L_x_57:
        /* <DEDUP_REMOVED lines=20> */
.L_x_58:
[----:B------:R-:W-:Y:S05]  /*2e20*/  BSYNC B3 ;  /* 0x0000000000037941 */ /* 0x000fea0003800000 */
.L_x_56:
[----:B------:R-:W-:-:S04]  /*2e30*/  IADD3 R18, P3, R4, 0x3, RZ ;  /* 0x0000000304127810 */ /* 0x000fc80007f7e0ff */
[----:B------:R-:W-:Y:S01]  /*2e40*/  IADD3.X R19, RZ, R5, RZ, P3, !PT ;  /* 0x00000005ff137210 */ /* 0x000fe20001ffe4ff */
[----:B------:R-:W-:Y:S08]  /*2e50*/  @P2 BRA `(.L_x_33) ;  /* 0x0000000400882947 */ /* 0x000ff00003800000 */
        /* <DEDUP_REMOVED lines=12> */
.L_x_60:
        /* <DEDUP_REMOVED lines=20> */
.L_x_61:
[----:B------:R-:W-:Y:S05]  /*3060*/  BSYNC B3 ;  /* 0x0000000000037941 */ /* 0x000fea0003800000 */
.L_x_59:
        /* <DEDUP_REMOVED lines=10> */
.L_x_63:
        /* <DEDUP_REMOVED lines=9> */
[----:B------:R-:W-:-:S04]  /*31a0*/  IMAD.HI.U32 R36, R21, R37, R20 ;  /* 0x0000002515247227 */ /* 0x000fc800078e0014 */
[----:B------:R-:W-:Y:S02]  /*31b0*/  IMAD.MOV.U32 R37, RZ, RZ, RZ ;  /* 0x000000ffff257224 */ /* 0x000fe400078e00ff */
        /* <DEDUP_REMOVED lines=9> */
.L_x_64:
[----:B------:R-:W-:Y:S05]  /*3250*/  BSYNC B3 ;  /* 0x0000000000037941 */ /* 0x000fea0003800000 */
.L_x_62:
        /* <DEDUP_REMOVED lines=19> */
[----:B------:R-:W-:-:S03]  /*3390*/  ULDC.64 UR8, c[0x0][0x278] ;  /* 0x00009e0000087ab9 */ /* 0x000fc60000000a00 */
[----:B------:R-:W-:Y:S01]  /*33a0*/  IADD3 R2, R21, R19, RZ ;  /* 0x0000001315027210 */ /* 0x000fe20007ffe0ff */
[----:B------:R-:W-:-:S04]  /*33b0*/  IMAD.X R19, RZ, RZ, R5, P1 ;  /* 0x000000ffff137224 */ /* 0x000fc800008e0605 */
[----:B------:R-:W-:Y:S02]  /*33c0*/  IMAD R21, R2, UR8, RZ ;  /* 0x0000000802157c24 */ /* 0x000fe4000f8e02ff */
[----:B------:R-:W-:-:S04]  /*33d0*/  IMAD.WIDE.U32 R18, R20, UR8, R18 ;  /* 0x0000000814127c25 */ /* 0x000fc8000f8e0012 */
[----:B------:R-:W-:Y:S01]  /*33e0*/  IMAD R21, R20, UR9, R21 ;  /* 0x0000000914157c24 */ /* 0x000fe2000f8e0215 */
[----:B------:R-:W-:Y:S02]  /*33f0*/  ULDC.64 UR8, c[0x0][0x218] ;  /* 0x0000860000087ab9 */ /* 0x000fe40000000a00 */
[----:B------:R-:W-:Y:S01]  /*3400*/  LEA R20, P1, R18, UR8, 0x1 ;  /* 0x0000000812147c11 */ /* 0x000fe2000f8208ff */
[----:B------:R-:W-:-:S05]  /*3410*/  IMAD.IADD R19, R19, 0x1, R21 ;  /* 0x0000000113137824 */ /* 0x000fca00078e0215 */
[----:B------:R-:W-:-:S05]  /*3420*/  LEA.HI.X R21, R18, UR9, R19, 0x1, P1 ;  /* 0x0000000912157c11 */ /* 0x000fca00088f0c13 */
[----:B------:R-:W2:Y:S01]  /*3430*/  LDG.E.U16 R20, desc[UR10][R20.64] ;  /* 0x0000000a14147981 */ /* 0x000ea2000c1e1500 */
[----:B------:R-:W-:-:S05]  /*3440*/  IADD3 R18, P1, R4, 0x3, RZ ;  /* 0x0000000304127810 */ /* 0x000fca0007f3e0ff */
[----:B------:R-:W-:Y:S01]  /*3450*/  IMAD.X R19, RZ, RZ, R5, P1 ;  /* 0x000000ffff137224 */ /* 0x000fe200008e0605 */
[----:B--2---:R-:W-:-:S05]  /*3460*/  SHF.L.U32 R37, R20, 0x10, RZ ;  /* 0x0000001014257819 */ /* 0x004fca00000006ff */
[----:B------:R-:W-:-:S07]  /*3470*/  FADD.FTZ R10, R10, R37 ;  /* 0x000000250a0a7221 */ /* 0x000fce0000010000 */
.L_x_33:
[----:B------:R-:W-:Y:S05]  /*3480*/  BSYNC B2 ;  /* 0x0000000000027941 */ /* 0x000fea0003800000 */
.L_x_32:
[----:B------:R-:W-:Y:S01]  /*3490*/  ULDC.64 UR8, c[0x0][0x278] ;  /* 0x00009e0000087ab9 */ /* 0x000fe20000000a00 */
[----:B------:R-:W-:Y:S01]  /*34a0*/  IADD3 R2, P1, -R28, -0x2, RZ ;  /* 0xfffffffe1c027810 */ /* 0x000fe20007f3e1ff */
[----:B------:R-:W-:Y:S02]  /*34b0*/  ULOP3.LUT UR8, URZ, UR8, URZ, 0x33, !UPT ;  /* 0x000000083f087292 */ /* 0x000fe4000f8e333f */
[----:B------:R-:W-:Y:S01]  /*34c0*/  ULOP3.LUT UR9, URZ, UR9, URZ, 0x33, !UPT ;  /* 0x000000093f097292 */ /* 0x000fe2000f8e333f */
[----:B------:R-:W-:-:S03]  /*34d0*/  IADD3.X R20, ~R29, -0x1, RZ, P1, !PT ;  /* 0xffffffff1d147810 */ /* 0x000fc60000ffe5ff */
[----:B------:R-:W-:-:S04]  /*34e0*/  ISETP.GT.U32.AND P1, PT, R2, UR8, PT ;  /* 0x0000000802007c0c */ /* 0x000fc8000bf24070 */
[----:B------:R-:W-:-:S04]  /*34f0*/  ISETP.GT.AND.EX P1, PT, R20, UR9, PT, P1 ;  /* 0x0000000914007c0c */ /* 0x000fc8000bf24310 */
[----:B------:R-:W-:Y:S02]  /*3500*/  SEL R21, R2, UR8, P1 ;  /* 0x0000000802157c07 */ /* 0x000fe40008800000 */
[----:B------:R-:W-:Y:S02]  /*3510*/  SEL R20, R20, UR9, P1 ;  /* 0x0000000914147c07 */ /* 0x000fe40008800000 */
[----:B------:R-:W-:-:S04]  /*3520*/  IADD3 R2, P2, P3, -R21, -0x2, -R4 ;  /* 0xfffffffe15027810 */ /* 0x000fc80007b5e904 */
[----:B------:R-:W-:Y:S02]  /*3530*/  ISETP.GE.U32.AND P1, PT, R2, 0x3, PT ;  /* 0x000000030200780c */ /* 0x000fe40003f26070 */
[----:B------:R-:W-:-:S04]  /*3540*/  IADD3.X R2, ~R20, -0x1, ~R5, P2, P3 ;  /* 0xffffffff14027810 */ /* 0x000fc800017e6d05 */
[----:B------:R-:W-:-:S13]  /*3550*/  ISETP.GE.U32.AND.EX P1, PT, R2, RZ, PT, P1 ;  /* 0x000000ff0200720c */ /* 0x000fda0003f26110 */
[----:B------:R-:W-:Y:S05]  /*3560*/  @!P1 BRA `(.L_x_28) ;  /* 0x0000002400209947 */ /* 0x000fea0003800000 */
[----:B------:R-:W-:Y:S01]  /*3570*/  IADD3 R40, P5, RZ, -R18, RZ ;  /* 0x80000012ff287210 */ /* 0x000fe20007fbe0ff */
[----:B------:R-:W-:Y:S01]  /*3580*/  ULDC.64 UR8, c[0x0][0x258] ;  /* 0x0000960000087ab9 */ /* 0x000fe20000000a00 */
[C---:B------:R-:W-:Y:S01]  /*3590*/  IADD3 R20, P4, R18.reuse, 0x1, RZ ;  /* 0x0000000112147810 */ /* 0x040fe20007f9e0ff */
[----:B------:R-:W-:Y:S01]  /*35a0*/  IMAD.MOV.U32 R44, RZ, RZ, R34 ;  /* 0x000000ffff2c7224 */ /* 0x000fe200078e0022 */
[C---:B------:R-:W-:Y:S01]  /*35b0*/  IADD3 R2, P1, R18.reuse, 0x2, RZ ;  /* 0x0000000212027810 */ /* 0x040fe20007f3e0ff */
[--C-:B------:R-:W-:Y:S01]  /*35c0*/  IMAD.X R39, RZ, RZ, ~R19.reuse, P5 ;  /* 0x000000ffff277224 */ /* 0x100fe200028e0e13 */
[----:B------:R-:W-:Y:S02]  /*35d0*/  IADD3 R37, P2, R18, 0x3, RZ ;  /* 0x0000000312257810 */ /* 0x000fe40007f5e0ff */
[----:B------:R-:W-:Y:S01]  /*35e0*/  IADD3 R41, P3, RZ, -R20, RZ ;  /* 0x80000014ff297210 */ /* 0x000fe20007f7e0ff */
[--C-:B------:R-:W-:Y:S01]  /*35f0*/  IMAD.X R20, RZ, RZ, R19.reuse, P4 ;  /* 0x000000ffff147224 */ /* 0x100fe200020e0613 */
[----:B------:R-:W-:Y:S01]  /*3600*/  IADD3 R43, P5, RZ, -R2, RZ ;  /* 0x80000002ff2b7210 */ /* 0x000fe20007fbe0ff */
[----:B------:R-:W-:Y:S01]  /*3610*/  IMAD R39, R39, UR8, RZ ;  /* 0x0000000827277c24 */ /* 0x000fe2000f8e02ff */
[----:B------:R-:W-:Y:S01]  /*3620*/  IADD3.X R36, RZ, R19, RZ, P1, !PT ;  /* 0x00000013ff247210 */ /* 0x000fe20000ffe4ff */
[----:B------:R-:W-:Y:S01]  /*3630*/  IMAD.X R2, RZ, RZ, R19, P2 ;  /* 0x000000ffff027224 */ /* 0x000fe200010e0613 */
[----:B------:R-:W-:Y:S01]  /*3640*/  MOV R45, R35 ;  /* 0x00000023002d7202 */ /* 0x000fe20000000f00 */
[----:B------:R-:W-:Y:S01]  /*3650*/  IMAD.X R38, RZ, RZ, ~R20, P3 ;  /* 0x000000ffff267224 */ /* 0x000fe200018e0e14 */
[----:B------:R-:W-:Y:S01]  /*3660*/  IADD3 R37, P4, RZ, -R37, RZ ;  /* 0x80000025ff257210 */ /* 0x000fe20007f9e0ff */
[C---:B------:R-:W-:Y:S01]  /*3670*/  IMAD R39, R40.reuse, UR9, R39 ;  /* 0x0000000928277c24 */ /* 0x040fe2000f8e0227 */
[----:B------:R-:W-:Y:S01]  /*3680*/  IADD3.X R36, RZ, ~R36, RZ, P5, !PT ;  /* 0x80000024ff247210 */ /* 0x000fe20002ffe4ff */
[----:B------:R-:W-:Y:S01]  /*3690*/  IMAD.WIDE.U32 R20, R40, UR8, R44 ;  /* 0x0000000828147c25 */ /* 0x000fe2000f8e002c */
[----:B------:R-:W-:-:S03]  /*36a0*/  SHF.L.U32 R46, R18, 0x1, RZ ;  /* 0x00000001122e7819 */ /* 0x000fc600000006ff */
[----:B------:R-:W-:Y:S02]  /*36b0*/  IMAD.X R42, RZ, RZ, ~R2, P4 ;  /* 0x000000ffff2a7224 */ /* 0x000fe400020e0e02 */
[----:B------:R-:W-:Y:S02]  /*36c0*/  IMAD R2, R38, UR8, RZ ;  /* 0x0000000826027c24 */ /* 0x000fe4000f8e02ff */
[----:B------:R-:W-:Y:S02]  /*36d0*/  IMAD R36, R36, UR8, RZ ;  /* 0x0000000824247c24 */ /* 0x000fe4000f8e02ff */
[----:B------:R-:W-:Y:S02]  /*36e0*/  IMAD.IADD R21, R21, 0x1, R39 ;  /* 0x0000000115157824 */ /* 0x000fe400078e0227 */
[----:B------:R-:W-:Y:S02]  /*36f0*/  IMAD R39, R41, UR9, R2 ;  /* 0x0000000929277c24 */ /* 0x000fe4000f8e0202 */
[----:B------:R-:W-:-:S02]  /*3700*/  IMAD R2, R42, UR8, RZ ;  /* 0x000000082a027c24 */ /* 0x000fc4000f8e02ff */
[----:B------:R-:W-:Y:S02]  /*3710*/  IMAD R47, R43, UR9, R36 ;  /* 0x000000092b2f7c24 */ /* 0x000fe4000f8e0224 */
[----:B------:R-:W-:-:S04]  /*3720*/  IMAD.WIDE.U32 R40, R41, UR8, R44 ;  /* 0x0000000829287c25 */ /* 0x000fc8000f8e002c */
[----:B------:R-:W-:Y:S01]  /*3730*/  IMAD.WIDE.U32 R42, R43, UR8, R44 ;  /* 0x000000082b2a7c25 */ /* 0x000fe2000f8e002c */
[----:B------:R-:W-:-:S03]  /*3740*/  IADD3 R41, R41, R39, RZ ;  /* 0x0000002729297210 */ /* 0x000fc60007ffe0ff */
[----:B------:R-:W-:-:S04]  /*3750*/  IMAD.WIDE.U32 R44, R37, UR8, R44 ;  /* 0x00000008252c7c25 */ /* 0x000fc8000f8e002c */
[----:B------:R-:W-:Y:S02]  /*3760*/  IMAD R37, R37, UR9, R2 ;  /* 0x0000000925257c24 */ /* 0x000fe4000f8e0202 */
[----:B------:R-:W-:Y:S01]  /*3770*/  IMAD.IADD R43, R43, 0x1, R47 ;  /* 0x000000012b2b7824 */ /* 0x000fe200078e022f */
[----:B------:R-:W-:Y:S01]  /*3780*/  SHF.L.U64.HI R47, R18, 0x1, R19 ;  /* 0x00000001122f7819 */ /* 0x000fe20000010213 */
[----:B------:R-:W-:-:S07]  /*3790*/  IMAD.IADD R45, R45, 0x1, R37 ;  /* 0x000000012d2d7824 */ /* 0x000fce00078e0225 */
.L_x_109:
        /* <DEDUP_REMOVED lines=19> */
.L_x_68:
[----:B------:R-:W-:Y:S02]  /*38d0*/  ULDC UR8, c[0x0][0x268] ;  /* 0x00009a0000087ab9 */ /* 0x000fe40000000800 */
        /* <DEDUP_REMOVED lines=13> */
[----:B------:R-:W-:-:S04]  /*39b0*/  @P2 IADD3 R2, R2, -UR8, RZ ;  /* 0x8000000802022c10 */ /* 0x000fc8000fffe0ff */
[----:B------:R-:W-:-:S13]  /*39c0*/  ISETP.GE.U32.AND P2, PT, R2, UR8, PT ;  /* 0x0000000802007c0c */ /* 0x000fda000bf46070 */
[----:B------:R-:W-:Y:S01]  /*39d0*/  @P2 VIADD R2, R2, -UR8 ;  /* 0x8000000802022c36 */ /* 0x000fe20008000000 */
[----:B------:R-:W-:-:S04]  /*39e0*/  @!P3 LOP3.LUT R2, RZ, UR8, RZ, 0x33, !PT ;  /* 0x00000008ff02bc12 */ /* 0x000fc8000f8e33ff */
[----:B------:R-:W-:-:S04]  /*39f0*/  ISETP.NE.U32.AND P2, PT, R2, RZ, PT ;  /* 0x000000ff0200720c */ /* 0x000fc80003f45070 */
[----:B------:R-:W-:-:S13]  /*3a00*/  ISETP.NE.AND.EX P2, PT, RZ, RZ, PT, P2 ;  /* 0x000000ffff00720c */ /* 0x000fda0003f45320 */
.L_x_69:
[----:B------:R-:W-:Y:S05]  /*3a10*/  BSYNC B3 ;  /* 0x0000000000037941 */ /* 0x000fea0003800000 */
.L_x_67:
        /* <DEDUP_REMOVED lines=10> */
[----:B------:R-:W-:Y:S01]  /*3ac0*/  MOV R38, R36 ;  /* 0x0000002400267202 */ /* 0x000fe20000000f00 */
[----:B------:R-:W-:Y:S01]  /*3ad0*/  IMAD.MOV.U32 R39, RZ, RZ, R37 ;  /* 0x000000ffff277224 */ /* 0x000fe200078e0025 */
[----:B------:R-:W-:Y:S06]  /*3ae0*/  BRA `(.L_x_72) ;  /* 0x0000000000507947 */ /* 0x000fec0003800000 */
.L_x_71:
        /* <DEDUP_REMOVED lines=10> */
[----:B------:R-:W-:Y:S01]  /*3b90*/  IMAD.HI.U32 R38, R39, R24, RZ ;  /* 0x0000001827267227 */ /* 0x000fe200078e00ff */
[----:B------:R-:W-:-:S03]  /*3ba0*/  HFMA2.MMA R39, -RZ, RZ, 0, 0 ;  /* 0x00000000ff277435 */ /* 0x000fc600000001ff */
        /* <DEDUP_REMOVED lines=8> */
.L_x_72:
[----:B------:R-:W-:Y:S05]  /*3c30*/  BSYNC B3 ;  /* 0x0000000000037941 */ /* 0x000fea0003800000 */
.L_x_70:
        /* <DEDUP_REMOVED lines=13> */
.L_x_74:
        /* <DEDUP_REMOVED lines=16> */
[----:B------:R-:W-:Y:S02]  /*3e10*/  ISETP.GE.U32.AND P3, PT, R37, UR8, PT ;  /* 0x0000000825007c0c */ /* 0x000fe4000bf66070 */
[----:B------:R-:W-:-:S11]  /*3e20*/  MOV R37, RZ ;  /* 0x000000ff00257202 */ /* 0x000fd60000000f00 */
[----:B------:R-:W-:Y:S01]  /*3e30*/  @P3 VIADD R36, R36, 0x1 ;  /* 0x0000000124243836 */ /* 0x000fe20000000000 */
[----:B------:R-:W-:-:S07]  /*3e40*/  @!P4 LOP3.LUT R36, RZ, UR8, RZ, 0x33, !PT ;  /* 0x00000008ff24cc12 */ /* 0x000fce000f8e33ff */
.L_x_75:
[----:B------:R-:W-:Y:S05]  /*3e50*/  BSYNC B3 ;  /* 0x0000000000037941 */ /* 0x000fea0003800000 */
.L_x_73:
[----:B------:R-:W-:Y:S02]  /*3e60*/  ULDC.64 UR8, c[0x0][0x230] ;  /* 0x00008c0000087ab9 */ /* 0x000fe40000000a00 */
[----:B------:R-:W-:Y:S02]  /*3e70*/  IMAD R49, R31, UR8, RZ ;  /* 0x000000081f317c24 */ /* 0x000fe4000f8e02ff */
[----:B------:R-:W-:-:S04]  /*3e80*/  IMAD.WIDE.U32 R38, R30, UR8, R38 ;  /* 0x000000081e267c25 */ /* 0x000fc8000f8e0026 */
[----:B------:R-:W-:Y:S01]  /*3e90*/  IMAD R49, R30, UR9, R49 ;  /* 0x000000091e317c24 */ /* 0x000fe2000f8e0231 */
[----:B------:R-:W-:Y:S02]  /*3ea0*/  ULDC.64 UR8, c[0x0][0x238] ;  /* 0x00008e0000087ab9 */ /* 0x000fe40000000a00 */
[----:B------:R-:W-:-:S04]  /*3eb0*/  IMAD.WIDE.U32 R36, R38, UR8, R36 ;  /* 0x0000000826247c25 */ /* 0x000fc8000f8e0024 */
[----:B------:R-:W-:-:S04]  /*3ec0*/  IMAD.IADD R2, R49, 0x1, R39 ;  /* 0x0000000131027824 */ /* 0x000fc800078e0227 */
[----:B------:R-:W-:-:S04]  /*3ed0*/  IMAD R39, R2, UR8, RZ ;  /* 0x0000000802277c24 */ /* 0x000fc8000f8e02ff */
[----:B------:R-:W-:Y:S01]  /*3ee0*/  IMAD R39, R38, UR9, R39 ;  /* 0x0000000926277c24 */ /* 0x000fe2000f8e0227 */
[----:B------:R-:W-:-:S03]  /*3ef0*/  ULDC.64 UR8, c[0x0][0x270] ;  /* 0x00009c0000087ab9 */ /* 0x000fc60000000a00 */
[----:B------:R-:W-:Y:S02]  /*3f00*/  IMAD.IADD R2, R37, 0x1, R39 ;  /* 0x0000000125027824 */ /* 0x000fe400078e0227 */
[----:B------:R-:W-:-:S04]  /*3f10*/  IMAD.WIDE.U32 R38, R36, UR8, R6 ;  /* 0x0000000824267c25 */ /* 0x000fc8000f8e0006 */
[----:B------:R-:W-:-:S04]  /*3f20*/  IMAD R37, R2, UR8, RZ ;  /* 0x0000000802257c24 */ /* 0x000fc8000f8e02ff */
[----:B------:R-:W-:Y:S01]  /*3f30*/  IMAD R49, R36, UR9, R37 ;  /* 0x0000000924317c24 */ /* 0x000fe2000f8e0225 */
[----:B------:R-:W-:Y:S01]  /*3f40*/  ULDC.64 UR8, c[0x0][0x218] ;  /* 0x0000860000087ab9 */ /* 0x000fe20000000a00 */
[----:B------:R-:W-:-:S03]  /*3f50*/  IMAD.WIDE.U32 R36, R38, UR6, R46 ;  /* 0x0000000626247c25 */ /* 0x000fc6000f8e002e */
[----:B------:R-:W-:Y:S01]  /*3f60*/  IADD3 R2, R39, R49, RZ ;  /* 0x0000003127027210 */ /* 0x000fe20007ffe0ff */
[----:B------:R-:W-:Y:S01]  /*3f70*/  IMAD R39, R38, UR5, RZ ;  /* 0x0000000526277c24 */ /* 0x000fe2000f8e02ff */
[----:B------:R-:W-:-:S03]  /*3f80*/  IADD3 R36, P2, R36, UR8, RZ ;  /* 0x0000000824247c10 */ /* 0x000fc6000ff5e0ff */
[----:B------:R-:W-:-:S05]  /*3f90*/  IMAD R39, R2, UR6, R39 ;  /* 0x0000000602277c24 */ /* 0x000fca000f8e0227 */
[----:B------:R-:W-:-:S05]  /*3fa0*/  IADD3.X R37, R37, UR9, R39, P2, !PT ;  /* 0x0000000925257c10 */ /* 0x000fca00097fe427 */
[----:B------:R-:W2:Y:S02]  /*3fb0*/  LDG.E.U16 R36, desc[UR10][R36.64] ;  /* 0x0000000a24247981 */ /* 0x000ea4000c1e1500 */
[----:B--2---:R-:W-:-:S04]  /*3fc0*/  IMAD.U32 R39, R36, 0x10000, RZ ;  /* 0x0001000024277824 */ /* 0x004fc800078e00ff */
[----:B------:R-:W-:-:S07]  /*3fd0*/  FADD.FTZ R10, R10, R39 ;  /* 0x000000270a0a7221 */ /* 0x000fce0000010000 */
.L_x_66:
[----:B------:R-:W-:Y:S05]  /*3fe0*/  BSYNC B2 ;  /* 0x0000000000027941 */ /* 0x000fea0003800000 */
.L_x_65:
[----:B------:R-:W-:Y:S04]  /*3ff0*/  BSSY B2, `(.L_x_76) ;  /* 0x0000082000027945 */ /* 0x000fe80003800000 */
        /* <DEDUP_REMOVED lines=16> */
.L_x_79:
        /* <DEDUP_REMOVED lines=20> */
.L_x_80:
[----:B------:R-:W-:Y:S05]  /*4240*/  BSYNC B3 ;  /* 0x0000000000037941 */ /* 0x000fea0003800000 */
.L_x_78:
        /* <DEDUP_REMOVED lines=13> */
.L_x_82:
        /* <DEDUP_REMOVED lines=20> */
.L_x_83:
[----:B------:R-:W-:Y:S05]  /*4460*/  BSYNC B3 ;  /* 0x0000000000037941 */ /* 0x000fea0003800000 */
.L_x_81:
        /* <DEDUP_REMOVED lines=13> */
.L_x_85:
        /* <DEDUP_REMOVED lines=20> */
.L_x_86:
[----:B------:R-:W-:Y:S05]  /*4680*/  BSYNC B3 ;  /* 0x0000000000037941 */ /* 0x000fea0003800000 */
.L_x_84:
        /* <DEDUP_REMOVED lines=9> */
[----:B------:R-:W-:-:S04]  /*4720*/  ULDC.64 UR8, c[0x0][0x270] ;  /* 0x00009c0000087ab9 */ /* 0x000fc80000000a00 */
[----:B------:R-:W-:Y:S01]  /*4730*/  IADD3 R2, R37, R39, RZ ;  /* 0x0000002725027210 */ /* 0x000fe20007ffe0ff */
[----:B------:R-:W-:-:S04]  /*4740*/  IMAD.WIDE.U32 R38, R36, UR8, R6 ;  /* 0x0000000824267c25 */ /* 0x000fc8000f8e0006 */
[----:B------:R-:W-:-:S04]  /*4750*/  IMAD R37, R2, UR8, RZ ;  /* 0x0000000802257c24 */ /* 0x000fc8000f8e02ff */
[----:B------:R-:W-:Y:S01]  /*4760*/  IMAD R49, R36, UR9, R37 ;  /* 0x0000000924317c24 */ /* 0x000fe2000f8e0225 */
[----:B------:R-:W-:Y:S01]  /*4770*/  ULDC.64 UR8, c[0x0][0x218] ;  /* 0x0000860000087ab9 */ /* 0x000fe20000000a00 */
[----:B------:R-:W-:-:S04]  /*4780*/  IMAD.WIDE.U32 R36, R38, UR6, R46 ;  /* 0x0000000626247c25 */ /* 0x000fc8000f8e002e */
[----:B------:R-:W-:Y:S01]  /*4790*/  IMAD.IADD R2, R39, 0x1, R49 ;  /* 0x0000000127027824 */ /* 0x000fe200078e0231 */
[----:B------:R-:W-:Y:S01]  /*47a0*/  IADD3 R36, P2, R36, UR8, RZ ;  /* 0x0000000824247c10 */ /* 0x000fe2000ff5e0ff */
[----:B------:R-:W-:-:S04]  /*47b0*/  IMAD R39, R38, UR5, RZ ;  /* 0x0000000526277c24 */ /* 0x000fc8000f8e02ff */
[----:B------:R-:W-:-:S05]  /*47c0*/  IMAD R39, R2, UR6, R39 ;  /* 0x0000000602277c24 */ /* 0x000fca000f8e0227 */
[----:B------:R-:W-:-:S05]  /*47d0*/  IADD3.X R37, R37, UR9, R39, P2, !PT ;  /* 0x0000000925257c10 */ /* 0x000fca00097fe427 */
[----:B------:R-:W2:Y:S02]  /*47e0*/  LDG.E.U16 R36, desc[UR10][R36.64+0x2] ;  /* 0x0000020a24247981 */ /* 0x000ea4000c1e1500 */
[----:B--2---:R-:W-:-:S04]  /*47f0*/  IMAD.U32 R39, R36, 0x10000, RZ ;  /* 0x0001000024277824 */ /* 0x004fc800078e00ff */
[----:B------:R-:W-:-:S07]  /*4800*/  FADD.FTZ R10, R10, R39 ;  /* 0x000000270a0a7221 */ /* 0x000fce0000010000 */
.L_x_77:
[----:B------:R-:W-:Y:S05]  /*4810*/  BSYNC B2 ;  /* 0x0000000000027941 */ /* 0x000fea0003800000 */
.L_x_76:
        /* <DEDUP_REMOVED lines=17> */
.L_x_90:
        /* <DEDUP_REMOVED lines=20> */
.L_x_91:
[----:B------:R-:W-:Y:S05]  /*4a70*/  BSYNC B3 ;  /* 0x0000000000037941 */ /* 0x000fea0003800000 */
.L_x_89:
[----:B------:R-:W-:Y:S05]  /*4a80*/  @P2 BRA `(.L_x_88) ;  /* 0x0000000400682947 */ /* 0x000fea0003800000 */
[----:B------:R-:W-:Y:S04]  /*4a90*/  BSSY B3, `(.L_x_92) ;  /* 0x0000020000037945 */ /* 0x000fe80003800000 */
[----:B------:R-:W-:Y:S05]  /*4aa0*/  @!P0 BRA `(.L_x_93) ;  /* 0x0000000000288947 */ /* 0x000fea0003800000 */
[----:B------:R-:W-:Y:S01]  /*4ab0*/  ULDC.64 UR8, c[0x0][0x260] ;  /* 0x0000980000087ab9 */ /* 0x000fe20000000a00 */
[----:B------:R-:W-:Y:S01]  /*4ac0*/  IMAD.MOV.U32 R52, RZ, RZ, R24 ;  /* 0x000000ffff347224 */ /* 0x000fe200078e0018 */
[----:B------:R-:W-:Y:S01]  /*4ad0*/  MOV R50, UR8 ;  /* 0x0000000800327c02 */ /* 0x000fe20008000f00 */
[----:B------:R-:W-:Y:S01]  /*4ae0*/  IMAD.U32 R48, RZ, RZ, UR9 ;  /* 0x00000009ff307e24 */ /* 0x000fe2000f8e00ff */
[----:B------:R-:W-:Y:S02]  /*4af0*/  MOV R49, R17 ;  /* 0x0000001100317202 */ /* 0x000fe40000000f00 */
[----:B------:R-:W-:-:S07]  /*4b00*/  MOV R2, 0x4b20 ;  /* 0x00004b2000027802 */ /* 0x000fce0000000f00 */
[----:B------:R-:W-:Y:S05]  /*4b10*/  CALL.REL.NOINC `($__internal_0_$__cuda_sm20_div_s64) ;  /* 0x0000001000107944 */ /* 0x000fea0003c00000 */
[----:B------:R-:W-:Y:S01]  /*4b20*/  IMAD.MOV.U32 R38, RZ, RZ, R36 ;  /* 0x000000ffff267224 */ /* 0x000fe200078e0024 */
[----:B------:R-:W-:Y:S01]  /*4b30*/  MOV R39, R37 ;  /* 0x0000002500277202 */ /* 0x000fe20000000f00 */
[----:B------:R-:W-:Y:S06]  /*4b40*/  BRA `(.L_x_94) ;  /* 0x0000000000507947 */ /* 0x000fec0003800000 */
.L_x_93:
        /* <DEDUP_REMOVED lines=11> */
[----:B------:R-:W-:-:S04]  /*4c00*/  HFMA2.MMA R39, -RZ, RZ, 0, 0 ;  /* 0x00000000ff277435 */ /* 0x000fc800000001ff */
[----:B------:R-:W-:-:S05]  /*4c10*/  IADD3 R37, -R38, RZ, RZ ;  /* 0x000000ff26257210 */ /* 0x000fca0007ffe1ff */
[----:B------:R-:W-:-:S05]  /*4c20*/  IMAD R37, R37, UR8, R24 ;  /* 0x0000000825257c24 */ /* 0x000fca000f8e0218 */
[----:B------:R-:W-:-:S13]  /*4c30*/  ISETP.GE.U32.AND P2, PT, R37, UR8, PT ;  /* 0x0000000825007c0c */ /* 0x000fda000bf46070 */
[----:B------:R-:W-:Y:S01]  /*4c40*/  @P2 VIADD R37, R37, -UR8 ;  /* 0x8000000825252c36 */ /* 0x000fe20008000000 */
[----:B------:R-:W-:-:S04]  /*4c50*/  @P2 IADD3 R38, R38, 0x1, RZ ;  /* 0x0000000126262810 */ /* 0x000fc80007ffe0ff */
[----:B------:R-:W-:-:S13]  /*4c60*/  ISETP.GE.U32.AND P3, PT, R37, UR8, PT ;  /* 0x0000000825007c0c */ /* 0x000fda000bf66070 */
[----:B------:R-:W-:Y:S01]  /*4c70*/  @P3 VIADD R38, R38, 0x1 ;  /* 0x0000000126263836 */ /* 0x000fe20000000000 */
[----:B------:R-:W-:-:S07]  /*4c80*/  @!P4 LOP3.LUT R38, RZ, UR8, RZ, 0x33, !PT ;  /* 0x00000008ff26cc12 */ /* 0x000fce000f8e33ff */
.L_x_94:
[----:B------:R-:W-:Y:S05]  /*4c90*/  BSYNC B3 ;  /* 0x0000000000037941 */ /* 0x000fea0003800000 */
.L_x_92:
        /* <DEDUP_REMOVED lines=12> */
[----:B------:R-:W-:Y:S05]  /*4d60*/  BRA `(.L_x_97) ;  /* 0x0000000000507947 */ /* 0x000fea0003800000 */
.L_x_96:
        /* <DEDUP_REMOVED lines=14> */
[----:B------:R-:W-:Y:S01]  /*4e50*/  @P2 VIADD R37, R37, -UR8 ;  /* 0x8000000825252c36 */ /* 0x000fe20008000000 */
[----:B------:R-:W-:-:S04]  /*4e60*/  @P2 IADD3 R36, R36, 0x1, RZ ;  /* 0x0000000124242810 */ /* 0x000fc80007ffe0ff */
[----:B------:R-:W-:Y:S01]  /*4e70*/  ISETP.GE.U32.AND P3, PT, R37, UR8, PT ;  /* 0x0000000825007c0c */ /* 0x000fe2000bf66070 */
[----:B------:R-:W-:-:S12]  /*4e80*/  HFMA2.MMA R37, -RZ, RZ, 0, 0 ;  /* 0x00000000ff257435 */ /* 0x000fd800000001ff */
[----:B------:R-:W-:Y:S01]  /*4e90*/  @P3 VIADD R36, R36, 0x1 ;  /* 0x0000000124243836 */ /* 0x000fe20000000000 */
[----:B------:R-:W-:-:S07]  /*4ea0*/  @!P4 LOP3.LUT R36, RZ, UR8, RZ, 0x33, !PT ;  /* 0x00000008ff24cc12 */ /* 0x000fce000f8e33ff */
.L_x_97:
[----:B------:R-:W-:Y:S05]  /*4eb0*/  BSYNC B3 ;  /* 0x0000000000037941 */ /* 0x000fea0003800000 */
.L_x_95:
        /* <DEDUP_REMOVED lines=13> */
[----:B------:R-:W-:Y:S02]  /*4f90*/  IMAD R49, R36, UR9, R37 ;  /* 0x0000000924317c24 */ /* 0x000fe4000f8e0225 */
[----:B------:R-:W-:-:S04]  /*4fa0*/  IMAD.WIDE.U32 R36, R38, UR6, R46 ;  /* 0x0000000626247c25 */ /* 0x000fc8000f8e002e */
[----:B------:R-:W-:Y:S01]  /*4fb0*/  IMAD.IADD R2, R39, 0x1, R49 ;  /* 0x0000000127027824 */ /* 0x000fe200078e0231 */
[----:B------:R-:W-:Y:S01]  /*4fc0*/  IADD3 R36, P2, R36, UR4, RZ ;  /* 0x0000000424247c10 */ /* 0x000fe2000ff5e0ff */
[----:B------:R-:W-:-:S04]  /*4fd0*/  IMAD R39, R38, UR5, RZ ;  /* 0x0000000526277c24 */ /* 0x000fc8000f8e02ff */
[----:B------:R-:W-:-:S05]  /*4fe0*/  IMAD R39, R2, UR6, R39 ;  /* 0x0000000602277c24 */ /* 0x000fca000f8e0227 */
[----:B------:R-:W-:-:S05]  /*4ff0*/  IADD3.X R37, R37, UR7, R39, P2, !PT ;  /* 0x0000000725257c10 */ /* 0x000fca00097fe427 */
[----:B------:R-:W2:Y:S02]  /*5000*/  LDG.E.U16 R36, desc[UR10][R36.64+-0x2] ;  /* 0xfffffe0a24247981 */ /* 0x000ea4000c1e1500 */
[----:B--2---:R-:W-:-:S05]  /*5010*/  SHF.L.U32 R39, R36, 0x10, RZ ;  /* 0x0000001024277819 */ /* 0x004fca00000006ff */
[----:B------:R-:W-:-:S07]  /*5020*/  FADD.FTZ R10, R10, R39 ;  /* 0x000000270a0a7221 */ /* 0x000fce0000010000 */
.L_x_88:
[----:B------:R-:W-:Y:S05]  /*5030*/  BSYNC B2 ;  /* 0x0000000000027941 */ /* 0x000fea0003800000 */
.L_x_87:
        /* <DEDUP_REMOVED lines=13> */
[----:B------:R-:W-:Y:S05]  /*5110*/  CALL.REL.NOINC `($__internal_1_$__cuda_sm20_rem_s64) ;  /* 0x0000000c00e07944 */ /* 0x000fea0003c00000 */
[----:B------:R-:W-:-:S04]  /*5120*/  ISETP.NE.U32.AND P1, PT, R38, RZ, PT ;  /* 0x000000ff2600720c */ /* 0x000fc80003f25070 */
[----:B------:R-:W-:Y:S01]  /*5130*/  ISETP.NE.AND.EX P1, PT, R39, RZ, PT, P1 ;  /* 0x000000ff2700720c */ /* 0x000fe20003f25310 */
[----:B------:R-:W-:-:S12]  /*5140*/  BRA `(.L_x_102) ;  /* 0x0000000000507947 */ /* 0x000fd80003800000 */
.L_x_101:
        /* <DEDUP_REMOVED lines=20> */
.L_x_102:
[----:B------:R-:W-:Y:S05]  /*5290*/  BSYNC B3 ;  /* 0x0000000000037941 */ /* 0x000fea0003800000 */
.L_x_100:
        /* <DEDUP_REMOVED lines=13> */
.L_x_104:
        /* <DEDUP_REMOVED lines=20> */
.L_x_105:
[----:B------:R-:W-:Y:S05]  /*54b0*/  BSYNC B3 ;  /* 0x0000000000037941 */ /* 0x000fea0003800000 */
.L_x_103:
        /* <DEDUP_REMOVED lines=13> */
.L_x_107:
        /* <DEDUP_REMOVED lines=20> */
.L_x_108:
[----:B------:R-:W-:Y:S05]  /*56d0*/  BSYNC B3 ;  /* 0x0000000000037941 */ /* 0x000fea0003800000 */
.L_x_106:
        /* <DEDUP_REMOVED lines=23> */
.L_x_99:
[----:B------:R-:W-:Y:S05]  /*5850*/  BSYNC B2 ;  /* 0x0000000000027941 */ /* 0x000fea0003800000 */
.L_x_98:
[----:B------:R-:W-:Y:S01]  /*5860*/  IADD3 R2, P2, R28, 0x1, RZ ;  /* 0x000000011c027810 */ /* 0x000fe20007f5e0ff */
[----:B------:R-:W-:Y:S01]  /*5870*/  ULDC.64 UR12, c[0x0][0x278] ;  /* 0x00009e00000c7ab9 */ /* 0x000fe20000000a00 */
[----:B------:R-:W-:Y:S02]  /*5880*/  ULDC.64 UR8, c[0x0][0x258] ;  /* 0x0000960000087ab9 */ /* 0x000fe40000000a00 */
[----:B------:R-:W-:Y:S01]  /*5890*/  ISETP.LT.U32.AND P1, PT, R2, UR12, PT ;  /* 0x0000000c02007c0c */ /* 0x000fe2000bf21070 */
[----:B------:R-:W-:Y:S01]  /*58a0*/  IMAD.X R36, RZ, RZ, R29, P2 ;  /* 0x000000ffff247224 */ /* 0x000fe200010e061d */
[----:B------:R-:W-:-:S04]  /*58b0*/  IADD3 R18, P2, R18, 0x4, RZ ;  /* 0x0000000412127810 */ /* 0x000fc80007f5e0ff */
[----:B------:R-:W-:Y:S02]  /*58c0*/  ISETP.LT.AND.EX P1, PT, R36, UR13, PT, P1 ;  /* 0x0000000d24007c0c */ /* 0x000fe4000bf21310 */
[----:B------:R-:W-:Y:S02]  /*58d0*/  IADD3.X R19, RZ, R19, RZ, P2, !PT ;  /* 0x00000013ff137210 */ /* 0x000fe400017fe4ff */
[----:B------:R-:W-:Y:S01]  /*58e0*/  SEL R37, R2, UR12, P1 ;  /* 0x0000000c02257c07 */ /* 0x000fe20008800000 */
[----:B------:R-:W-:Y:S01]  /*58f0*/  USHF.L.U32 UR12, UR8, 0x2, URZ ;  /* 0x00000002080c7899 */ /* 0x000fe2000800063f */
[----:B------:R-:W-:Y:S01]  /*5900*/  SEL R36, R36, UR13, P1 ;  /* 0x0000000d24247c07 */ /* 0x000fe20008800000 */
[----:B------:R-:W-:Y:S01]  /*5910*/  USHF.L.U64.HI UR8, UR8, 0x2, UR9 ;  /* 0x0000000208087899 */ /* 0x000fe20008010209 */
[----:B------:R-:W-:Y:S02]  /*5920*/  ISETP.GE.U32.AND P1, PT, R18, R37, PT ;  /* 0x000000251200720c */ /* 0x000fe40003f26070 */
[----:B------:R-:W-:-:S02]  /*5930*/  IADD3 R46, P2, R46, 0x8, RZ ;  /* 0x000000082e2e7810 */ /* 0x000fc40007f5e0ff */
[----:B------:R-:W-:Y:S02]  /*5940*/  ISETP.GE.AND.EX P1, PT, R19, R36, PT, P1 ;  /* 0x000000241300720c */ /* 0x000fe40003f26310 */
[----:B------:R-:W-:Y:S01]  /*5950*/  IADD3 R40, P3, R40, -UR12, RZ ;  /* 0x8000000c28287c10 */ /* 0x000fe2000ff7e0ff */
[----:B------:R-:W-:Y:S01]  /*5960*/  IMAD.X R47, RZ, RZ, R47, P2 ;  /* 0x000000ffff2f7224 */ /* 0x000fe200010e062f */
[----:B------:R-:W-:Y:S02]  /*5970*/  IADD3 R42, P4, R42, -UR12, RZ ;  /* 0x8000000c2a2a7c10 */ /* 0x000fe4000ff9e0ff */
[----:B------:R-:W-:Y:S02]  /*5980*/  IADD3 R44, P5, R44, -UR12, RZ ;  /* 0x8000000c2c2c7c10 */ /* 0x000fe4000ffbe0ff */
[----:B------:R-:W-:Y:S02]  /*5990*/  IADD3 R20, P6, R20, -UR12, RZ ;  /* 0x8000000c14147c10 */ /* 0x000fe4000ffde0ff */
[----:B------:R-:W-:-:S02]  /*59a0*/  IADD3.X R41, R41, ~UR8, RZ, P3, !PT ;  /* 0x8000000829297c10 */ /* 0x000fc40009ffe4ff */
[----:B------:R-:W-:Y:S02]  /*59b0*/  IADD3.X R43, R43, ~UR8, RZ, P4, !PT ;  /* 0x800000082b2b7c10 */ /* 0x000fe4000a7fe4ff */
[----:B------:R-:W-:Y:S02]  /*59c0*/  IADD3.X R45, R45, ~UR8, RZ, P5, !PT ;  /* 0x800000082d2d7c10 */ /* 0x000fe4000affe4ff */
[----:B------:R-:W-:Y:S01]  /*59d0*/  IADD3.X R21, R21, ~UR8, RZ, P6, !PT ;  /* 0x8000000815157c10 */ /* 0x000fe2000b7fe4ff */
[----:B------:R-:W-:Y:S06]  /*59e0*/  @!P1 BRA `(.L_x_109) ;  /* 0xffffffdc006c9947 */ /* 0x000fec000383ffff */
.L_x_28:
[----:B------:R-:W-:Y:S05]  /*59f0*/  BSYNC B0 ;  /* 0x0000000000007941 */ /* 0x000fea0003800000 */
.L_x_27:
[----:B------:R-:W-:-:S04]  /*5a00*/  IADD3 R6, P0, R6, 0x1, RZ ;  /* 0x0000000106067810 */ /* 0x000fc80007f1e0ff */
[----:B------:R-:W-:Y:S02]  /*5a10*/  IADD3.X R7, RZ, R7, RZ, P0, !PT ;  /* 0x00000007ff077210 */ /* 0x000fe400007fe4ff */
[----:B------:R-:W-:-:S04]  /*5a20*/  ISETP.GE.U32.AND P0, PT, R6, R9, PT ;  /* 0x000000090600720c */ /* 0x000fc80003f06070 */
[----:B------:R-:W-:-:S13]  /*5a30*/  ISETP.GE.AND.EX P0, PT, R7, R8, PT, P0 ;  /* 0x000000080700720c */ /* 0x000fda0003f06300 */
[----:B------:R-:W-:Y:S05]  /*5a40*/  @!P0 BRA `(.L_x_110) ;  /* 0xffffffb800fc8947 */ /* 0x000fea000383ffff */
.L_x_26:
[----:B------:R-:W-:Y:S05]  /*5a50*/  BSYNC B1 ;  /* 0x0000000000017941 */ /* 0x000fea0003800000 */
.L_x_25:
[----:B------:R-:W-:Y:S01]  /*5a60*/  ULDC UR8, c[0x0][0x0] ;  /* 0x0000000000087ab9 */ /* 0x000fe20000000800 */
[----:B------:R-:W0:Y:S01]  /*5a70*/  LDC R2, c[0x0][0xc] ;  /* 0x00000300ff027b82 */ /* 0x000e220000000800 */
[----:B------:R-:W-:Y:S01]  /*5a80*/  ULDC.64 UR12, c[0x0][0x280] ;  /* 0x0000a000000c7ab9 */ /* 0x000fe20000000a00 */
[----:B------:R-:W-:Y:S02]  /*5a90*/  SHF.R.S32.HI R5, RZ, 0x1f, R0 ;  /* 0x0000001fff057819 */ /* 0x000fe40000011400 */
[C---:B------:R-:W-:Y:S02]  /*5aa0*/  LEA R4, P0, R0.reuse, UR12, 0x1 ;  /* 0x0000000c00047c11 */ /* 0x040fe4000f8008ff */
[----:B------:R-:W-:Y:S02]  /*5ab0*/  F2FP.BF16.F32.PACK_AB R10, RZ, R10 ;  /* 0x0000000aff0a723e */ /* 0x000fe400000010ff */
[----:B------:R-:W-:-:S05]  /*5ac0*/  LEA.HI.X R5, R0, UR13, R5, 0x1, P0 ;  /* 0x0000000d00057c11 */ /* 0x000fca00080f0c05 */
[----:B------:R1:W-:Y:S01]  /*5ad0*/  STG.E.U16 desc[UR10][R4.64], R10 ;  /* 0x0000000a04007986 */ /* 0x0003e2000c10150a */
[----:B0-----:R-:W-:Y:S01]  /*5ae0*/  IMAD R7, R2, UR8, RZ ;  /* 0x0000000802077c24 */ /* 0x001fe2000f8e02ff */
[----:B------:R-:W-:-:S04]  /*5af0*/  ULDC.64 UR8, c[0x0][0x210] ;  /* 0x0000840000087ab9 */ /* 0x000fc80000000a00 */
[----:B------:R-:W-:-:S05]  /*5b00*/  IADD3 R0, P0, R7, R0, RZ ;  /* 0x0000000007007210 */ /* 0x000fca0007f1e0ff */
[----:B------:R-:W-:Y:S01]  /*5b10*/  IMAD.X R3, RZ, RZ, R3, P0 ;  /* 0x000000ffff037224 */ /* 0x000fe200000e0603 */
[----:B------:R-:W-:-:S04]  /*5b20*/  ISETP.GE.U32.AND P0, PT, R0, UR8, PT ;  /* 0x0000000800007c0c */ /* 0x000fc8000bf06070 */
[----:B------:R-:W-:-:S13]  /*5b30*/  ISETP.GE.AND.EX P0, PT, R3, UR9, PT, P0 ;  /* 0x0000000903007c0c */ /* 0x000fda000bf06300 */
[----:B-1----:R-:W-:Y:S05]  /*5b40*/  @!P0 BRA `(.L_x_111) ;  /* 0xffffffa400748947 */ /* 0x002fea000383ffff */
[----:B------:R-:W-:Y:S05]  /*5b50*/  EXIT ;  /* 0x000000000000794d */ /* 0x000fea0003800000 */
        .weak           $__internal_0_$__cuda_sm20_div_s64
        .type           $__internal_0_$__cuda_sm20_div_s64,@function
        .size           $__internal_0_$__cuda_sm20_div_s64,($__internal_1_$__cuda_sm20_rem_s64 - $__internal_0_$__cuda_sm20_div_s64)
$__internal_0_$__cuda_sm20_div_s64:
[----:B------:R-:W-:Y:S02]  /*5b60*/  IADD3 R51, P3, RZ, -R50, RZ ;  /* 0x80000032ff337210 */ /* 0x000fe40007f7e0ff */
[----:B------:R-:W-:Y:S02]  /*5b70*/  ISETP.GE.AND P2, PT, R48, RZ, PT ;  /* 0x000000ff3000720c */ /* 0x000fe40003f46270 */
[----:B------:R-:W-:Y:S02]  /*5b80*/  IADD3.X R37, RZ, ~R48, RZ, P3, !PT ;  /* 0x80000030ff257210 */ /* 0x000fe40001ffe4ff */
[----:B------:R-:W-:Y:S02]  /*5b90*/  SEL R36, R51, R50, !P2 ;  /* 0x0000003233247207 */ /* 0x000fe40005000000 */
[----:B------:R-:W-:-:S04]  /*5ba0*/  SEL R37, R37, R48, !P2 ;  /* 0x0000003025257207 */ /* 0x000fc80005000000 */
[----:B------:R-:W0:Y:S08]  /*5bb0*/  I2F.U64.RP R53, R36 ;  /* 0x0000002400357312 */ /* 0x000e300000309000 */
[----:B0-----:R-:W0:Y:S02]  /*5bc0*/  MUFU.RCP R55, R53 ;  /* 0x0000003500377308 */ /* 0x001e240000001000 */
[----:B0-----:R-:W-:-:S06]  /*5bd0*/  VIADD R55, R55, 0x1ffffffe ;  /* 0x1ffffffe37377836 */ /* 0x001fcc0000000000 */
[----:B------:R0:W1:Y:S02]  /*5be0*/  F2I.U64.TRUNC R56, R55 ;  /* 0x0000003700387311 */ /* 0x000064000020d800 */
[----:B0-----:R-:W-:Y:S01]  /*5bf0*/  IADD3 R55, P5, RZ, -R52, RZ ;  /* 0x80000034ff377210 */ /* 0x001fe20007fbe0ff */
[----:B-1----:R-:W-:-:S04]  /*5c00*/  IMAD.WIDE.U32 R58, R56, R36, RZ ;  /* 0x00000024383a7225 */ /* 0x002fc800078e00ff */
[C---:B------:R-:W-:Y:S01]  /*5c10*/  IMAD R51, R56.reuse, R37, R59 ;  /* 0x0000002538337224 */ /* 0x040fe200078e023b */
[----:B------:R-:W-:Y:S01]  /*5c20*/  IADD3 R54, P2, RZ, -R58, RZ ;  /* 0x8000003aff367210 */ /* 0x000fe20007f5e0ff */
[----:B------:R-:W-:Y:S02]  /*5c30*/  IMAD.MOV.U32 R59, RZ, RZ, R56 ;  /* 0x000000ffff3b7224 */ /* 0x000fe400078e0038 */
[----:B------:R-:W-:Y:S02]  /*5c40*/  IMAD R51, R57, R36, R51 ;  /* 0x0000002439337224 */ /* 0x000fe400078e0233 */
[----:B------:R-:W-:-:S03]  /*5c50*/  IMAD.HI.U32 R58, R56, R54, RZ ;  /* 0x00000036383a7227 */ /* 0x000fc600078e00ff */
[----:B------:R-:W-:-:S05]  /*5c60*/  IADD3.X R51, RZ, ~R51, RZ, P2, !PT ;  /* 0x80000033ff337210 */ /* 0x000fca00017fe4ff */
[----:B------:R-:W-:-:S04]  /*5c70*/  IMAD.WIDE.U32 R58, P2, R56, R51, R58 ;  /* 0x00000033383a7225 */ /* 0x000fc8000784003a */
[C---:B------:R-:W-:Y:S02]  /*5c80*/  IMAD R53, R57.reuse, R51, RZ ;  /* 0x0000003339357224 */ /* 0x040fe400078e02ff */
[----:B------:R-:W-:-:S04]  /*5c90*/  IMAD.HI.U32 R54, P3, R57, R54, R58 ;  /* 0x0000003639367227 */ /* 0x000fc8000786003a */
[----:B------:R-:W-:Y:S01]  /*5ca0*/  IMAD.HI.U32 R51, R57, R51, RZ ;  /* 0x0000003339337227 */ /* 0x000fe200078e00ff */
[----:B------:R-:W-:-:S04]  /*5cb0*/  IADD3 R59, P4, R53, R54, RZ ;  /* 0x00000036353b7210 */ /* 0x000fc80007f9e0ff */
[----:B------:R-:W-:Y:S01]  /*5cc0*/  IADD3.X R51, R51, R57, RZ, P2, !PT ;  /* 0x0000003933337210 */ /* 0x000fe200017fe4ff */
[----:B------:R-:W-:-:S03]  /*5cd0*/  IMAD.WIDE.U32 R56, R59, R36, RZ ;  /* 0x000000243b387225 */ /* 0x000fc600078e00ff */
[----:B------:R-:W-:Y:S01]  /*5ce0*/  IADD3.X R51, RZ, RZ, R51, P4, P3 ;  /* 0x000000ffff337210 */ /* 0x000fe200027e6433 */
[----:B------:R-:W-:Y:S01]  /*5cf0*/  IMAD R54, R59, R37, R57 ;  /* 0x000000253b367224 */ /* 0x000fe200078e0239 */
[----:B------:R-:W-:Y:S02]  /*5d00*/  IADD3 R56, P2, RZ, -R56, RZ ;  /* 0x80000038ff387210 */ /* 0x000fe40007f5e0ff */
[----:B------:R-:W-:Y:S01]  /*5d10*/  ISETP.GE.AND P4, PT, R49, RZ, PT ;  /* 0x000000ff3100720c */ /* 0x000fe20003f86270 */
[----:B------:R-:W-:Y:S02]  /*5d20*/  IMAD R54, R51, R36, R54 ;  /* 0x0000002433367224 */ /* 0x000fe400078e0236 */
[----:B------:R-:W-:Y:S01]  /*5d30*/  IMAD.HI.U32 R58, R59, R56, RZ ;  /* 0x000000383b3a7227 */ /* 0x000fe200078e00ff */
[----:B------:R-:W-:-:S03]  /*5d40*/  SEL R52, R55, R52, !P4 ;  /* 0x0000003437347207 */ /* 0x000fc60006000000 */
[----:B------:R-:W-:-:S04]  /*5d50*/  IMAD.X R54, RZ, RZ, ~R54, P2 ;  /* 0x000000ffff367224 */ /* 0x000fc800010e0e36 */
[----:B------:R-:W-:-:S04]  /*5d60*/  IMAD.WIDE.U32 R58, P2, R59, R54, R58 ;  /* 0x000000363b3a7225 */ /* 0x000fc8000784003a */
[----:B------:R-:W-:Y:S01]  /*5d70*/  IMAD.HI.U32 R53, P3, R51, R56, R58 ;  /* 0x0000003833357227 */ /* 0x000fe2000786003a */
[----:B------:R-:W-:-:S03]  /*5d80*/  MOV R59, RZ ;  /* 0x000000ff003b7202 */ /* 0x000fc60000000f00 */
[CC--:B------:R-:W-:Y:S02]  /*5d90*/  IMAD R56, R51.reuse, R54.reuse, RZ ;  /* 0x0000003633387224 */ /* 0x0c0fe400078e02ff */
[----:B------:R-:W-:-:S03]  /*5da0*/  IMAD.HI.U32 R54, R51, R54, RZ ;  /* 0x0000003633367227 */ /* 0x000fc600078e00ff */
[----:B------:R-:W-:Y:S01]  /*5db0*/  IADD3 R53, P6, R56, R53, RZ ;  /* 0x0000003538357210 */ /* 0x000fe20007fde0ff */
[----:B------:R-:W-:Y:S01]  /*5dc0*/  IMAD.X R54, R54, 0x1, R51, P2 ;  /* 0x0000000136367824 */ /* 0x000fe200010e0633 */
[----:B------:R-:W-:-:S03]  /*5dd0*/  IADD3.X R56, RZ, ~R49, RZ, P5, !PT ;  /* 0x80000031ff387210 */ /* 0x000fc60002ffe4ff */
[----:B------:R-:W-:Y:S01]  /*5de0*/  IMAD.HI.U32 R58, R53, R52, RZ ;  /* 0x00000034353a7227 */ /* 0x000fe200078e00ff */
[----:B------:R-:W-:Y:S02]  /*5df0*/  SEL R55, R56, R49, !P4 ;  /* 0x0000003138377207 */ /* 0x000fe40006000000 */
[----:B------:R-:W-:-:S03]  /*5e00*/  IADD3.X R56, RZ, RZ, R54, P6, P3 ;  /* 0x000000ffff387210 */ /* 0x000fc600037e6436 */
[----:B------:R-:W-:-:S04]  /*5e10*/  IMAD.WIDE.U32 R58, R53, R55, R58 ;  /* 0x00000037353a7225 */ /* 0x000fc800078e003a */
[C---:B------:R-:W-:Y:S02]  /*5e20*/  IMAD R54, R56.reuse, R55, RZ ;  /* 0x0000003738367224 */ /* 0x040fe400078e02ff */
[----:B------:R-:W-:-:S04]  /*5e30*/  IMAD.HI.U32 R51, P2, R56, R52, R58 ;  /* 0x0000003438337227 */ /* 0x000fc8000784003a */
[----:B------:R-:W-:Y:S01]  /*5e40*/  IMAD.HI.U32 R53, R56, R55, RZ ;  /* 0x0000003738357227 */ /* 0x000fe200078e00ff */
[----:B------:R-:W-:-:S03]  /*5e50*/  IADD3 R51, P3, R54, R51, RZ ;  /* 0x0000003336337210 */ /* 0x000fc60007f7e0ff */
[----:B------:R-:W-:Y:S02]  /*5e60*/  IMAD.X R53, RZ, RZ, R53, P2 ;  /* 0x000000ffff357224 */ /* 0x000fe400010e0635 */
[----:B------:R-:W-:-:S03]  /*5e70*/  IMAD.WIDE.U32 R56, R51, R36, RZ ;  /* 0x0000002433387225 */ /* 0x000fc600078e00ff */
[----:B------:R-:W-:Y:S01]  /*5e80*/  IADD3.X R53, RZ, R53, RZ, P3, !PT ;  /* 0x00000035ff357210 */ /* 0x000fe20001ffe4ff */
[C---:B------:R-:W-:Y:S01]  /*5e90*/  IMAD R54, R51.reuse, R37, R57 ;  /* 0x0000002533367224 */ /* 0x040fe200078e0239 */
[----:B------:R-:W-:Y:S02]  /*5ea0*/  IADD3 R57, P3, -R56, R52, RZ ;  /* 0x0000003438397210 */ /* 0x000fe40007f7e1ff */
[----:B------:R-:W-:Y:S01]  /*5eb0*/  IADD3 R52, P4, R51, 0x1, RZ ;  /* 0x0000000133347810 */ /* 0x000fe20007f9e0ff */
[-C--:B------:R-:W-:Y:S01]  /*5ec0*/  IMAD R54, R53, R36.reuse, R54 ;  /* 0x0000002435367224 */ /* 0x080fe200078e0236 */
[----:B------:R-:W-:-:S03]  /*5ed0*/  ISETP.GE.U32.AND P2, PT, R57, R36, PT ;  /* 0x000000243900720c */ /* 0x000fc60003f46070 */
[----:B------:R-:W-:Y:S01]  /*5ee0*/  IMAD.X R55, R55, 0x1, ~R54, P3 ;  /* 0x0000000137377824 */ /* 0x000fe200018e0e36 */
[----:B------:R-:W-:Y:S01]  /*5ef0*/  IADD3 R54, P3, R57, -R36, RZ ;  /* 0x8000002439367210 */ /* 0x000fe20007f7e0ff */
[----:B------:R-:W-:-:S03]  /*5f00*/  IMAD.X R56, RZ, RZ, R53, P4 ;  /* 0x000000ffff387224 */ /* 0x000fc600020e0635 */
[----:B------:R-:W-:-:S04]  /*5f10*/  ISETP.GE.U32.AND.EX P2, PT, R55, R37, PT, P2 ;  /* 0x000000253700720c */ /* 0x000fc80003f46120 */
[----:B------:R-:W-:Y:S02]  /*5f20*/  SEL R57, R54, R57, P2 ;  /* 0x0000003936397207 */ /* 0x000fe40001000000 */
[----:B------:R-:W-:Y:S02]  /*5f30*/  IADD3.X R54, R55, ~R37, RZ, P3, !PT ;  /* 0x8000002537367210 */ /* 0x000fe40001ffe4ff */
[----:B------:R-:W-:Y:S02]  /*5f40*/  SEL R52, R52, R51, P2 ;  /* 0x0000003334347207 */ /* 0x000fe40001000000 */
[----:B------:R-:W-:Y:S02]  /*5f50*/  SEL R55, R54, R55, P2 ;  /* 0x0000003736377207 */ /* 0x000fe40001000000 */
[----:B------:R-:W-:Y:S02]  /*5f60*/  ISETP.GE.U32.AND P3, PT, R57, R36, PT ;  /* 0x000000243900720c */ /* 0x000fe40003f66070 */
[----:B------:R-:W-:-:S02]  /*5f70*/  SEL R56, R56, R53, P2 ;  /* 0x0000003538387207 */ /* 0x000fc40001000000 */
[----:B------:R-:W-:Y:S02]  /*5f80*/  IADD3 R51, P2, R52, 0x1, RZ ;  /* 0x0000000134337810 */ /* 0x000fe40007f5e0ff */
[----:B------:R-:W-:Y:S02]  /*5f90*/  ISETP.GE.U32.AND.EX P3, PT, R55, R37, PT, P3 ;  /* 0x000000253700720c */ /* 0x000fe40003f66130 */
[----:B------:R-:W-:Y:S02]  /*5fa0*/  IADD3.X R37, RZ, R56, RZ, P2, !PT ;  /* 0x00000038ff257210 */ /* 0x000fe400017fe4ff */
[----:B------:R-:W-:Y:S02]  /*5fb0*/  SEL R51, R51, R52, P3 ;  /* 0x0000003433337207 */ /* 0x000fe40001800000 */
[----:B------:R-:W-:Y:S02]  /*5fc0*/  LOP3.LUT R36, R48, R49, RZ, 0x3c, !PT ;  /* 0x0000003130247212 */ /* 0x000fe400078e3cff */
[----:B------:R-:W-:-:S02]  /*5fd0*/  SEL R37, R37, R56, P3 ;  /* 0x0000003825257207 */ /* 0x000fc40001800000 */
[-C--:B------:R-:W-:Y:S02]  /*5fe0*/  IADD3 R52, P3, RZ, -R51.reuse, RZ ;  /* 0x80000033ff347210 */ /* 0x080fe40007f7e0ff */
[----:B------:R-:W-:Y:S02]  /*5ff0*/  ISETP.GE.AND P4, PT, R36, RZ, PT ;  /* 0x000000ff2400720c */ /* 0x000fe40003f86270 */
[----:B------:R-:W-:Y:S01]  /*6000*/  ISETP.NE.U32.AND P2, PT, R50, RZ, PT ;  /* 0x000000ff3200720c */ /* 0x000fe20003f45070 */
[----:B------:R-:W-:Y:S01]  /*6010*/  IMAD.X R36, RZ, RZ, ~R37, P3 ;  /* 0x000000ffff247224 */ /* 0x000fe200018e0e25 */
[----:B------:R-:W-:Y:S01]  /*6020*/  SEL R52, R52, R51, !P4 ;  /* 0x0000003334347207 */ /* 0x000fe20006000000 */
[----:B------:R-:W-:Y:S01]  /*6030*/  IMAD.MOV.U32 R51, RZ, RZ, 0x0 ;  /* 0x00000000ff337424 */ /* 0x000fe200078e00ff */
[----:B------:R-:W-:Y:S02]  /*6040*/  MOV R50, R2 ;  /* 0x0000000200327202 */ /* 0x000fe40000000f00 */
[----:B------:R-:W-:-:S02]  /*6050*/  ISETP.NE.AND.EX P2, PT, R48, RZ, PT, P2 ;  /* 0x000000ff3000720c */ /* 0x000fc40003f45320 */
[----:B------:R-:W-:Y:S02]  /*6060*/  SEL R37, R36, R37, !P4 ;  /* 0x0000002524257207 */ /* 0x000fe40006000000 */
[----:B------:R-:W-:Y:S02]  /*6070*/  SEL R36, R52, 0xffffffff, P2 ;  /* 0xffffffff34247807 */ /* 0x000fe40001000000 */
[----:B------:R-:W-:Y:S01]  /*6080*/  SEL R37, R37, 0xffffffff, P2 ;  /* 0xffffffff25257807 */ /* 0x000fe20001000000 */
[----:B------:R-:W-:Y:S06]  /*6090*/  RET.REL.NODEC R50 `(_ZN2at6native13col2im_kernelIN3c108BFloat16EfEEvlPKT_llllllllllllPS4_) ;  /* 0xffffff9c32d87950 */ /* 0x000fec0003c3ffff */
        .weak           $__internal_1_$__cuda_sm20_rem_s64
        .type           $__internal_1_$__cuda_sm20_rem_s64,@function
        .size           $__internal_1_$__cuda_sm20_rem_s64,(.L_x_505 - $__internal_1_$__cuda_sm20_rem_s64)
$__internal_1_$__cuda_sm20_rem_s64:
[-C--:B------:R-:W-:Y:S02]  /*60a0*/  IADD3 R36, P3, RZ, -R51.reuse, RZ ;  /* 0x80000033ff247210 */ /* 0x080fe40007f7e0ff */
[----:B------:R-:W-:Y:S02]  /*60b0*/  ISETP.GE.AND P2, PT, R50, RZ, PT ;  /* 0x000000ff3200720c */ /* 0x000fe40003f46270 */
[-C--:B------:R-:W-:Y:S02]  /*60c0*/  IADD3.X R37, RZ, ~R50.reuse, RZ, P3, !PT ;  /* 0x80000032ff257210 */ /* 0x080fe40001ffe4ff */
[----:B------:R-:W-:Y:S02]  /*60d0*/  SEL R36, R36, R51, !P2 ;  /* 0x0000003324247207 */ /* 0x000fe40005000000 */
[----:B------:R-:W-:-:S04]  /*60e0*/  SEL R37, R37, R50, !P2 ;  /* 0x0000003225257207 */ /* 0x000fc80005000000 */
[----:B------:R-:W0:Y:S08]  /*60f0*/  I2F.U64.RP R54, R36 ;  /* 0x0000002400367312 */ /* 0x000e300000309000 */
[----:B0-----:R-:W0:Y:S02]  /*6100*/  MUFU.RCP R54, R54 ;  /* 0x0000003600367308 */ /* 0x001e240000001000 */
[----:B0-----:R-:W-:-:S06]  /*6110*/  VIADD R48, R54, 0x1ffffffe ;  /* 0x1ffffffe36307836 */ /* 0x001fcc0000000000 */
[----:B------:R-:W0:Y:S02]  /*6120*/  F2I.U64.TRUNC R48, R48 ;  /* 0x0000003000307311 */ /* 0x000e24000020d800 */
[----:B0-----:R-:W-:-:S04]  /*6130*/  IMAD.WIDE.U32 R38, R48, R36, RZ ;  /* 0x0000002430267225 */ /* 0x001fc800078e00ff */
[----:B------:R-:W-:Y:S01]  /*6140*/  IMAD R39, R48, R37, R39 ;  /* 0x0000002530277224 */ /* 0x000fe200078e0227 */
[----:B------:R-:W-:-:S03]  /*6150*/  IADD3 R55, P2, RZ, -R38, RZ ;  /* 0x80000026ff377210 */ /* 0x000fc60007f5e0ff */
[----:B------:R-:W-:Y:S02]  /*6160*/  IMAD R39, R49, R36, R39 ;  /* 0x0000002431277224 */ /* 0x000fe400078e0227 */
[----:B------:R-:W-:-:S03]  /*6170*/  IMAD.HI.U32 R38, R48, R55, RZ ;  /* 0x0000003730267227 */ /* 0x000fc600078e00ff */
[----:B------:R-:W-:Y:S01]  /*6180*/  IADD3.X R57, RZ, ~R39, RZ, P2, !PT ;  /* 0x80000027ff397210 */ /* 0x000fe200017fe4ff */
[----:B------:R-:W-:-:S04]  /*6190*/  IMAD.MOV.U32 R39, RZ, RZ, R48 ;  /* 0x000000ffff277224 */ /* 0x000fc800078e0030 */
[----:B------:R-:W-:-:S04]  /*61a0*/  IMAD.WIDE.U32 R38, P2, R48, R57, R38 ;  /* 0x0000003930267225 */ /* 0x000fc80007840026 */
[----:B------:R-:W-:-:S04]  /*61b0*/  IMAD.HI.U32 R38, P3, R49, R55, R38 ;  /* 0x0000003731267227 */ /* 0x000fc80007860026 */
[CC--:B------:R-:W-:Y:S02]  /*61c0*/  IMAD R39, R49.reuse, R57.reuse, RZ ;  /* 0x0000003931277224 */ /* 0x0c0fe400078e02ff */
[----:B------:R-:W-:-:S03]  /*61d0*/  IMAD.HI.U32 R55, R49, R57, RZ ;  /* 0x0000003931377227 */ /* 0x000fc600078e00ff */
[----:B------:R-:W-:Y:S02]  /*61e0*/  IADD3 R39, P4, R39, R38, RZ ;  /* 0x0000002627277210 */ /* 0x000fe40007f9e0ff */
[----:B------:R-:W-:-:S03]  /*61f0*/  IADD3.X R55, R55, R49, RZ, P2, !PT ;  /* 0x0000003137377210 */ /* 0x000fc600017fe4ff */
[----:B------:R-:W-:Y:S01]  /*6200*/  IMAD.WIDE.U32 R48, R39, R36, RZ ;  /* 0x0000002427307225 */ /* 0x000fe200078e00ff */
[----:B------:R-:W-:Y:S02]  /*6210*/  IADD3.X R55, RZ, RZ, R55, P4, P3 ;  /* 0x000000ffff377210 */ /* 0x000fe400027e6437 */
[----:B------:R-:W-:Y:S01]  /*6220*/  ISETP.GE.AND P3, PT, R53, RZ, PT ;  /* 0x000000ff3500720c */ /* 0x000fe20003f66270 */
[----:B------:R-:W-:Y:S01]  /*6230*/  IMAD R38, R39, R37, R49 ;  /* 0x0000002527267224 */ /* 0x000fe200078e0231 */
[----:B------:R-:W-:Y:S02]  /*6240*/  IADD3 R57, P2, RZ, -R48, RZ ;  /* 0x80000030ff397210 */ /* 0x000fe40007f5e0ff */
[----:B------:R-:W-:Y:S01]  /*6250*/  IADD3 R49, P4, RZ, -R52, RZ ;  /* 0x80000034ff317210 */ /* 0x000fe20007f9e0ff */
[----:B------:R-:W-:Y:S02]  /*6260*/  IMAD R48, R55, R36, R38 ;  /* 0x0000002437307224 */ /* 0x000fe400078e0226 */
[----:B------:R-:W-:Y:S01]  /*6270*/  IMAD.HI.U32 R38, R39, R57, RZ ;  /* 0x0000003927267227 */ /* 0x000fe200078e00ff */
[----:B------:R-:W-:-:S02]  /*6280*/  SEL R49, R49, R52, !P3 ;  /* 0x0000003431317207 */ /* 0x000fc40005800000 */
[----:B------:R-:W-:Y:S01]  /*6290*/  IADD3.X R52, RZ, ~R53, RZ, P4, !PT ;  /* 0x80000035ff347210 */ /* 0x000fe200027fe4ff */
[----:B------:R-:W-:-:S03]  /*62a0*/  IMAD.X R48, RZ, RZ, ~R48, P2 ;  /* 0x000000ffff307224 */ /* 0x000fc600010e0e30 */
[----:B------:R-:W-:Y:S01]  /*62b0*/  SEL R53, R52, R53, !P3 ;  /* 0x0000003534357207 */ /* 0x000fe20005800000 */
[----:B------:R-:W-:-:S04]  /*62c0*/  IMAD.WIDE.U32 R38, P2, R39, R48, R38 ;  /* 0x0000003027267225 */ /* 0x000fc80007840026 */
[----:B------:R-:W-:-:S04]  /*62d0*/  IMAD.HI.U32 R54, R55, R48, RZ ;  /* 0x0000003037367227 */ /* 0x000fc800078e00ff */
[----:B------:R-:W-:-:S04]  /*62e0*/  IMAD.HI.U32 R38, P5, R55, R57, R38 ;  /* 0x0000003937267227 */ /* 0x000fc800078a0026 */
[----:B------:R-:W-:Y:S02]  /*62f0*/  IMAD R39, R55, R48, RZ ;  /* 0x0000003037277224 */ /* 0x000fe400078e02ff */
[----:B------:R-:W-:-:S03]  /*6300*/  IMAD.X R55, R54, 0x1, R55, P2 ;  /* 0x0000000136377824 */ /* 0x000fc600010e0637 */
[----:B------:R-:W-:Y:S01]  /*6310*/  IADD3 R48, P6, R39, R38, RZ ;  /* 0x0000002627307210 */ /* 0x000fe20007fde0ff */
[----:B------:R-:W-:-:S03]  /*6320*/  HFMA2.MMA R39, -RZ, RZ, 0, 0 ;  /* 0x00000000ff277435 */ /* 0x000fc600000001ff */
[----:B------:R-:W-:Y:S01]  /*6330*/  IADD3.X R52, RZ, RZ, R55, P6, P5 ;  /* 0x000000ffff347210 */ /* 0x000fe200037ea437 */
[----:B------:R-:W-:-:S04]  /*6340*/  IMAD.HI.U32 R38, R48, R49, RZ ;  /* 0x0000003130267227 */ /* 0x000fc800078e00ff */
[-C--:B------:R-:W-:Y:S02]  /*6350*/  IMAD R55, R52, R53.reuse, RZ ;  /* 0x0000003534377224 */ /* 0x080fe400078e02ff */
[----:B------:R-:W-:-:S04]  /*6360*/  IMAD.WIDE.U32 R38, R48, R53, R38 ;  /* 0x0000003530267225 */ /* 0x000fc800078e0026 */
[----:B------:R-:W-:-:S04]  /*6370*/  IMAD.HI.U32 R48, R52, R53, RZ ;  /* 0x0000003534307227 */ /* 0x000fc800078e00ff */
[----:B------:R-:W-:-:S04]  /*6380*/  IMAD.HI.U32 R38, P2, R52, R49, R38 ;  /* 0x0000003134267227 */ /* 0x000fc80007840026 */
[----:B------:R-:W-:Y:S01]  /*6390*/  IMAD.X R48, RZ, RZ, R48, P2 ;  /* 0x000000ffff307224 */ /* 0x000fe200010e0630 */
[----:B------:R-:W-:-:S04]  /*63a0*/  IADD3 R55, P4, R55, R38, RZ ;  /* 0x0000002637377210 */ /* 0x000fc80007f9e0ff */
[----:B------:R-:W-:Y:S01]  /*63b0*/  IADD3.X R57, RZ, R48, RZ, P4, !PT ;  /* 0x00000030ff397210 */ /* 0x000fe200027fe4ff */
[----:B------:R-:W-:-:S04]  /*63c0*/  IMAD.WIDE.U32 R38, R55, R36, RZ ;  /* 0x0000002437267225 */ /* 0x000fc800078e00ff */
[----:B------:R-:W-:Y:S01]  /*63d0*/  IMAD R55, R55, R37, R39 ;  /* 0x0000002537377224 */ /* 0x000fe200078e0227 */
[----:B------:R-:W-:-:S03]  /*63e0*/  IADD3 R39, P4, -R38, R49, RZ ;  /* 0x0000003126277210 */ /* 0x000fc60007f9e1ff */
[-C--:B------:R-:W-:Y:S01]  /*63f0*/  IMAD R38, R57, R36.reuse, R55 ;  /* 0x0000002439267224 */ /* 0x080fe200078e0237 */
[----:B------:R-:W-:-:S03]  /*6400*/  ISETP.GE.U32.AND P2, PT, R39, R36, PT ;  /* 0x000000242700720c */ /* 0x000fc60003f46070 */
[----:B------:R-:W-:Y:S01]  /*6410*/  IMAD.X R55, R53, 0x1, ~R38, P4 ;  /* 0x0000000135377824 */ /* 0x000fe200020e0e26 */
[----:B------:R-:W-:-:S04]  /*6420*/  IADD3 R49, P4, R39, -R36, RZ ;  /* 0x8000002427317210 */ /* 0x000fc80007f9e0ff */
[CC--:B------:R-:W-:Y:S02]  /*6430*/  ISETP.GE.U32.AND.EX P2, PT, R55.reuse, R37.reuse, PT, P2 ;  /* 0x000000253700720c */ /* 0x0c0fe40003f46120 */
[----:B------:R-:W-:Y:S02]  /*6440*/  IADD3.X R53, R55, ~R37, RZ, P4, !PT ;  /* 0x8000002537357210 */ /* 0x000fe400027fe4ff */
[----:B------:R-:W-:Y:S02]  /*6450*/  SEL R49, R49, R39, P2 ;  /* 0x0000002731317207 */ /* 0x000fe40001000000 */
[----:B------:R-:W-:Y:S02]  /*6460*/  SEL R53, R53, R55, P2 ;  /* 0x0000003735357207 */ /* 0x000fe40001000000 */
[CC--:B------:R-:W-:Y:S02]  /*6470*/  ISETP.GE.U32.AND P2, PT, R49.reuse, R36.reuse, PT ;  /* 0x000000243100720c */ /* 0x0c0fe40003f46070 */
[----:B------:R-:W-:-:S02]  /*6480*/  IADD3 R38, P4, R49, -R36, RZ ;  /* 0x8000002431267210 */ /* 0x000fc40007f9e0ff */
[----:B------:R-:W-:-:S03]  /*6490*/  ISETP.GE.U32.AND.EX P2, PT, R53, R37, PT, P2 ;  /* 0x000000253500720c */ /* 0x000fc60003f46120 */
[----:B------:R-:W-:Y:S01]  /*64a0*/  IMAD.X R39, R53, 0x1, ~R37, P4 ;  /* 0x0000000135277824 */ /* 0x000fe200020e0e25 */
[----:B------:R-:W-:-:S04]  /*64b0*/  SEL R38, R38, R49, P2 ;  /* 0x0000003126267207 */ /* 0x000fc80001000000 */
[----:B------:R-:W-:Y:S02]  /*64c0*/  SEL R39, R39, R53, P2 ;  /* 0x0000003527277207 */ /* 0x000fe40001000000 */
[-C--:B------:R-:W-:Y:S02]  /*64d0*/  IADD3 R37, P4, RZ, -R38.reuse, RZ ;  /* 0x80000026ff257210 */ /* 0x080fe40007f9e0ff */
[----:B------:R-:W-:Y:S02]  /*64e0*/  ISETP.NE.U32.AND P2, PT, R51, RZ, PT ;  /* 0x000000ff3300720c */ /* 0x000fe40003f45070 */
[-C--:B------:R-:W-:Y:S02]  /*64f0*/  IADD3.X R36, RZ, ~R39.reuse, RZ, P4, !PT ;  /* 0x80000027ff247210 */ /* 0x080fe400027fe4ff */
[----:B------:R-:W-:Y:S02]  /*6500*/  SEL R38, R37, R38, !P3 ;  /* 0x0000002625267207 */ /* 0x000fe40005800000 */
[----:B------:R-:W-:Y:S01]  /*6510*/  SEL R39, R36, R39, !P3 ;  /* 0x0000002724277207 */ /* 0x000fe20005800000 */
[----:B------:R-:W-:Y:S01]  /*6520*/  IMAD.MOV.U32 R36, RZ, RZ, R2 ;  /* 0x000000ffff247224 */ /* 0x000fe200078e0002 */
[----:B------:R-:W-:-:S02]  /*6530*/  MOV R37, 0x0 ;  /* 0x0000000000257802 */ /* 0x000fc40000000f00 */
[----:B------:R-:W-:-:S04]  /*6540*/  ISETP.NE.AND.EX P2, PT, R50, RZ, PT, P2 ;  /* 0x000000ff3200720c */ /* 0x000fc80003f45320 */
[----:B------:R-:W-:Y:S02]  /*6550*/  SEL R38, R38, 0xffffffff, P2 ;  /* 0xffffffff26267807 */ /* 0x000fe40001000000 */
[----:B------:R-:W-:Y:S01]  /*6560*/  SEL R39, R39, 0xffffffff, P2 ;  /* 0xffffffff27277807 */ /* 0x000fe20001000000 */
[----:B------:R-:W-:Y:S06]  /*6570*/  RET.REL.NODEC R36 `(_ZN2at6native13col2im_kernelIN3c108BFloat16EfEEvlPKT_llllllllllllPS4_) ;  /* 0xffffff9824a07950 */ /* 0x000fec0003c3ffff */
.L_x_112:
[----:B------:R-:W-:-:S00]  /*6580*/  BRA `(.L_x_112) ;  /* 0xfffffffc00fc7947 */ /* 0x000fc0000383ffff */
[----:B------:R-:W-:-:S00]  /*6590*/  NOP ;  /* 0x0000000000007918 */ /* 0x000fc00000000000 */
        /* <DEDUP_REMOVED lines=14> */
.L_x_505:


//--------------------- .text._ZN2at6native13col2im_kernelIN3c104HalfEfEEvlPKT_llllllllllllPS4_ --------------------------
	.section	.text._ZN2at6native13col2im_kernelIN3c104HalfEfEEvlPKT_llllllllllllPS4_,"ax",@progbits
	.align	128
        .global         _ZN2at6native13col2im_kernelIN3c104HalfEfEEvlPKT_llllllllllllPS4_
        .type           _ZN2at6native13col2im_kernelIN3c104HalfEfEEvlPKT_llllllllllllPS4_,@function
        .size           _ZN2at6native13col2im_kernelIN3c104HalfEfEEvlPKT_llllllllllllPS4_,(.L_x_507 - _ZN2at6native13col2im_kernelIN3c104HalfEfEEvlPKT_llllllllllllPS4_)
        .other          _ZN2at6native13col2im_kernelIN3c104HalfEfEEvlPKT_llllllllllllPS4_,@"STO_CUDA_ENTRY STV_DEFAULT"
_ZN2at6native13col2im_kernelIN3c104HalfEfEEvlPKT_llllllllllllPS4_:
.text._ZN2at6native13col2im_kernelIN3c104HalfEfEEvlPKT_llllllllllllPS4_:
        /* <DEDUP_REMOVED lines=18> */
.L_x_224:
        /* <DEDUP_REMOVED lines=11> */
[----:B------:R-:W-:Y:S05]  /*01d0*/  CALL.REL.NOINC `($__internal_2_$__cuda_sm20_div_s64) ;  /* 0x0000005800607944 */ /* 0x000fea0003c00000 */
        /* <DEDUP_REMOVED lines=9> */
.L_x_114:
        /* <DEDUP_REMOVED lines=23> */
.L_x_115:
[----:B------:R-:W-:Y:S05]  /*03e0*/  BSYNC B0 ;  /* 0x0000000000007941 */ /* 0x000fea0003800000 */
.L_x_113:
        /* <DEDUP_REMOVED lines=14> */
[----:B------:R-:W-:Y:S05]  /*04d0*/  CALL.REL.NOINC `($__internal_3_$__cuda_sm20_rem_s64) ;  /* 0x0000005800f07944 */ /* 0x000fea0003c00000 */
[----:B------:R-:W-:Y:S01]  /*04e0*/  IMAD.MOV.U32 R4, RZ, RZ, R38 ;  /* 0x000000ffff047224 */ /* 0x000fe200078e0026 */
[----:B------:R-:W-:Y:S01]  /*04f0*/  MOV R5, R39 ;  /* 0x0000002700057202 */ /* 0x000fe20000000f00 */
[----:B------:R-:W-:Y:S06]  /*0500*/  BRA `(.L_x_118) ;  /* 0x0000000000507947 */ /* 0x000fec0003800000 */
.L_x_117:
        /* <DEDUP_REMOVED lines=20> */
.L_x_118:
[----:B------:R-:W-:Y:S05]  /*0650*/  BSYNC B0 ;  /* 0x0000000000007941 */ /* 0x000fea0003800000 */
.L_x_116:
        /* <DEDUP_REMOVED lines=16> */
[----:B------:R-:W-:Y:S05]  /*0760*/  CALL.REL.NOINC `($__internal_2_$__cuda_sm20_div_s64) ;  /* 0x0000005000fc7944 */ /* 0x000fea0003c00000 */
[----:B------:R-:W-:Y:S01]  /*0770*/  IMAD.MOV.U32 R30, RZ, RZ, R36 ;  /* 0x000000ffff1e7224 */ /* 0x000fe200078e0024 */
[----:B------:R-:W-:Y:S01]  /*0780*/  MOV R31, R37 ;  /* 0x00000025001f7202 */ /* 0x000fe20000000f00 */
[----:B------:R-:W-:Y:S06]  /*0790*/  BRA `(.L_x_121) ;  /* 0x00000000004c7947 */ /* 0x000fec0003800000 */
.L_x_120:
        /* <DEDUP_REMOVED lines=19> */
.L_x_121:
[----:B------:R-:W-:Y:S05]  /*08d0*/  BSYNC B0 ;  /* 0x0000000000007941 */ /* 0x000fea0003800000 */
.L_x_119:
        /* <DEDUP_REMOVED lines=26> */
[----:B------:R-:W-:Y:S05]  /*0a80*/  CALL.REL.NOINC `($__internal_2_$__cuda_sm20_div_s64) ;  /* 0x0000005000347944 */ /* 0x000fea0003c00000 */
[----:B------:R-:W-:Y:S05]  /*0a90*/  BRA `(.L_x_126) ;  /* 0x0000000000507947 */ /* 0x000fea0003800000 */
.L_x_125:
        /* <DEDUP_REMOVED lines=20> */
.L_x_126:
[----:B------:R-:W-:Y:S05]  /*0be0*/  BSYNC B1 ;  /* 0x0000000000017941 */ /* 0x000fea0003800000 */
.L_x_124:
[----:B------:R-:W-:-:S04]  /*0bf0*/  IADD3 R4, P0, R36, 0x1, RZ ;  /* 0x0000000124047810 */ /* 0x000fc80007f1e0ff */
[----:B------:R-:W-:-:S09]  /*0c00*/  IADD3.X R5, RZ, R37, RZ, P0, !PT ;  /* 0x00000025ff057210 */ /* 0x000fd200007fe4ff */
.L_x_123:
[----:B------:R-:W-:Y:S05]  /*0c10*/  BSYNC B0 ;  /* 0x0000000000007941 */ /* 0x000fea0003800000 */
.L_x_122:
        /* <DEDUP_REMOVED lines=11> */
[----:B------:R-:W-:Y:S05]  /*0cd0*/  CALL.REL.NOINC `($__internal_2_$__cuda_sm20_div_s64) ;  /* 0x0000004c00a07944 */ /* 0x000fea0003c00000 */
[----:B------:R-:W-:Y:S01]  /*0ce0*/  IMAD.MOV.U32 R28, RZ, RZ, R36 ;  /* 0x000000ffff1c7224 */ /* 0x000fe200078e0024 */
[----:B------:R-:W-:Y:S01]  /*0cf0*/  MOV R29, R37 ;  /* 0x00000025001d7202 */ /* 0x000fe20000000f00 */
[----:B------:R-:W-:Y:S06]  /*0d00*/  BRA `(.L_x_129) ;  /* 0x0000000000507947 */ /* 0x000fec0003800000 */
.L_x_128:
        /* <DEDUP_REMOVED lines=20> */
.L_x_129:
[----:B------:R-:W-:Y:S05]  /*0e50*/  BSYNC B0 ;  /* 0x0000000000007941 */ /* 0x000fea0003800000 */
.L_x_127:
        /* <DEDUP_REMOVED lines=28> */
.L_x_133:
        /* <DEDUP_REMOVED lines=20> */
.L_x_134:
[----:B------:R-:W-:Y:S05]  /*1160*/  BSYNC B1 ;  /* 0x0000000000017941 */ /* 0x000fea0003800000 */
.L_x_132:
[----:B------:R-:W-:-:S04]  /*1170*/  IADD3 R6, P0, R36, 0x1, RZ ;  /* 0x0000000124067810 */ /* 0x000fc80007f1e0ff */
[----:B------:R-:W-:-:S09]  /*1180*/  IADD3.X R7, RZ, R37, RZ, P0, !PT ;  /* 0x00000025ff077210 */ /* 0x000fd200007fe4ff */
.L_x_131:
[----:B------:R-:W-:Y:S05]  /*1190*/  BSYNC B0 ;  /* 0x0000000000007941 */ /* 0x000fea0003800000 */
.L_x_130:
        /* <DEDUP_REMOVED lines=12> */
[----:B------:R-:W-:Y:S05]  /*1260*/  BRA `(.L_x_137) ;  /* 0x0000000000507947 */ /* 0x000fea0003800000 */
.L_x_136:
        /* <DEDUP_REMOVED lines=20> */
.L_x_137:
[----:B------:R-:W-:Y:S05]  /*13b0*/  BSYNC B0 ;  /* 0x0000000000007941 */ /* 0x000fea0003800000 */
.L_x_135:
        /* <DEDUP_REMOVED lines=40> */
.L_x_223:
        /* <DEDUP_REMOVED lines=29> */
[----:B------:R-:W-:Y:S05]  /*1810*/  CALL.REL.NOINC `($__internal_3_$__cuda_sm20_rem_s64) ;  /* 0x0000004800207944 */ /* 0x000fea0003c00000 */
[----:B------:R-:W-:Y:S02]  /*1820*/  IMAD.MOV.U32 R22, RZ, RZ, R38 ;  /* 0x000000ffff167224 */ /* 0x000fe400078e0026 */
[----:B------:R-:W-:Y:S01]  /*1830*/  IMAD.MOV.U32 R23, RZ, RZ, R39 ;  /* 0x000000ffff177224 */ /* 0x000fe200078e0027 */
[----:B------:R-:W-:Y:S06]  /*1840*/  BRA `(.L_x_144) ;  /* 0x00000000004c7947 */ /* 0x000fec0003800000 */
.L_x_143:
        /* <DEDUP_REMOVED lines=19> */
.L_x_144:
[----:B------:R-:W-:Y:S05]  /*1980*/  BSYNC B2 ;  /* 0x0000000000027941 */ /* 0x000fea0003800000 */
.L_x_142:
        /* <DEDUP_REMOVED lines=22> */
[----:B------:R-:W-:-:S04]  /*1af0*/  ISETP.NE.U32.AND P2, PT, R38, RZ, PT ;  /* 0x000000ff2600720c */ /* 0x000fc80003f45070 */
[----:B------:R-:W-:Y:S01]  /*1b00*/  ISETP.NE.AND.EX P2, PT, R39, RZ, PT, P2 ;  /* 0x000000ff2700720c */ /* 0x000fe20003f45320 */
[----:B------:R-:W-:-:S12]  /*1b10*/  BRA `(.L_x_151) ;  /* 0x0000000000507947 */ /* 0x000fd80003800000 */
.L_x_150:
        /* <DEDUP_REMOVED lines=20> */
.L_x_151:
[----:B------:R-:W-:Y:S05]  /*1c60*/  BSYNC B4 ;  /* 0x0000000000047941 */ /* 0x000fea0003800000 */
.L_x_149:
        /* <DEDUP_REMOVED lines=13> */
.L_x_153:
        /* <DEDUP_REMOVED lines=20> */
.L_x_154:
[----:B------:R-:W-:Y:S05]  /*1e80*/  BSYNC B4 ;  /* 0x0000000000047941 */ /* 0x000fea0003800000 */
.L_x_152:
        /* <DEDUP_REMOVED lines=8> */
[----:B------:R-:W-:Y:S05]  /*1f10*/  CALL.REL.NOINC `($__internal_2_$__cuda_sm20_div_s64) ;  /* 0x0000003c00107944 */ /* 0x000fea0003c00000 */
[----:B------:R-:W-:Y:S05]  /*1f20*/  BRA `(.L_x_157) ;  /* 0x0000000000507947 */ /* 0x000fea0003800000 */
.L_x_156:
        /* <DEDUP_REMOVED lines=20> */
.L_x_157:
[----:B------:R-:W-:Y:S05]  /*2070*/  BSYNC B4 ;  /* 0x0000000000047941 */ /* 0x000fea0003800000 */
.L_x_155:
        /* <DEDUP_REMOVED lines=26> */
[----:B--2---:R-:W-:-:S05]  /*2220*/  HADD2.F32 R21, -RZ, R18.H0_H0 ;  /* 0x20000012ff157230 */ /* 0x004fca0000004100 */
[----:B------:R-:W-:-:S07]  /*2230*/  FADD.FTZ R10, R10, R21 ;  /* 0x000000150a0a7221 */ /* 0x000fce0000010000 */
.L_x_148:
[----:B------:R-:W-:Y:S05]  /*2240*/  BSYNC B3 ;  /* 0x0000000000037941 */ /* 0x000fea0003800000 */
.L_x_147:
[----:B------:R-:W-:Y:S02]  /*2250*/  ISETP.NE.U32.AND P1, PT, R16, 0x1, PT ;  /* 0x000000011000780c */ /* 0x000fe40003f25070 */
[----:B------:R-:W-:Y:S02]  /*2260*/  IADD3 R18, P2, R4, 0x1, RZ ;  /* 0x0000000104127810 */ /* 0x000fe40007f5e0ff */
[----:B------:R-:W-:Y:S02]  /*2270*/  ISETP.NE.AND.EX P1, PT, RZ, RZ, PT, P1 ;  /* 0x000000ffff00720c */ /* 0x000fe40003f25310 */
[----:B------:R-:W-:-:S11]  /*2280*/  IADD3.X R19, RZ, R5, RZ, P2, !PT ;  /* 0x00000005ff137210 */ /* 0x000fd600017fe4ff */
        /* <DEDUP_REMOVED lines=16> */
[----:B------:R-:W-:Y:S05]  /*2390*/  CALL.REL.NOINC `($__internal_3_$__cuda_sm20_rem_s64) ;  /* 0x0000003c00407944 */ /* 0x000fea0003c00000 */
[----:B------:R-:W-:-:S04]  /*23a0*/  ISETP.NE.U32.AND P2, PT, R38, RZ, PT ;  /* 0x000000ff2600720c */ /* 0x000fc80003f45070 */
[----:B------:R-:W-:Y:S01]  /*23b0*/  ISETP.NE.AND.EX P2, PT, R39, RZ, PT, P2 ;  /* 0x000000ff2700720c */ /* 0x000fe20003f45320 */
[----:B------:R-:W-:-:S12]  /*23c0*/  BRA `(.L_x_162) ;  /* 0x0000000000507947 */ /* 0x000fd80003800000 */
.L_x_161:
        /* <DEDUP_REMOVED lines=20> */
.L_x_162:
[----:B------:R-:W-:Y:S05]  /*2510*/  BSYNC B4 ;  /* 0x0000000000047941 */ /* 0x000fea0003800000 */
.L_x_160:
        /* <DEDUP_REMOVED lines=10> */
[----:B------:R-:W-:Y:S01]  /*25c0*/  MOV R18, R36 ;  /* 0x0000002400127202 */ /* 0x000fe20000000f00 */
[----:B------:R-:W-:Y:S01]  /*25d0*/  IMAD.MOV.U32 R19, RZ, RZ, R37 ;  /* 0x000000ffff137224 */ /* 0x000fe200078e0025 */
[----:B------:R-:W-:Y:S06]  /*25e0*/  BRA `(.L_x_165) ;  /* 0x0000000000507947 */ /* 0x000fec0003800000 */
.L_x_164:
        /* <DEDUP_REMOVED lines=16> */
[----:B------:R-:W-:Y:S01]  /*26f0*/  ISETP.GE.U32.AND P3, PT, R19, UR8, PT ;  /* 0x0000000813007c0c */ /* 0x000fe2000bf66070 */
[----:B------:R-:W-:-:S12]  /*2700*/  HFMA2.MMA R19, -RZ, RZ, 0, 0 ;  /* 0x00000000ff137435 */ /* 0x000fd800000001ff */
[----:B------:R-:W-:Y:S01]  /*2710*/  @P3 VIADD R18, R18, 0x1 ;  /* 0x0000000112123836 */ /* 0x000fe20000000000 */
[----:B------:R-:W-:-:S07]  /*2720*/  @!P4 LOP3.LUT R18, RZ, UR8, RZ, 0x33, !PT ;  /* 0x00000008ff12cc12 */ /* 0x000fce000f8e33ff */
.L_x_165:
[----:B------:R-:W-:Y:S05]  /*2730*/  BSYNC B4 ;  /* 0x0000000000047941 */ /* 0x000fea0003800000 */
.L_x_163:
        /* <DEDUP_REMOVED lines=10> */
.L_x_167:
        /* <DEDUP_REMOVED lines=11> */
[----:B------:R-:W-:-:S03]  /*2890*/  MOV R37, RZ ;  /* 0x000000ff00257202 */ /* 0x000fc60000000f00 */
        /* <DEDUP_REMOVED lines=8> */
.L_x_168:
[----:B------:R-:W-:Y:S05]  /*2920*/  BSYNC B4 ;  /* 0x0000000000047941 */ /* 0x000fea0003800000 */
.L_x_166:
[----:B------:R-:W-:Y:S01]  /*2930*/  ULDC.64 UR8, c[0x0][0x230] ;  /* 0x00008c0000087ab9 */ /* 0x000fe20000000a00 */
[----:B------:R-:W-:Y:S02]  /*2940*/  IMAD.MOV.U32 R20, RZ, RZ, R18 ;  /* 0x000000ffff147224 */ /* 0x000fe400078e0012 */
[----:B------:R-:W-:Y:S02]  /*2950*/  IMAD R39, R31, UR8, RZ ;  /* 0x000000081f277c24 */ /* 0x000fe4000f8e02ff */
[----:B------:R-:W-:Y:S02]  /*2960*/  IMAD.MOV.U32 R21, RZ, RZ, R19 ;  /* 0x000000ffff157224 */ /* 0x000fe400078e0013 */
[C---:B------:R-:W-:Y:S02]  /*2970*/  IMAD R39, R30.reuse, UR9, R39 ;  /* 0x000000091e277c24 */ /* 0x040fe4000f8e0227 */
[----:B------:R-:W-:Y:S01]  /*2980*/  IMAD.WIDE.U32 R20, R30, UR8, R20 ;  /* 0x000000081e147c25 */ /* 0x000fe2000f8e0014 */
[----:B------:R-:W-:-:S03]  /*2990*/  ULDC.64 UR8, c[0x0][0x238] ;  /* 0x00008e0000087ab9 */ /* 0x000fc60000000a00 */
[----:B------:R-:W-:Y:S01]  /*29a0*/  IMAD.MOV.U32 R18, RZ, RZ, R36 ;  /* 0x000000ffff127224 */ /* 0x000fe200078e0024 */
        /* <DEDUP_REMOVED lines=10> */
[----:B------:R-:W-:Y:S01]  /*2a50*/  IADD3 R18, P1, R4, 0x1, RZ ;  /* 0x0000000104127810 */ /* 0x000fe20007f3e0ff */
[----:B------:R-:W-:Y:S02]  /*2a60*/  ULDC.64 UR8, c[0x0][0x278] ;  /* 0x00009e0000087ab9 */ /* 0x000fe40000000a00 */
[----:B------:R-:W-:Y:S02]  /*2a70*/  IMAD.IADD R2, R21, 0x1, R19 ;  /* 0x0000000115027824 */ /* 0x000fe400078e0213 */
[----:B------:R-:W-:Y:S02]  /*2a80*/  IMAD.X R19, RZ, RZ, R5, P1 ;  /* 0x000000ffff137224 */ /* 0x000fe400008e0605 */
[----:B------:R-:W-:Y:S02]  /*2a90*/  IMAD R21, R2, UR8, RZ ;  /* 0x0000000802157c24 */ /* 0x000fe4000f8e02ff */
[----:B------:R-:W-:-:S04]  /*2aa0*/  IMAD.WIDE.U32 R18, R20, UR8, R18 ;  /* 0x0000000814127c25 */ /* 0x000fc8000f8e0012 */
[----:B------:R-:W-:Y:S01]  /*2ab0*/  IMAD R21, R20, UR9, R21 ;  /* 0x0000000914157c24 */ /* 0x000fe2000f8e0215 */
[----:B------:R-:W-:Y:S02]  /*2ac0*/  ULDC.64 UR8, c[0x0][0x218] ;  /* 0x0000860000087ab9 */ /* 0x000fe40000000a00 */
[----:B------:R-:W-:Y:S02]  /*2ad0*/  LEA R20, P1, R18, UR8, 0x1 ;  /* 0x0000000812147c11 */ /* 0x000fe4000f8208ff */
[----:B------:R-:W-:-:S04]  /*2ae0*/  IADD3 R19, R19, R21, RZ ;  /* 0x0000001513137210 */ /* 0x000fc80007ffe0ff */
[----:B------:R-:W-:-:S05]  /*2af0*/  LEA.HI.X R21, R18, UR9, R19, 0x1, P1 ;  /* 0x0000000912157c11 */ /* 0x000fca00088f0c13 */
[----:B------:R-:W2:Y:S02]  /*2b00*/  LDG.E.U16 R20, desc[UR10][R20.64] ;  /* 0x0000000a14147981 */ /* 0x000ea4000c1e1500 */
[----:B--2---:R-:W-:-:S05]  /*2b10*/  HADD2.F32 R19, -RZ, R20.H0_H0 ;  /* 0x20000014ff137230 */ /* 0x004fca0000004100 */
[----:B------:R-:W-:-:S07]  /*2b20*/  FADD.FTZ R10, R10, R19 ;  /* 0x000000130a0a7221 */ /* 0x000fce0000010000 */
.L_x_159:
[----:B------:R-:W-:Y:S05]  /*2b30*/  BSYNC B3 ;  /* 0x0000000000037941 */ /* 0x000fea0003800000 */
.L_x_158:
[----:B------:R-:W-:Y:S02]  /*2b40*/  ISETP.NE.U32.AND P2, PT, R16, 0x2, PT ;  /* 0x000000021000780c */ /* 0x000fe40003f45070 */
[----:B------:R-:W-:Y:S02]  /*2b50*/  ISETP.NE.U32.AND P1, PT, R22, RZ, PT ;  /* 0x000000ff1600720c */ /* 0x000fe40003f25070 */
[----:B------:R-:W-:Y:S02]  /*2b60*/  ISETP.NE.AND.EX P2, PT, RZ, RZ, PT, P2 ;  /* 0x000000ffff00720c */ /* 0x000fe40003f45320 */
[C---:B------:R-:W-:Y:S02]  /*2b70*/  IADD3 R21, P3, R4.reuse, 0x3, RZ ;  /* 0x0000000304157810 */ /* 0x040fe40007f7e0ff */
[----:B------:R-:W-:Y:S02]  /*2b80*/  ISETP.NE.OR.EX P1, PT, R23, RZ, !P2, P1 ;  /* 0x000000ff1700720c */ /* 0x000fe40005725710 */
[----:B------:R-:W-:Y:S01]  /*2b90*/  IADD3 R18, P4, R4, 0x2, RZ ;  /* 0x0000000204127810 */ /* 0x000fe20007f9e0ff */
[----:B------:R-:W-:-:S03]  /*2ba0*/  IMAD.X R2, RZ, RZ, R5, P3 ;  /* 0x000000ffff027224 */ /* 0x000fc600018e0605 */
[----:B------:R-:W-:Y:S01]  /*2bb0*/  SEL R18, R18, R21, !P2 ;  /* 0x0000001512127207 */ /* 0x000fe20005000000 */
[----:B------:R-:W-:-:S05]  /*2bc0*/  IMAD.X R19, RZ, RZ, R5, P4 ;  /* 0x000000ffff137224 */ /* 0x000fca00020e0605 */
[----:B------:R-:W-:Y:S01]  /*2bd0*/  SEL R19, R19, R2, !P2 ;  /* 0x0000000213137207 */ /* 0x000fe20005000000 */
[----:B------:R-:W-:Y:S06]  /*2be0*/  @P1 BRA `(.L_x_146) ;  /* 0x0000000800241947 */ /* 0x000fec0003800000 */
        /* <DEDUP_REMOVED lines=15> */
.L_x_170:
        /* <DEDUP_REMOVED lines=20> */
.L_x_171:
[----:B------:R-:W-:Y:S05]  /*2e20*/  BSYNC B3 ;  /* 0x0000000000037941 */ /* 0x000fea0003800000 */
.L_x_169:
[----:B------:R-:W-:-:S05]  /*2e30*/  IADD3 R18, P3, R4, 0x3, RZ ;  /* 0x0000000304127810 */ /* 0x000fca0007f7e0ff */
[----:B------:R-:W-:Y:S01]  /*2e40*/  IMAD.X R19, RZ, RZ, R5, P3 ;  /* 0x000000ffff137224 */ /* 0x000fe200018e0605 */
[----:B------:R-:W-:Y:S07]  /*2e50*/  @P2 BRA `(.L_x_146) ;  /* 0x0000000400882947 */ /* 0x000fee0003800000 */
        /* <DEDUP_REMOVED lines=12> */
.L_x_173:
        /* <DEDUP_REMOVED lines=20> */
.L_x_174:
[----:B------:R-:W-:Y:S05]  /*3060*/  BSYNC B3 ;  /* 0x0000000000037941 */ /* 0x000fea0003800000 */
.L_x_172:
        /* <DEDUP_REMOVED lines=10> */
.L_x_176:
        /* <DEDUP_REMOVED lines=9> */
[----:B------:R-:W-:Y:S01]  /*31a0*/  IMAD.HI.U32 R36, R21, R37, R20 ;  /* 0x0000002515247227 */ /* 0x000fe200078e0014 */
[----:B------:R-:W-:-:S05]  /*31b0*/  MOV R37, RZ ;  /* 0x000000ff00257202 */ /* 0x000fca0000000f00 */
        /* <DEDUP_REMOVED lines=9> */
.L_x_177:
[----:B------:R-:W-:Y:S05]  /*3250*/  BSYNC B3 ;  /* 0x0000000000037941 */ /* 0x000fea0003800000 */
.L_x_175:
        /* <DEDUP_REMOVED lines=29> */
[----:B------:R-:W2:Y:S01]  /*3430*/  LDG.E.U16 R20, desc[UR10][R20.64] ;  /* 0x0000000a14147981 */ /* 0x000ea2000c1e1500 */
[----:B------:R-:W-:-:S05]  /*3440*/  IADD3 R18, P1, R4, 0x3, RZ ;  /* 0x0000000304127810 */ /* 0x000fca0007f3e0ff */
[----:B------:R-:W-:Y:S02]  /*3450*/  IMAD.X R19, RZ, RZ, R5, P1 ;  /* 0x000000ffff137224 */ /* 0x000fe400008e0605 */
[----:B--2---:R-:W-:-:S05]  /*3460*/  HADD2.F32 R37, -RZ, R20.H0_H0 ;  /* 0x20000014ff257230 */ /* 0x004fca0000004100 */
[----:B------:R-:W-:-:S07]  /*3470*/  FADD.FTZ R10, R10, R37 ;  /* 0x000000250a0a7221 */ /* 0x000fce0000010000 */
.L_x_146:
[----:B------:R-:W-:Y:S05]  /*3480*/  BSYNC B2 ;  /* 0x0000000000027941 */ /* 0x000fea0003800000 */
.L_x_145:
        /* <DEDUP_REMOVED lines=49> */
.L_x_222:
        /* <DEDUP_REMOVED lines=19> */
.L_x_181:
        /* <DEDUP_REMOVED lines=20> */
.L_x_182:
[----:B------:R-:W-:Y:S05]  /*3a10*/  BSYNC B3 ;  /* 0x0000000000037941 */ /* 0x000fea0003800000 */
.L_x_180:
        /* <DEDUP_REMOVED lines=13> */
.L_x_184:
        /* <DEDUP_REMOVED lines=20> */
.L_x_185:
[----:B------:R-:W-:Y:S05]  /*3c30*/  BSYNC B3 ;  /* 0x0000000000037941 */ /* 0x000fea0003800000 */
.L_x_183:
        /* <DEDUP_REMOVED lines=13> */
.L_x_187:
        /* <DEDUP_REMOVED lines=20> */
.L_x_188:
[----:B------:R-:W-:Y:S05]  /*3e50*/  BSYNC B3 ;  /* 0x0000000000037941 */ /* 0x000fea0003800000 */
.L_x_186:
        /* <DEDUP_REMOVED lines=22> */
[----:B--2---:R-:W-:-:S05]  /*3fc0*/  HADD2.F32 R39, -RZ, R36.H0_H0 ;  /* 0x20000024ff277230 */ /* 0x004fca0000004100 */
[----:B------:R-:W-:-:S07]  /*3fd0*/  FADD.FTZ R10, R10, R39 ;  /* 0x000000270a0a7221 */ /* 0x000fce0000010000 */
.L_x_179:
[----:B------:R-:W-:Y:S05]  /*3fe0*/  BSYNC B2 ;  /* 0x0000000000027941 */ /* 0x000fea0003800000 */
.L_x_178:
        /* <DEDUP_REMOVED lines=17> */
.L_x_192:
        /* <DEDUP_REMOVED lines=20> */
.L_x_193:
[----:B------:R-:W-:Y:S05]  /*4240*/  BSYNC B3 ;  /* 0x0000000000037941 */ /* 0x000fea0003800000 */
.L_x_191:
        /* <DEDUP_REMOVED lines=13> */
.L_x_195:
        /* <DEDUP_REMOVED lines=20> */
.L_x_196:
[----:B------:R-:W-:Y:S05]  /*4460*/  BSYNC B3 ;  /* 0x0000000000037941 */ /* 0x000fea0003800000 */
.L_x_194:
        /* <DEDUP_REMOVED lines=13> */
.L_x_198:
[----:B------:R-:W-:Y:S02]  /*4540*/  ULDC UR8, c[0x0][0x268] ;  /* 0x00009a0000087ab9 */ /* 0x000fe40000000800 */
[----:B------:R-:W0:Y:S01]  /*4550*/  I2F.U32.RP R2, UR8 ;  /* 0x0000000800027d06 */ /* 0x000e220008209000 */
[----:B------:R-:W-:-:S07]  /*4560*/  ISETP.NE.U32.AND P4, PT, RZ, UR8, PT ;  /* 0x00000008ff007c0c */ /* 0x000fce000bf85070 */
[----:B0-----:R-:W0:Y:S02]  /*4570*/  MUFU.RCP R2, R2 ;  /* 0x0000000200027308 */ /* 0x001e240000001000 */
[----:B0-----:R-:W-:-:S06]  /*4580*/  IADD3 R36, R2, 0xffffffe, RZ ;  /* 0x0ffffffe02247810 */ /* 0x001fcc0007ffe0ff */
        /* <DEDUP_REMOVED lines=12> */
[----:B------:R-:W-:-:S12]  /*4650*/  IMAD.MOV.U32 R37, RZ, RZ, RZ ;  /* 0x000000ffff257224 */ /* 0x000fd800078e00ff */
[----:B------:R-:W-:Y:S02]  /*4660*/  @P3 IADD3 R36, R36, 0x1, RZ ;  /* 0x0000000124243810 */ /* 0x000fe40007ffe0ff */
[----:B------:R-:W-:-:S07]  /*4670*/  @!P4 LOP3.LUT R36, RZ, UR8, RZ, 0x33, !PT ;  /* 0x00000008ff24cc12 */ /* 0x000fce000f8e33ff */
.L_x_199:
[----:B------:R-:W-:Y:S05]  /*4680*/  BSYNC B3 ;  /* 0x0000000000037941 */ /* 0x000fea0003800000 */
.L_x_197:
[----:B------:R-:W-:Y:S02]  /*4690*/  ULDC.64 UR8, c[0x0][0x230] ;  /* 0x00008c0000087ab9 */ /* 0x000fe40000000a00 */
[----:B------:R-:W-:Y:S02]  /*46a0*/  IMAD R49, R31, UR8, RZ ;  /* 0x000000081f317c24 */ /* 0x000fe4000f8e02ff */
[----:B------:R-:W-:-:S04]  /*46b0*/  IMAD.WIDE.U32 R38, R30, UR8, R38 ;  /* 0x000000081e267c25 */ /* 0x000fc8000f8e0026 */
[----:B------:R-:W-:Y:S01]  /*46c0*/  IMAD R49, R30, UR9, R49 ;  /* 0x000000091e317c24 */ /* 0x000fe2000f8e0231 */
[----:B------:R-:W-:Y:S02]  /*46d0*/  ULDC.64 UR8, c[0x0][0x238] ;  /* 0x00008e0000087ab9 */ /* 0x000fe40000000a00 */
[----:B------:R-:W-:Y:S02]  /*46e0*/  IMAD.WIDE.U32 R36, R38, UR8, R36 ;  /* 0x0000000826247c25 */ /* 0x000fe4000f8e0024 */
[----:B------:R-:W-:-:S05]  /*46f0*/  IADD3 R2, R49, R39, RZ ;  /* 0x0000002731027210 */ /* 0x000fca0007ffe0ff */
        /* <DEDUP_REMOVED lines=17> */
.L_x_190:
[----:B------:R-:W-:Y:S05]  /*4810*/  BSYNC B2 ;  /* 0x0000000000027941 */ /* 0x000fea0003800000 */
.L_x_189:
        /* <DEDUP_REMOVED lines=13> */
[----:B------:R-:W-:Y:S05]  /*48f0*/  CALL.REL.NOINC `($__internal_3_$__cuda_sm20_rem_s64) ;  /* 0x0000001400e87944 */ /* 0x000fea0003c00000 */
[----:B------:R-:W-:-:S04]  /*4900*/  ISETP.NE.U32.AND P2, PT, R38, RZ, PT ;  /* 0x000000ff2600720c */ /* 0x000fc80003f45070 */
[----:B------:R-:W-:Y:S01]  /*4910*/  ISETP.NE.AND.EX P2, PT, R39, RZ, PT, P2 ;  /* 0x000000ff2700720c */ /* 0x000fe20003f45320 */
[----:B------:R-:W-:-:S12]  /*4920*/  BRA `(.L_x_204) ;  /* 0x0000000000507947 */ /* 0x000fd80003800000 */
.L_x_203:
        /* <DEDUP_REMOVED lines=20> */
.L_x_204:
[----:B------:R-:W-:Y:S05]  /*4a70*/  BSYNC B3 ;  /* 0x0000000000037941 */ /* 0x000fea0003800000 */
.L_x_202:
        /* <DEDUP_REMOVED lines=9> */
[----:B------:R-:W-:Y:S05]  /*4b10*/  CALL.REL.NOINC `($__internal_2_$__cuda_sm20_div_s64) ;  /* 0x0000001000107944 */ /* 0x000fea0003c00000 */
[----:B------:R-:W-:Y:S01]  /*4b20*/  IMAD.MOV.U32 R38, RZ, RZ, R36 ;  /* 0x000000ffff267224 */ /* 0x000fe200078e0024 */
[----:B------:R-:W-:Y:S01]  /*4b30*/  MOV R39, R37 ;  /* 0x0000002500277202 */ /* 0x000fe20000000f00 */
[----:B------:R-:W-:Y:S06]  /*4b40*/  BRA `(.L_x_207) ;  /* 0x0000000000507947 */ /* 0x000fec0003800000 */
.L_x_206:
        /* <DEDUP_REMOVED lines=20> */
.L_x_207:
[----:B------:R-:W-:Y:S05]  /*4c90*/  BSYNC B3 ;  /* 0x0000000000037941 */ /* 0x000fea0003800000 */
.L_x_205:
        /* <DEDUP_REMOVED lines=12> */
[----:B------:R-:W-:Y:S05]  /*4d60*/  BRA `(.L_x_210) ;  /* 0x0000000000507947 */ /* 0x000fea0003800000 */
.L_x_209:
        /* <DEDUP_REMOVED lines=20> */
.L_x_210:
[----:B------:R-:W-:Y:S05]  /*4eb0*/  BSYNC B3 ;  /* 0x0000000000037941 */ /* 0x000fea0003800000 */
.L_x_208:
        /* <DEDUP_REMOVED lines=21> */
[----:B--2---:R-:W-:-:S05]  /*5010*/  HADD2.F32 R39, -RZ, R36.H0_H0 ;  /* 0x20000024ff277230 */ /* 0x004fca0000004100 */
[----:B------:R-:W-:-:S07]  /*5020*/  FADD.FTZ R10, R10, R39 ;  /* 0x000000270a0a7221 */ /* 0x000fce0000010000 */
.L_x_201:
[----:B------:R-:W-:Y:S05]  /*5030*/  BSYNC B2 ;  /* 0x0000000000027941 */ /* 0x000fea0003800000 */
.L_x_200:
        /* <DEDUP_REMOVED lines=10> */
[----:B------:R-:W-:Y:S01]  /*50e0*/  MOV R50, UR9 ;  /* 0x0000000900327c02 */ /* 0x000fe20008000f00 */
[----:B------:R-:W-:Y:S01]  /*50f0*/  IMAD.MOV.U32 R53, RZ, RZ, R45 ;  /* 0x000000ffff357224 */ /* 0x000fe200078e002d */
[----:B------:R-:W-:-:S07]  /*5100*/  MOV R2, 0x5120 ;  /* 0x0000512000027802 */ /* 0x000fce0000000f00 */
[----:B------:R-:W-:Y:S05]  /*5110*/  CALL.REL.NOINC `($__internal_3_$__cuda_sm20_rem_s64) ;  /* 0x0000000c00e07944 */ /* 0x000fea0003c00000 */
[----:B------:R-:W-:-:S04]  /*5120*/  ISETP.NE.U32.AND P1, PT, R38, RZ, PT ;  /* 0x000000ff2600720c */ /* 0x000fc80003f25070 */
[----:B------:R-:W-:Y:S01]  /*5130*/  ISETP.NE.AND.EX P1, PT, R39, RZ, PT, P1 ;  /* 0x000000ff2700720c */ /* 0x000fe20003f25310 */
[----:B------:R-:W-:-:S12]  /*5140*/  BRA `(.L_x_215) ;  /* 0x0000000000507947 */ /* 0x000fd80003800000 */
.L_x_214:
[----:B------:R-:W-:Y:S02]  /*5150*/  ULDC UR8, c[0x0][0x268] ;  /* 0x00009a0000087ab9 */ /* 0x000fe40000000800 */
[----:B------:R-:W0:Y:S01]  /*5160*/  I2F.U32.RP R38, UR8 ;  /* 0x0000000800267d06 */ /* 0x000e220008209000 */
[----:B------:R-:W-:-:S07]  /*5170*/  ISETP.NE.U32.AND P2, PT, RZ, UR8, PT ;  /* 0x00000008ff007c0c */ /* 0x000fce000bf45070 */
[----:B0-----:R-:W0:Y:S02]  /*5180*/  MUFU.RCP R38, R38 ;  /* 0x0000002600267308 */ /* 0x001e240000001000 */
[----:B0-----:R-:W-:-:S06]  /*5190*/  IADD3 R36, R38, 0xffffffe, RZ ;  /* 0x0ffffffe26247810 */ /* 0x001fcc0007ffe0ff */
        /* <DEDUP_REMOVED lines=15> */
.L_x_215:
[----:B------:R-:W-:Y:S05]  /*5290*/  BSYNC B3 ;  /* 0x0000000000037941 */ /* 0x000fea0003800000 */
.L_x_213:
[----:B------:R-:W-:Y:S05]  /*52a0*/  @P1 BRA `(.L_x_212) ;  /* 0x0000000400681947 */ /* 0x000fea0003800000 */
[----:B------:R-:W-:Y:S04]  /*52b0*/  BSSY B3, `(.L_x_216) ;  /* 0x0000020000037945 */ /* 0x000fe80003800000 */
[----:B------:R-:W-:Y:S05]  /*52c0*/  @!P0 BRA `(.L_x_217) ;  /* 0x0000000000288947 */ /* 0x000fea0003800000 */
[----:B------:R-:W-:Y:S01]  /*52d0*/  ULDC.64 UR8, c[0x0][0x260] ;  /* 0x0000980000087ab9 */ /* 0x000fe20000000a00 */
[----:B------:R-:W-:Y:S01]  /*52e0*/  MOV R52, R24 ;  /* 0x0000001800347202 */ /* 0x000fe20000000f00 */
[----:B------:R-:W-:Y:S01]  /*52f0*/  IMAD.U32 R50, RZ, RZ, UR8 ;  /* 0x00000008ff327e24 */ /* 0x000fe2000f8e00ff */
[----:B------:R-:W-:Y:S01]  /*5300*/  MOV R48, UR9 ;  /* 0x0000000900307c02 */ /* 0x000fe20008000f00 */
[----:B------:R-:W-:Y:S01]  /*5310*/  IMAD.MOV.U32 R49, RZ, RZ, R17 ;  /* 0x000000ffff317224 */ /* 0x000fe200078e0011 */
[----:B------:R-:W-:-:S07]  /*5320*/  MOV R2, 0x5340 ;  /* 0x0000534000027802 */ /* 0x000fce0000000f00 */
[----:B------:R-:W-:Y:S05]  /*5330*/  CALL.REL.NOINC `($__internal_2_$__cuda_sm20_div_s64) ;  /* 0x0000000800087944 */ /* 0x000fea0003c00000 */
[----:B------:R-:W-:Y:S01]  /*5340*/  MOV R38, R36 ;  /* 0x0000002400267202 */ /* 0x000fe20000000f00 */
[----:B------:R-:W-:Y:S01]  /*5350*/  IMAD.MOV.U32 R39, RZ, RZ, R37 ;  /* 0x000000ffff277224 */ /* 0x000fe200078e0025 */
[----:B------:R-:W-:Y:S06]  /*5360*/  BRA `(.L_x_218) ;  /* 0x0000000000507947 */ /* 0x000fec0003800000 */
.L_x_217:
        /* <DEDUP_REMOVED lines=15> */
[----:B------:R-:W-:Y:S01]  /*5460*/  @P1 IADD3 R37, R37, -UR8, RZ ;  /* 0x8000000825251c10 */ /* 0x000fe2000fffe0ff */
[----:B------:R-:W-:-:S03]  /*5470*/  @P1 VIADD R38, R38, 0x1 ;  /* 0x0000000126261836 */ /* 0x000fc60000000000 */
[----:B------:R-:W-:-:S13]  /*5480*/  ISETP.GE.U32.AND P2, PT, R37, UR8, PT ;  /* 0x0000000825007c0c */ /* 0x000fda000bf46070 */
[----:B------:R-:W-:Y:S02]  /*5490*/  @P2 IADD3 R38, R38, 0x1, RZ ;  /* 0x0000000126262810 */ /* 0x000fe40007ffe0ff */
[----:B------:R-:W-:-:S07]  /*54a0*/  @!P3 LOP3.LUT R38, RZ, UR8, RZ, 0x33, !PT ;  /* 0x00000008ff26bc12 */ /* 0x000fce000f8e33ff */
.L_x_218:
[----:B------:R-:W-:Y:S05]  /*54b0*/  BSYNC B3 ;  /* 0x0000000000037941 */ /* 0x000fea0003800000 */
.L_x_216:
        /* <DEDUP_REMOVED lines=12> */
[----:B------:R-:W-:Y:S05]  /*5580*/  BRA `(.L_x_221) ;  /* 0x0000000000507947 */ /* 0x000fea0003800000 */
.L_x_220:
        /* <DEDUP_REMOVED lines=20> */
.L_x_221:
[----:B------:R-:W-:Y:S05]  /*56d0*/  BSYNC B3 ;  /* 0x0000000000037941 */ /* 0x000fea0003800000 */
.L_x_219:
        /* <DEDUP_REMOVED lines=13> */
[----:B------:R-:W-:Y:S02]  /*57b0*/  IMAD R49, R36, UR9, R37 ;  /* 0x0000000924317c24 */ /* 0x000fe4000f8e0225 */
        /* <DEDUP_REMOVED lines=9> */
.L_x_212:
[----:B------:R-:W-:Y:S05]  /*5850*/  BSYNC B2 ;  /* 0x0000000000027941 */ /* 0x000fea0003800000 */
.L_x_211:
        /* <DEDUP_REMOVED lines=25> */
.L_x_141:
[----:B------:R-:W-:Y:S05]  /*59f0*/  BSYNC B0 ;  /* 0x0000000000007941 */ /* 0x000fea0003800000 */
.L_x_140:
[----:B------:R-:W-:-:S04]  /*5a00*/  IADD3 R6, P0, R6, 0x1, RZ ;  /* 0x0000000106067810 */ /* 0x000fc80007f1e0ff */
[----:B------:R-:W-:Y:S02]  /*5a10*/  IADD3.X R7, RZ, R7, RZ, P0, !PT ;  /* 0x00000007ff077210 */ /* 0x000fe400007fe4ff */
[----:B------:R-:W-:-:S04]  /*5a20*/  ISETP.GE.U32.AND P0, PT, R6, R9, PT ;  /* 0x000000090600720c */ /* 0x000fc80003f06070 */
[----:B------:R-:W-:-:S13]  /*5a30*/  ISETP.GE.AND.EX P0, PT, R7, R8, PT, P0 ;  /* 0x000000080700720c */ /* 0x000fda0003f06300 */
[----:B------:R-:W-:Y:S05]  /*5a40*/  @!P0 BRA `(.L_x_223) ;  /* 0xffffffb800fc8947 */ /* 0x000fea000383ffff */
.L_x_139:
[----:B------:R-:W-:Y:S05]  /*5a50*/  BSYNC B1 ;  /* 0x0000000000017941 */ /* 0x000fea0003800000 */
.L_x_138:
[----:B------:R-:W-:Y:S01]  /*5a60*/  ULDC UR8, c[0x0][0x0] ;  /* 0x0000000000087ab9 */ /* 0x000fe20000000800 */
[----:B------:R-:W0:Y:S01]  /*5a70*/  LDC R2, c[0x0][0xc] ;  /* 0x00000300ff027b82 */ /* 0x000e220000000800 */
[----:B------:R-:W-:Y:S01]  /*5a80*/  ULDC.64 UR12, c[0x0][0x280] ;  /* 0x0000a000000c7ab9 */ /* 0x000fe20000000a00 */
[----:B------:R-:W-:Y:S02]  /*5a90*/  SHF.R.S32.HI R5, RZ, 0x1f, R0 ;  /* 0x0000001fff057819 */ /* 0x000fe40000011400 */
[C---:B------:R-:W-:Y:S02]  /*5aa0*/  LEA R4, P0, R0.reuse, UR12, 0x1 ;  /* 0x0000000c00047c11 */ /* 0x040fe4000f8008ff */
[----:B------:R-:W-:Y:S02]  /*5ab0*/  F2FP.F16.F32.PACK_AB R10, RZ, R10 ;  /* 0x0000000aff0a723e */ /* 0x000fe400000000ff */
        /* <DEDUP_REMOVED lines=10> */
        .weak           $__internal_2_$__cuda_sm20_div_s64
        .type           $__internal_2_$__cuda_sm20_div_s64,@function
        .size           $__internal_2_$__cuda_sm20_div_s64,($__internal_3_$__cuda_sm20_rem_s64 - $__internal_2_$__cuda_sm20_div_s64)
$__internal_2_$__cuda_sm20_div_s64:
        /* <DEDUP_REMOVED lines=83> */
[----:B------:R-:W-:Y:S06]  /*6090*/  RET.REL.NODEC R50 `(_ZN2at6native13col2im_kernelIN3c104HalfEfEEvlPKT_llllllllllllPS4_) ;  /* 0xffffff9c32d87950 */ /* 0x000fec0003c3ffff */
        .weak           $__internal_3_$__cuda_sm20_rem_s64
        .type           $__internal_3_$__cuda_sm20_rem_s64,@function
        .size           $__internal_3_$__cuda_sm20_rem_s64,(.L_x_507 - $__internal_3_$__cuda_sm20_rem_s64)
$__internal_3_$__cuda_sm20_rem_s64:
        /* <DEDUP_REMOVED lines=77> */
[----:B------:R-:W-:Y:S06]  /*6570*/  RET.REL.NODEC R36 `(_ZN2at6native13col2im_kernelIN3c104HalfEfEEvlPKT_llllllllllllPS4_) ;  /* 0xffffff9824a07950 */ /* 0x000fec0003c3ffff */
.L_x_225:
        /* <DEDUP_REMOVED lines=16> */
.L_x_507:


//--------------------- .text._ZN2at6native13col2im_kernelIffEEvlPKT_llllllllllllPS2_ --------------------------
	.section	.text._ZN2at6native13col2im_kernelIffEEvlPKT_llllllllllllPS2_,"ax",@progbits
	.align	128
        .global         _ZN2at6native13col2im_kernelIffEEvlPKT_llllllllllllPS2_
        .type           _ZN2at6native13col2im_kernelIffEEvlPKT_llllllllllllPS2_,@function
        .size           _ZN2at6native13col2im_kernelIffEEvlPKT_llllllllllllPS2_,(.L_x_509 - _ZN2at6native13col2im_kernelIffEEvlPKT_llllllllllllPS2_)
        .other          _ZN2at6native13col2im_kernelIffEEvlPKT_llllllllllllPS2_,@"STO_CUDA_ENTRY STV_DEFAULT"
_ZN2at6native13col2im_kernelIffEEvlPKT_llllllllllllPS2_:
.text._ZN2at6native13col2im_kernelIffEEvlPKT_llllllllllllPS2_:
        /* <DEDUP_REMOVED lines=18> */
.L_x_337:
        /* <DEDUP_REMOVED lines=11> */
[----:B------:R-:W-:Y:S05]  /*01d0*/  CALL.REL.NOINC `($__internal_4_$__cuda_sm20_div_s64) ;  /* 0x0000005800407944 */ /* 0x000fea0003c00000 */
        /* <DEDUP_REMOVED lines=9> */
.L_x_227:
        /* <DEDUP_REMOVED lines=23> */
.L_x_228:
[----:B------:R-:W-:Y:S05]  /*03e0*/  BSYNC B0 ;  /* 0x0000000000007941 */ /* 0x000fea0003800000 */
.L_x_226:
        /* <DEDUP_REMOVED lines=14> */
[----:B------:R-:W-:Y:S05]  /*04d0*/  CALL.REL.NOINC `($__internal_5_$__cuda_sm20_rem_s64) ;  /* 0x0000005800d07944 */ /* 0x000fea0003c00000 */
[----:B------:R-:W-:Y:S01]  /*04e0*/  IMAD.MOV.U32 R4, RZ, RZ, R38 ;  /* 0x000000ffff047224 */ /* 0x000fe200078e0026 */
[----:B------:R-:W-:Y:S01]  /*04f0*/  MOV R5, R39 ;  /* 0x0000002700057202 */ /* 0x000fe20000000f00 */
[----:B------:R-:W-:Y:S06]  /*0500*/  BRA `(.L_x_231) ;  /* 0x0000000000507947 */ /* 0x000fec0003800000 */
.L_x_230:
        /* <DEDUP_REMOVED lines=20> */
.L_x_231:
[----:B------:R-:W-:Y:S05]  /*0650*/  BSYNC B0 ;  /* 0x0000000000007941 */ /* 0x000fea0003800000 */
.L_x_229:
        /* <DEDUP_REMOVED lines=16> */
[----:B------:R-:W-:Y:S05]  /*0760*/  CALL.REL.NOINC `($__internal_4_$__cuda_sm20_div_s64) ;  /* 0x0000005000dc7944 */ /* 0x000fea0003c00000 */
[----:B------:R-:W-:Y:S01]  /*0770*/  IMAD.MOV.U32 R30, RZ, RZ, R36 ;  /* 0x000000ffff1e7224 */ /* 0x000fe200078e0024 */
[----:B------:R-:W-:Y:S01]  /*0780*/  MOV R31, R37 ;  /* 0x00000025001f7202 */ /* 0x000fe20000000f00 */
[----:B------:R-:W-:Y:S06]  /*0790*/  BRA `(.L_x_234) ;  /* 0x00000000004c7947 */ /* 0x000fec0003800000 */
.L_x_233:
        /* <DEDUP_REMOVED lines=19> */
.L_x_234:
[----:B------:R-:W-:Y:S05]  /*08d0*/  BSYNC B0 ;  /* 0x0000000000007941 */ /* 0x000fea0003800000 */
.L_x_232:
        /* <DEDUP_REMOVED lines=26> */
[----:B------:R-:W-:Y:S05]  /*0a80*/  CALL.REL.NOINC `($__internal_4_$__cuda_sm20_div_s64) ;  /* 0x0000005000147944 */ /* 0x000fea0003c00000 */
[----:B------:R-:W-:Y:S05]  /*0a90*/  BRA `(.L_x_239) ;  /* 0x0000000000507947 */ /* 0x000fea0003800000 */
.L_x_238:
        /* <DEDUP_REMOVED lines=20> */
.L_x_239:
[----:B------:R-:W-:Y:S05]  /*0be0*/  BSYNC B1 ;  /* 0x0000000000017941 */ /* 0x000fea0003800000 */
.L_x_237:
[----:B------:R-:W-:-:S04]  /*0bf0*/  IADD3 R4, P0, R36, 0x1, RZ ;  /* 0x0000000124047810 */ /* 0x000fc80007f1e0ff */
[----:B------:R-:W-:-:S09]  /*0c00*/  IADD3.X R5, RZ, R37, RZ, P0, !PT ;  /* 0x00000025ff057210 */ /* 0x000fd200007fe4ff */
.L_x_236:
[----:B------:R-:W-:Y:S05]  /*0c10*/  BSYNC B0 ;  /* 0x0000000000007941 */ /* 0x000fea0003800000 */
.L_x_235:
        /* <DEDUP_REMOVED lines=11> */
[----:B------:R-:W-:Y:S05]  /*0cd0*/  CALL.REL.NOINC `($__internal_4_$__cuda_sm20_div_s64) ;  /* 0x0000004c00807944 */ /* 0x000fea0003c00000 */
[----:B------:R-:W-:Y:S01]  /*0ce0*/  IMAD.MOV.U32 R28, RZ, RZ, R36 ;  /* 0x000000ffff1c7224 */ /* 0x000fe200078e0024 */
[----:B------:R-:W-:Y:S01]  /*0cf0*/  MOV R29, R37 ;  /* 0x00000025001d7202 */ /* 0x000fe20000000f00 */
[----:B------:R-:W-:Y:S06]  /*0d00*/  BRA `(.L_x_242) ;  /* 0x0000000000507947 */ /* 0x000fec0003800000 */
.L_x_241:
        /* <DEDUP_REMOVED lines=20> */
.L_x_242:
[----:B------:R-:W-:Y:S05]  /*0e50*/  BSYNC B0 ;  /* 0x0000000000007941 */ /* 0x000fea0003800000 */
.L_x_240:
        /* <DEDUP_REMOVED lines=28> */
.L_x_246:
        /* <DEDUP_REMOVED lines=20> */
.L_x_247:
[----:B------:R-:W-:Y:S05]  /*1160*/  BSYNC B1 ;  /* 0x0000000000017941 */ /* 0x000fea0003800000 */
.L_x_245:
[----:B------:R-:W-:-:S04]  /*1170*/  IADD3 R6, P0, R36, 0x1, RZ ;  /* 0x0000000124067810 */ /* 0x000fc80007f1e0ff */
[----:B------:R-:W-:-:S09]  /*1180*/  IADD3.X R7, RZ, R37, RZ, P0, !PT ;  /* 0x00000025ff077210 */ /* 0x000fd200007fe4ff */
.L_x_244:
[----:B------:R-:W-:Y:S05]  /*1190*/  BSYNC B0 ;  /* 0x0000000000007941 */ /* 0x000fea0003800000 */
.L_x_243:
        /* <DEDUP_REMOVED lines=12> */
[----:B------:R-:W-:Y:S05]  /*1260*/  BRA `(.L_x_250) ;  /* 0x0000000000507947 */ /* 0x000fea0003800000 */
.L_x_249:
        /* <DEDUP_REMOVED lines=20> */
.L_x_250:
[----:B------:R-:W-:Y:S05]  /*13b0*/  BSYNC B0 ;  /* 0x0000000000007941 */ /* 0x000fea0003800000 */
.L_x_248:
        /* <DEDUP_REMOVED lines=40> */
.L_x_336:
        /* <DEDUP_REMOVED lines=29> */
[----:B------:R-:W-:Y:S05]  /*1810*/  CALL.REL.NOINC `($__internal_5_$__cuda_sm20_rem_s64) ;  /* 0x0000004800007944 */ /* 0x000fea0003c00000 */
[----:B------:R-:W-:Y:S02]  /*1820*/  IMAD.MOV.U32 R22, RZ, RZ, R38 ;  /* 0x000000ffff167224 */ /* 0x000fe400078e0026 */
[----:B------:R-:W-:Y:S01]  /*1830*/  IMAD.MOV.U32 R23, RZ, RZ, R39 ;  /* 0x000000ffff177224 */ /* 0x000fe200078e0027 */
[----:B------:R-:W-:Y:S06]  /*1840*/  BRA `(.L_x_257) ;  /* 0x00000000004c7947 */ /* 0x000fec0003800000 */
.L_x_256:
        /* <DEDUP_REMOVED lines=19> */
.L_x_257:
[----:B------:R-:W-:Y:S05]  /*1980*/  BSYNC B2 ;  /* 0x0000000000027941 */ /* 0x000fea0003800000 */
.L_x_255:
        /* <DEDUP_REMOVED lines=22> */
[----:B------:R-:W-:-:S04]  /*1af0*/  ISETP.NE.U32.AND P2, PT, R38, RZ, PT ;  /* 0x000000ff2600720c */ /* 0x000fc80003f45070 */
[----:B------:R-:W-:Y:S01]  /*1b00*/  ISETP.NE.AND.EX P2, PT, R39, RZ, PT, P2 ;  /* 0x000000ff2700720c */ /* 0x000fe20003f45320 */
[----:B------:R-:W-:-:S12]  /*1b10*/  BRA `(.L_x_264) ;  /* 0x0000000000507947 */ /* 0x000fd80003800000 */
.L_x_263:
        /* <DEDUP_REMOVED lines=20> */
.L_x_264:
[----:B------:R-:W-:Y:S05]  /*1c60*/  BSYNC B4 ;  /* 0x0000000000047941 */ /* 0x000fea0003800000 */
.L_x_262:
        /* <DEDUP_REMOVED lines=13> */
.L_x_266:
        /* <DEDUP_REMOVED lines=20> */
.L_x_267:
[----:B------:R-:W-:Y:S05]  /*1e80*/  BSYNC B4 ;  /* 0x0000000000047941 */ /* 0x000fea0003800000 */
.L_x_265:
        /* <DEDUP_REMOVED lines=8> */
[----:B------:R-:W-:Y:S05]  /*1f10*/  CALL.REL.NOINC `($__internal_4_$__cuda_sm20_div_s64) ;  /* 0x0000003800f07944 */ /* 0x000fea0003c00000 */
[----:B------:R-:W-:Y:S05]  /*1f20*/  BRA `(.L_x_270) ;  /* 0x0000000000507947 */ /* 0x000fea0003800000 */
.L_x_269:
        /* <DEDUP_REMOVED lines=20> */
.L_x_270:
[----:B------:R-:W-:Y:S05]  /*2070*/  BSYNC B4 ;  /* 0x0000000000047941 */ /* 0x000fea0003800000 */
.L_x_268:
        /* <DEDUP_REMOVED lines=24> */
[----:B------:R-:W-:-:S06]  /*2200*/  LEA.HI.X R19, R20, UR9, R19, 0x2, P1 ;  /* 0x0000000914137c11 */ /* 0x000fcc00088f1413 */
[----:B------:R-:W2:Y:S02]  /*2210*/  LDG.E R19, desc[UR10][R18.64] ;  /* 0x0000000a12137981 */ /* 0x000ea4000c1e1900 */
[----:B--2---:R-:W-:-:S07]  /*2220*/  FADD.FTZ R10, R10, R19 ;  /* 0x000000130a0a7221 */ /* 0x004fce0000010000 */
.L_x_261:
[----:B------:R-:W-:Y:S05]  /*2230*/  BSYNC B3 ;  /* 0x0000000000037941 */ /* 0x000fea0003800000 */
.L_x_260:
        /* <DEDUP_REMOVED lines=20> */
[----:B------:R-:W-:Y:S05]  /*2380*/  CALL.REL.NOINC `($__internal_5_$__cuda_sm20_rem_s64) ;  /* 0x0000003c00247944 */ /* 0x000fea0003c00000 */
[----:B------:R-:W-:-:S04]  /*2390*/  ISETP.NE.U32.AND P2, PT, R38, RZ, PT ;  /* 0x000000ff2600720c */ /* 0x000fc80003f45070 */
[----:B------:R-:W-:Y:S01]  /*23a0*/  ISETP.NE.AND.EX P2, PT, R39, RZ, PT, P2 ;  /* 0x000000ff2700720c */ /* 0x000fe20003f45320 */
[----:B------:R-:W-:-:S12]  /*23b0*/  BRA `(.L_x_275) ;  /* 0x0000000000507947 */ /* 0x000fd80003800000 */
.L_x_274:
        /* <DEDUP_REMOVED lines=20> */
.L_x_275:
[----:B------:R-:W-:Y:S05]  /*2500*/  BSYNC B4 ;  /* 0x0000000000047941 */ /* 0x000fea0003800000 */
.L_x_273:
        /* <DEDUP_REMOVED lines=10> */
[----:B------:R-:W-:Y:S01]  /*25b0*/  MOV R18, R36 ;  /* 0x0000002400127202 */ /* 0x000fe20000000f00 */
[----:B------:R-:W-:Y:S01]  /*25c0*/  IMAD.MOV.U32 R19, RZ, RZ, R37 ;  /* 0x000000ffff137224 */ /* 0x000fe200078e0025 */
[----:B------:R-:W-:Y:S06]  /*25d0*/  BRA `(.L_x_278) ;  /* 0x0000000000507947 */ /* 0x000fec0003800000 */
.L_x_277:
        /* <DEDUP_REMOVED lines=20> */
.L_x_278:
[----:B------:R-:W-:Y:S05]  /*2720*/  BSYNC B4 ;  /* 0x0000000000047941 */ /* 0x000fea0003800000 */
.L_x_276:
        /* <DEDUP_REMOVED lines=10> */
.L_x_280:
        /* <DEDUP_REMOVED lines=20> */
.L_x_281:
[----:B------:R-:W-:Y:S05]  /*2910*/  BSYNC B4 ;  /* 0x0000000000047941 */ /* 0x000fea0003800000 */
.L_x_279:
        /* <DEDUP_REMOVED lines=28> */
[----:B------:R-:W-:-:S06]  /*2ae0*/  LEA.HI.X R21, R18, UR9, R19, 0x2, P1 ;  /* 0x0000000912157c11 */ /* 0x000fcc00088f1413 */
[----:B------:R-:W2:Y:S02]  /*2af0*/  LDG.E R21, desc[UR10][R20.64] ;  /* 0x0000000a14157981 */ /* 0x000ea4000c1e1900 */
[----:B--2---:R-:W-:-:S07]  /*2b00*/  FADD.FTZ R10, R10, R21 ;  /* 0x000000150a0a7221 */ /* 0x004fce0000010000 */
.L_x_272:
[----:B------:R-:W-:Y:S05]  /*2b10*/  BSYNC B3 ;  /* 0x0000000000037941 */ /* 0x000fea0003800000 */
.L_x_271:
        /* <DEDUP_REMOVED lines=26> */
.L_x_283:
        /* <DEDUP_REMOVED lines=20> */
.L_x_284:
[----:B------:R-:W-:Y:S05]  /*2e00*/  BSYNC B3 ;  /* 0x0000000000037941 */ /* 0x000fea0003800000 */
.L_x_282:
        /* <DEDUP_REMOVED lines=15> */
.L_x_286:
        /* <DEDUP_REMOVED lines=20> */
.L_x_287:
[----:B------:R-:W-:Y:S05]  /*3040*/  BSYNC B3 ;  /* 0x0000000000037941 */ /* 0x000fea0003800000 */
.L_x_285:
        /* <DEDUP_REMOVED lines=10> */
.L_x_289:
        /* <DEDUP_REMOVED lines=20> */
.L_x_290:
[----:B------:R-:W-:Y:S05]  /*3230*/  BSYNC B3 ;  /* 0x0000000000037941 */ /* 0x000fea0003800000 */
.L_x_288:
        /* <DEDUP_REMOVED lines=29> */
[----:B------:R-:W2:Y:S01]  /*3410*/  LDG.E R21, desc[UR10][R20.64] ;  /* 0x0000000a14157981 */ /* 0x000ea2000c1e1900 */
[----:B------:R-:W-:-:S05]  /*3420*/  IADD3 R18, P1, R4, 0x3, RZ ;  /* 0x0000000304127810 */ /* 0x000fca0007f3e0ff */
[----:B------:R-:W-:Y:S02]  /*3430*/  IMAD.X R19, RZ, RZ, R5, P1 ;  /* 0x000000ffff137224 */ /* 0x000fe400008e0605 */
[----:B--2---:R-:W-:-:S07]  /*3440*/  FADD.FTZ R10, R10, R21 ;  /* 0x000000150a0a7221 */ /* 0x004fce0000010000 */
.L_x_259:
[----:B------:R-:W-:Y:S05]  /*3450*/  BSYNC B2 ;  /* 0x0000000000027941 */ /* 0x000fea0003800000 */
.L_x_258:
        /* <DEDUP_REMOVED lines=49> */
.L_x_335:
        /* <DEDUP_REMOVED lines=19> */
.L_x_294:
        /* <DEDUP_REMOVED lines=20> */
.L_x_295:
[----:B------:R-:W-:Y:S05]  /*39e0*/  BSYNC B3 ;  /* 0x0000000000037941 */ /* 0x000fea0003800000 */
.L_x_293:
        /* <DEDUP_REMOVED lines=13> */
.L_x_297:
        /* <DEDUP_REMOVED lines=20> */
.L_x_298:
[----:B------:R-:W-:Y:S05]  /*3c00*/  BSYNC B3 ;  /* 0x0000000000037941 */ /* 0x000fea0003800000 */
.L_x_296:
        /* <DEDUP_REMOVED lines=13> */
.L_x_300:
        /* <DEDUP_REMOVED lines=20> */
.L_x_301:
[----:B------:R-:W-:Y:S05]  /*3e20*/  BSYNC B3 ;  /* 0x0000000000037941 */ /* 0x000fea0003800000 */
.L_x_299:
        /* <DEDUP_REMOVED lines=20> */
[----:B------:R-:W-:-:S06]  /*3f70*/  IADD3.X R37, R37, UR9, R39, P2, !PT ;  /* 0x0000000925257c10 */ /* 0x000fcc00097fe427 */
[----:B------:R-:W2:Y:S02]  /*3f80*/  LDG.E R37, desc[UR10][R36.64] ;  /* 0x0000000a24257981 */ /* 0x000ea4000c1e1900 */
[----:B--2---:R-:W-:-:S07]  /*3f90*/  FADD.FTZ R10, R10, R37 ;  /* 0x000000250a0a7221 */ /* 0x004fce0000010000 */
.L_x_292:
[----:B------:R-:W-:Y:S05]  /*3fa0*/  BSYNC B2 ;  /* 0x0000000000027941 */ /* 0x000fea0003800000 */
.L_x_291:
        /* <DEDUP_REMOVED lines=17> */
.L_x_305:
        /* <DEDUP_REMOVED lines=20> */
.L_x_306:
[----:B------:R-:W-:Y:S05]  /*4200*/  BSYNC B3 ;  /* 0x0000000000037941 */ /* 0x000fea0003800000 */
.L_x_304:
        /* <DEDUP_REMOVED lines=13> */
.L_x_308:
        /* <DEDUP_REMOVED lines=20> */
.L_x_309:
[----:B------:R-:W-:Y:S05]  /*4420*/  BSYNC B3 ;  /* 0x0000000000037941 */ /* 0x000fea0003800000 */
.L_x_307:
        /* <DEDUP_REMOVED lines=13> */
.L_x_311:
        /* <DEDUP_REMOVED lines=20> */
.L_x_312:
[----:B------:R-:W-:Y:S05]  /*4640*/  BSYNC B3 ;  /* 0x0000000000037941 */ /* 0x000fea0003800000 */
.L_x_310:
        /* <DEDUP_REMOVED lines=23> */
.L_x_303:
[----:B------:R-:W-:Y:S05]  /*47c0*/  BSYNC B2 ;  /* 0x0000000000027941 */ /* 0x000fea0003800000 */
.L_x_302:
        /* <DEDUP_REMOVED lines=17> */
.L_x_316:
        /* <DEDUP_REMOVED lines=20> */
.L_x_317:
[----:B------:R-:W-:Y:S05]  /*4a20*/  BSYNC B3 ;  /* 0x0000000000037941 */ /* 0x000fea0003800000 */
.L_x_315:
        /* <DEDUP_REMOVED lines=9> */
[----:B------:R-:W-:Y:S05]  /*4ac0*/  CALL.REL.NOINC `($__internal_4_$__cuda_sm20_div_s64) ;  /* 0x0000001000047944 */ /* 0x000fea0003c00000 */
[----:B------:R-:W-:Y:S01]  /*4ad0*/  IMAD.MOV.U32 R38, RZ, RZ, R36 ;  /* 0x000000ffff267224 */ /* 0x000fe200078e0024 */
[----:B------:R-:W-:Y:S01]  /*4ae0*/  MOV R39, R37 ;  /* 0x0000002500277202 */ /* 0x000fe20000000f00 */
[----:B------:R-:W-:Y:S06]  /*4af0*/  BRA `(.L_x_320) ;  /* 0x0000000000507947 */ /* 0x000fec0003800000 */
.L_x_319:
        /* <DEDUP_REMOVED lines=20> */
.L_x_320:
[----:B------:R-:W-:Y:S05]  /*4c40*/  BSYNC B3 ;  /* 0x0000000000037941 */ /* 0x000fea0003800000 */
.L_x_318:
        /* <DEDUP_REMOVED lines=12> */
[----:B------:R-:W-:Y:S05]  /*4d10*/  BRA `(.L_x_323) ;  /* 0x0000000000507947 */ /* 0x000fea0003800000 */
.L_x_322:
        /* <DEDUP_REMOVED lines=20> */
.L_x_323:
[----:B------:R-:W-:Y:S05]  /*4e60*/  BSYNC B3 ;  /* 0x0000000000037941 */ /* 0x000fea0003800000 */
.L_x_321:
        /* <DEDUP_REMOVED lines=19> */
[----:B------:R-:W-:-:S06]  /*4fa0*/  IADD3.X R37, R37, UR7, R39, P2, !PT ;  /* 0x0000000725257c10 */ /* 0x000fcc00097fe427 */
[----:B------:R-:W2:Y:S02]  /*4fb0*/  LDG.E R37, desc[UR10][R36.64+-0x4] ;  /* 0xfffffc0a24257981 */ /* 0x000ea4000c1e1900 */
[----:B--2---:R-:W-:-:S07]  /*4fc0*/  FADD.FTZ R10, R10, R37 ;  /* 0x000000250a0a7221 */ /* 0x004fce0000010000 */
.L_x_314:
[----:B------:R-:W-:Y:S05]  /*4fd0*/  BSYNC B2 ;  /* 0x0000000000027941 */ /* 0x000fea0003800000 */
.L_x_313:
        /* <DEDUP_REMOVED lines=13> */
[----:B------:R-:W-:Y:S05]  /*50b0*/  CALL.REL.NOINC `($__internal_5_$__cuda_sm20_rem_s64) ;  /* 0x0000000c00d87944 */ /* 0x000fea0003c00000 */
[----:B------:R-:W-:-:S04]  /*50c0*/  ISETP.NE.U32.AND P1, PT, R38, RZ, PT ;  /* 0x000000ff2600720c */ /* 0x000fc80003f25070 */
[----:B------:R-:W-:Y:S01]  /*50d0*/  ISETP.NE.AND.EX P1, PT, R39, RZ, PT, P1 ;  /* 0x000000ff2700720c */ /* 0x000fe20003f25310 */
[----:B------:R-:W-:-:S12]  /*50e0*/  BRA `(.L_x_328) ;  /* 0x0000000000507947 */ /* 0x000fd80003800000 */
.L_x_327:
        /* <DEDUP_REMOVED lines=20> */
.L_x_328:
[----:B------:R-:W-:Y:S05]  /*5230*/  BSYNC B3 ;  /* 0x0000000000037941 */ /* 0x000fea0003800000 */
.L_x_326:
        /* <DEDUP_REMOVED lines=9> */
[----:B------:R-:W-:Y:S05]  /*52d0*/  CALL.REL.NOINC `($__internal_4_$__cuda_sm20_div_s64) ;  /* 0x0000000800007944 */ /* 0x000fea0003c00000 */
[----:B------:R-:W-:Y:S01]  /*52e0*/  MOV R38, R36 ;  /* 0x0000002400267202 */ /* 0x000fe20000000f00 */
[----:B------:R-:W-:Y:S01]  /*52f0*/  IMAD.MOV.U32 R39, RZ, RZ, R37 ;  /* 0x000000ffff277224 */ /* 0x000fe200078e0025 */
[----:B------:R-:W-:Y:S06]  /*5300*/  BRA `(.L_x_331) ;  /* 0x0000000000507947 */ /* 0x000fec0003800000 */
.L_x_330:
        /* <DEDUP_REMOVED lines=20> */
.L_x_331:
[----:B------:R-:W-:Y:S05]  /*5450*/  BSYNC B3 ;  /* 0x0000000000037941 */ /* 0x000fea0003800000 */
.L_x_329:
        /* <DEDUP_REMOVED lines=12> */
[----:B------:R-:W-:Y:S05]  /*5520*/  BRA `(.L_x_334) ;  /* 0x0000000000507947 */ /* 0x000fea0003800000 */
.L_x_333:
        /* <DEDUP_REMOVED lines=20> */
.L_x_334:
[----:B------:R-:W-:Y:S05]  /*5670*/  BSYNC B3 ;  /* 0x0000000000037941 */ /* 0x000fea0003800000 */
.L_x_332:
        /* <DEDUP_REMOVED lines=22> */
.L_x_325:
[----:B------:R-:W-:Y:S05]  /*57e0*/  BSYNC B2 ;  /* 0x0000000000027941 */ /* 0x000fea0003800000 */
.L_x_324:
        /* <DEDUP_REMOVED lines=25> */
.L_x_254:
[----:B------:R-:W-:Y:S05]  /*5980*/  BSYNC B0 ;  /* 0x0000000000007941 */ /* 0x000fea0003800000 */
.L_x_253:
[----:B------:R-:W-:-:S04]  /*5990*/  IADD3 R6, P0, R6, 0x1, RZ ;  /* 0x0000000106067810 */ /* 0x000fc80007f1e0ff */
[----:B------:R-:W-:Y:S02]  /*59a0*/  IADD3.X R7, RZ, R7, RZ, P0, !PT ;  /* 0x00000007ff077210 */ /* 0x000fe400007fe4ff */
[----:B------:R-:W-:-:S04]  /*59b0*/  ISETP.GE.U32.AND P0, PT, R6, R9, PT ;  /* 0x000000090600720c */ /* 0x000fc80003f06070 */
[----:B------:R-:W-:-:S13]  /*59c0*/  ISETP.GE.AND.EX P0, PT, R7, R8, PT, P0 ;  /* 0x000000080700720c */ /* 0x000fda0003f06300 */
[----:B------:R-:W-:Y:S05]  /*59d0*/  @!P0 BRA `(.L_x_336) ;  /* 0xffffffbc00188947 */ /* 0x000fea000383ffff */
.L_x_252:
[----:B------:R-:W-:Y:S05]  /*59e0*/  BSYNC B1 ;  /* 0x0000000000017941 */ /* 0x000fea0003800000 */
.L_x_251:
[----:B------:R-:W-:Y:S01]  /*59f0*/  ULDC UR8, c[0x0][0x0] ;  /* 0x0000000000087ab9 */ /* 0x000fe20000000800 */
[----:B------:R-:W0:Y:S01]  /*5a00*/  LDC R2, c[0x0][0xc] ;  /* 0x00000300ff027b82 */ /* 0x000e220000000800 */
[----:B------:R-:W-:Y:S01]  /*5a10*/  ULDC.64 UR12, c[0x0][0x280] ;  /* 0x0000a000000c7ab9 */ /* 0x000fe20000000a00 */
[----:B------:R-:W-:Y:S02]  /*5a20*/  SHF.R.S32.HI R5, RZ, 0x1f, R0 ;  /* 0x0000001fff057819 */ /* 0x000fe40000011400 */
[----:B------:R-:W-:-:S04]  /*5a30*/  LEA R4, P0, R0, UR12, 0x2 ;  /* 0x0000000c00047c11 */ /* 0x000fc8000f8010ff */
[----:B------:R-:W-:-:S05]  /*5a40*/  LEA.HI.X R5, R0, UR13, R5, 0x2, P0 ;  /* 0x0000000d00057c11 */ /* 0x000fca00080f1405 */
[----:B------:R1:W-:Y:S01]  /*5a50*/  STG.E desc[UR10][R4.64], R10 ;  /* 0x0000000a04007986 */ /* 0x0003e2000c10190a */
        /* <DEDUP_REMOVED lines=8> */
        .weak           $__internal_4_$__cuda_sm20_div_s64
        .type           $__internal_4_$__cuda_sm20_div_s64,@function
        .size           $__internal_4_$__cuda_sm20_div_s64,($__internal_5_$__cuda_sm20_rem_s64 - $__internal_4_$__cuda_sm20_div_s64)
$__internal_4_$__cuda_sm20_div_s64:
        /* <DEDUP_REMOVED lines=83> */
[----:B------:R-:W-:Y:S06]  /*6010*/  RET.REL.NODEC R50 `(_ZN2at6native13col2im_kernelIffEEvlPKT_llllllllllllPS2_) ;  /* 0xffffff9c32f87950 */ /* 0x000fec0003c3ffff */
        .weak           $__internal_5_$__cuda_sm20_rem_s64
        .type           $__internal_5_$__cuda_sm20_rem_s64,@function
        .size           $__internal_5_$__cuda_sm20_rem_s64,(.L_x_509 - $__internal_5_$__cuda_sm20_rem_s64)
$__internal_5_$__cuda_sm20_rem_s64:
        /* <DEDUP_REMOVED lines=77> */
[----:B------:R-:W-:Y:S06]  /*64f0*/  RET.REL.NODEC R36 `(_ZN2at6native13col2im_kernelIffEEvlPKT_llllllllllllPS2_) ;  /* 0xffffff9824c07950 */ /* 0x000fec0003c3ffff */
.L_x_338:
        /* <DEDUP_REMOVED lines=16> */
.L_x_509:


//--------------------- .text._ZN2at6native13col2im_kernelIddEEvlPKT_llllllllllllPS2_ --------------------------
	.section	.text._ZN2at6native13col2im_kernelIddEEvlPKT_llllllllllllPS2_,"ax",@progbits
	.align	128
        .global         _ZN2at6native13col2im_kernelIddEEvlPKT_llllllllllllPS2_
        .type           _ZN2at6native13col2im_kernelIddEEvlPKT_llllllllllllPS2_,@function
        .size           _ZN2at6native13col2im_kernelIddEEvlPKT_llllllllllllPS2_,(.L_x_511 - _ZN2at6native13col2im_kernelIddEEvlPKT_llllllllllllPS2_)
        .other          _ZN2at6native13col2im_kernelIddEEvlPKT_llllllllllllPS2_,@"STO_CUDA_ENTRY STV_DEFAULT"
_ZN2at6native13col2im_kernelIddEEvlPKT_llllllllllllPS2_:
.text._ZN2at6native13col2im_kernelIddEEvlPKT_llllllllllllPS2_:
        /* <DEDUP_REMOVED lines=18> */
.L_x_450:
        /* <DEDUP_REMOVED lines=12> */
[----:B------:R-:W-:Y:S05]  /*01e0*/  CALL.REL.NOINC `($__internal_6_$__cuda_sm20_div_s64) ;  /* 0x0000005800987944 */ /* 0x000fea0003c00000 */
[----:B------:R-:W-:Y:S01]  /*01f0*/  IADD3 R7, P0, RZ, -R52, RZ ;  /* 0x80000034ff077210 */ /* 0x000fe20007f1e0ff */
[----:B------:R-:W-:Y:S01]  /*0200*/  ULDC.64 UR8, c[0x0][0x228] ;  /* 0x00008a0000087ab9 */ /* 0x000fe20000000a00 */
[----:B------:R-:W-:-:S03]  /*0210*/  IMAD.MOV.U32 R4, RZ, RZ, R0 ;  /* 0x000000ffff047224 */ /* 0x000fc600078e0000 */
[----:B------:R-:W-:Y:S02]  /*0220*/  IMAD.X R2, RZ, RZ, ~R53, P0 ;  /* 0x000000ffff027224 */ /* 0x000fe400000e0e35 */
[----:B------:R-:W-:-:S04]  /*0230*/  IMAD.WIDE.U32 R4, R7, UR8, R4 ;  /* 0x0000000807047c25 */ /* 0x000fc8000f8e0004 */
[----:B------:R-:W-:-:S04]  /*0240*/  IMAD R2, R2, UR8, RZ ;  /* 0x0000000802027c24 */ /* 0x000fc8000f8e02ff */
[----:B------:R-:W-:-:S05]  /*0250*/  IMAD R7, R7, UR9, R2 ;  /* 0x0000000907077c24 */ /* 0x000fca000f8e0202 */
[----:B------:R-:W-:Y:S01]  /*0260*/  IADD3 R2, R5, R7, RZ ;  /* 0x0000000705027210 */ /* 0x000fe20007ffe0ff */
[----:B------:R-:W-:Y:S06]  /*0270*/  BRA `(.L_x_341) ;  /* 0x00000000005c7947 */ /* 0x000fec0003800000 */
.L_x_340:
[----:B------:R-:W-:Y:S01]  /*0280*/  ULDC UR8, c[0x0][0x228] ;  /* 0x00008a0000087ab9 */ /* 0x000fe20000000800 */
[----:B------:R-:W-:Y:S01]  /*0290*/  IMAD.MOV.U32 R53, RZ, RZ, RZ ;  /* 0x000000ffff357224 */ /* 0x000fe200078e00ff */
[----:B------:R-:W0:Y:S01]  /*02a0*/  I2F.U32.RP R2, UR8 ;  /* 0x0000000800027d06 */ /* 0x000e220008209000 */
[----:B------:R-:W-:-:S07]  /*02b0*/  ISETP.NE.U32.AND P2, PT, RZ, UR8, PT ;  /* 0x00000008ff007c0c */ /* 0x000fce000bf45070 */
[----:B0-----:R-:W0:Y:S02]  /*02c0*/  MUFU.RCP R2, R2 ;  /* 0x0000000200027308 */ /* 0x001e240000001000 */
[----:B0-----:R-:W-:Y:S01]  /*02d0*/  VIADD R4, R2, 0xffffffe ;  /* 0x0ffffffe02047836 */ /* 0x001fe20000000000 */
[----:B------:R-:W-:-:S05]  /*02e0*/  MOV R2, RZ ;  /* 0x000000ff00027202 */ /* 0x000fca0000000f00 */
        /* <DEDUP_REMOVED lines=13> */
[----:B------:R-:W-:-:S05]  /*03c0*/  @!P2 LOP3.LUT R52, RZ, UR8, RZ, 0x33, !PT ;  /* 0x00000008ff34ac12 */ /* 0x000fca000f8e33ff */
[----:B------:R-:W-:-:S04]  /*03d0*/  IMAD.MOV R5, RZ, RZ, -R52 ;  /* 0x000000ffff057224 */ /* 0x000fc800078e0a34 */
[----:B------:R-:W-:-:S07]  /*03e0*/  IMAD R4, R5, UR8, R0 ;  /* 0x0000000805047c24 */ /* 0x000fce000f8e0200 */
.L_x_341:
[----:B------:R-:W-:Y:S05]  /*03f0*/  BSYNC B0 ;  /* 0x0000000000007941 */ /* 0x000fea0003800000 */
.L_x_339:
        /* <DEDUP_REMOVED lines=11> */
[----:B------:R-:W-:Y:S01]  /*04b0*/  IMAD.U32 R49, RZ, RZ, UR9 ;  /* 0x00000009ff317e24 */ /* 0x000fe2000f8e00ff */
[----:B------:R-:W-:-:S07]  /*04c0*/  MOV R2, 0x4e0 ;  /* 0x000004e000027802 */ /* 0x000fce0000000f00 */
[----:B------:R-:W-:Y:S05]  /*04d0*/  CALL.REL.NOINC `($__internal_7_$__cuda_sm20_rem_s64) ;  /* 0x0000005c002c7944 */ /* 0x000fea0003c00000 */
[----:B------:R-:W-:Y:S01]  /*04e0*/  IMAD.MOV.U32 R4, RZ, RZ, R40 ;  /* 0x000000ffff047224 */ /* 0x000fe200078e0028 */
[----:B------:R-:W-:Y:S01]  /*04f0*/  MOV R5, R41 ;  /* 0x0000002900057202 */ /* 0x000fe20000000f00 */
[----:B------:R-:W-:Y:S06]  /*0500*/  BRA `(.L_x_344) ;  /* 0x0000000000507947 */ /* 0x000fec0003800000 */
.L_x_343:
        /* <DEDUP_REMOVED lines=20> */
.L_x_344:
[----:B------:R-:W-:Y:S05]  /*0650*/  BSYNC B0 ;  /* 0x0000000000007941 */ /* 0x000fea0003800000 */
.L_x_342:
        /* <DEDUP_REMOVED lines=16> */
[----:B------:R-:W-:Y:S05]  /*0760*/  CALL.REL.NOINC `($__internal_6_$__cuda_sm20_div_s64) ;  /* 0x0000005400387944 */ /* 0x000fea0003c00000 */
[----:B------:R-:W-:Y:S01]  /*0770*/  IMAD.MOV.U32 R32, RZ, RZ, R52 ;  /* 0x000000ffff207224 */ /* 0x000fe200078e0034 */
[----:B------:R-:W-:Y:S01]  /*0780*/  MOV R33, R53 ;  /* 0x0000003500217202 */ /* 0x000fe20000000f00 */
[----:B------:R-:W-:Y:S06]  /*0790*/  BRA `(.L_x_347) ;  /* 0x00000000004c7947 */ /* 0x000fec0003800000 */
.L_x_346:
        /* <DEDUP_REMOVED lines=19> */
.L_x_347:
[----:B------:R-:W-:Y:S05]  /*08d0*/  BSYNC B0 ;  /* 0x0000000000007941 */ /* 0x000fea0003800000 */
.L_x_345:
        /* <DEDUP_REMOVED lines=26> */
[----:B------:R-:W-:Y:S05]  /*0a80*/  CALL.REL.NOINC `($__internal_6_$__cuda_sm20_div_s64) ;  /* 0x0000005000707944 */ /* 0x000fea0003c00000 */
[----:B------:R-:W-:Y:S05]  /*0a90*/  BRA `(.L_x_352) ;  /* 0x0000000000507947 */ /* 0x000fea0003800000 */
.L_x_351:
[----:B------:R-:W-:Y:S02]  /*0aa0*/  ULDC UR8, c[0x0][0x258] ;  /* 0x0000960000087ab9 */ /* 0x000fe40000000800 */
        /* <DEDUP_REMOVED lines=11> */
[----:B------:R-:W-:Y:S02]  /*0b60*/  IMAD R5, R5, UR8, R53 ;  /* 0x0000000805057c24 */ /* 0x000fe4000f8e0235 */
[----:B------:R-:W-:-:S03]  /*0b70*/  IMAD.MOV.U32 R53, RZ, RZ, RZ ;  /* 0x000000ffff357224 */ /* 0x000fc600078e00ff */
[----:B------:R-:W-:-:S13]  /*0b80*/  ISETP.GE.U32.AND P0, PT, R5, UR8, PT ;  /* 0x0000000805007c0c */ /* 0x000fda000bf06070 */
[----:B------:R-:W-:Y:S01]  /*0b90*/  @P0 VIADD R5, R5, -UR8 ;  /* 0x8000000805050c36 */ /* 0x000fe20008000000 */
[----:B------:R-:W-:-:S04]  /*0ba0*/  @P0 IADD3 R52, R52, 0x1, RZ ;  /* 0x0000000134340810 */ /* 0x000fc80007ffe0ff */
[----:B------:R-:W-:-:S13]  /*0bb0*/  ISETP.GE.U32.AND P1, PT, R5, UR8, PT ;  /* 0x0000000805007c0c */ /* 0x000fda000bf26070 */
[----:B------:R-:W-:Y:S01]  /*0bc0*/  @P1 VIADD R52, R52, 0x1 ;  /* 0x0000000134341836 */ /* 0x000fe20000000000 */
[----:B------:R-:W-:-:S07]  /*0bd0*/  @!P2 LOP3.LUT R52, RZ, UR8, RZ, 0x33, !PT ;  /* 0x00000008ff34ac12 */ /* 0x000fce000f8e33ff */
.L_x_352:
[----:B------:R-:W-:Y:S05]  /*0be0*/  BSYNC B1 ;  /* 0x0000000000017941 */ /* 0x000fea0003800000 */
.L_x_350:
[----:B------:R-:W-:-:S04]  /*0bf0*/  IADD3 R4, P0, R52, 0x1, RZ ;  /* 0x0000000134047810 */ /* 0x000fc80007f1e0ff */
[----:B------:R-:W-:-:S09]  /*0c00*/  IADD3.X R5, RZ, R53, RZ, P0, !PT ;  /* 0x00000035ff057210 */ /* 0x000fd200007fe4ff */
.L_x_349:
[----:B------:R-:W-:Y:S05]  /*0c10*/  BSYNC B0 ;  /* 0x0000000000007941 */ /* 0x000fea0003800000 */
.L_x_348:
        /* <DEDUP_REMOVED lines=11> */
[----:B------:R-:W-:Y:S05]  /*0cd0*/  CALL.REL.NOINC `($__internal_6_$__cuda_sm20_div_s64) ;  /* 0x0000004c00dc7944 */ /* 0x000fea0003c00000 */
[----:B------:R-:W-:Y:S01]  /*0ce0*/  IMAD.MOV.U32 R30, RZ, RZ, R52 ;  /* 0x000000ffff1e7224 */ /* 0x000fe200078e0034 */
[----:B------:R-:W-:Y:S01]  /*0cf0*/  MOV R31, R53 ;  /* 0x00000035001f7202 */ /* 0x000fe20000000f00 */
[----:B------:R-:W-:Y:S06]  /*0d00*/  BRA `(.L_x_355) ;  /* 0x0000000000507947 */ /* 0x000fec0003800000 */
.L_x_354:
        /* <DEDUP_REMOVED lines=20> */
.L_x_355:
[----:B------:R-:W-:Y:S05]  /*0e50*/  BSYNC B0 ;  /* 0x0000000000007941 */ /* 0x000fea0003800000 */
.L_x_353:
        /* <DEDUP_REMOVED lines=28> */
.L_x_359:
        /* <DEDUP_REMOVED lines=20> */
.L_x_360:
[----:B------:R-:W-:Y:S05]  /*1160*/  BSYNC B1 ;  /* 0x0000000000017941 */ /* 0x000fea0003800000 */
.L_x_358:
[----:B------:R-:W-:-:S04]  /*1170*/  IADD3 R6, P0, R52, 0x1, RZ ;  /* 0x0000000134067810 */ /* 0x000fc80007f1e0ff */
[----:B------:R-:W-:-:S09]  /*1180*/  IADD3.X R7, RZ, R53, RZ, P0, !PT ;  /* 0x00000035ff077210 */ /* 0x000fd200007fe4ff */
.L_x_357:
[----:B------:R-:W-:Y:S05]  /*1190*/  BSYNC B0 ;  /* 0x0000000000007941 */ /* 0x000fea0003800000 */
.L_x_356:
        /* <DEDUP_REMOVED lines=12> */
[----:B------:R-:W-:Y:S05]  /*1260*/  BRA `(.L_x_363) ;  /* 0x0000000000507947 */ /* 0x000fea0003800000 */
.L_x_362:
        /* <DEDUP_REMOVED lines=20> */
.L_x_363:
[----:B------:R-:W-:Y:S05]  /*13b0*/  BSYNC B0 ;  /* 0x0000000000007941 */ /* 0x000fea0003800000 */
.L_x_361:
[----:B------:R-:W-:Y:S01]  /*13c0*/  IADD3 R9, P0, R52, 0x1, RZ ;  /* 0x0000000134097810 */ /* 0x000fe20007f1e0ff */
[----:B------:R-:W-:Y:S01]  /*13d0*/  ULDC.64 UR8, c[0x0][0x270] ;  /* 0x00009c0000087ab9 */ /* 0x000fe20000000a00 */
[----:B------:R-:W-:Y:S01]  /*13e0*/  BSSY B1, `(.L_x_364) ;  /* 0x0000477000017945 */ /* 0x000fe20003800000 */
[----:B------:R-:W-:Y:S02]  /*13f0*/  CS2R R28, SRZ ;  /* 0x00000000001c7805 */ /* 0x000fe4000001ff00 */
        /* <DEDUP_REMOVED lines=12> */
[----:B------:R-:W-:Y:S01]  /*14c0*/  IADD3 R14, P1, RZ, -R4, RZ ;  /* 0x80000004ff0e7210 */ /* 0x000fe20007f3e0ff */
[----:B------:R-:W-:Y:S01]  /*14d0*/  ULOP3.LUT UR9, URZ, UR9, URZ, 0x33, !UPT ;  /* 0x000000093f097292 */ /* 0x000fe2000f8e333f */
[----:B------:R-:W-:Y:S01]  /*14e0*/  IADD3.X R2, ~R31, -0x1, RZ, P0, !PT ;  /* 0xffffffff1f027810 */ /* 0x000fe200007fe5ff */
[----:B------:R-:W-:Y:S01]  /*14f0*/  ULDC.64 UR12, c[0x0][0x258] ;  /* 0x00009600000c7ab9 */ /* 0x000fe20000000a00 */
[----:B------:R-:W-:Y:S02]  /*1500*/  CS2R R28, SRZ ;  /* 0x00000000001c7805 */ /* 0x000fe4000001ff00 */
[----:B------:R-:W-:Y:S01]  /*1510*/  ISETP.GT.U32.AND P0, PT, R17, UR8, PT ;  /* 0x0000000811007c0c */ /* 0x000fe2000bf04070 */
[----:B------:R-:W-:-:S02]  /*1520*/  IMAD R15, R5, UR12, RZ ;  /* 0x0000000c050f7c24 */ /* 0x000fc4000f8e02ff */
[----:B------:R-:W-:Y:S01]  /*1530*/  IMAD.X R11, RZ, RZ, ~R5, P1 ;  /* 0x000000ffff0b7224 */ /* 0x000fe200008e0e05 */
[----:B------:R-:W-:Y:S01]  /*1540*/  ISETP.GT.AND.EX P0, PT, R2, UR9, PT, P0 ;  /* 0x0000000902007c0c */ /* 0x000fe2000bf04300 */
[----:B------:R-:W-:Y:S01]  /*1550*/  IMAD R15, R4, UR13, R15 ;  /* 0x0000000d040f7c24 */ /* 0x000fe2000f8e020f */
[----:B------:R-:W-:Y:S01]  /*1560*/  LOP3.LUT R2, RZ, R4, RZ, 0x33, !PT ;  /* 0x00000004ff027212 */ /* 0x000fe200078e33ff */
[----:B------:R-:W-:Y:S01]  /*1570*/  IMAD R11, R11, UR12, RZ ;  /* 0x0000000c0b0b7c24 */ /* 0x000fe2000f8e02ff */
[----:B------:R-:W-:Y:S01]  /*1580*/  SEL R17, R17, UR8, P0 ;  /* 0x0000000811117c07 */ /* 0x000fe20008000000 */
[----:B------:R-:W-:-:S04]  /*1590*/  IMAD.WIDE.U32 R26, R14, UR12, R36 ;  /* 0x0000000c0e1a7c25 */ /* 0x000fc8000f8e0024 */
[----:B------:R-:W-:Y:S02]  /*15a0*/  IMAD.IADD R2, R2, 0x1, -R17 ;  /* 0x0000000102027824 */ /* 0x000fe400078e0a11 */
[----:B0-----:R-:W-:-:S05]  /*15b0*/  IMAD.WIDE.U32 R12, R4, UR12, R12 ;  /* 0x0000000c040c7c25 */ /* 0x001fca000f8e000c */
[----:B------:R-:W-:Y:S01]  /*15c0*/  IADD3 R15, R13, R15, RZ ;  /* 0x0000000f0d0f7210 */ /* 0x000fe20007ffe0ff */
[----:B------:R-:W-:Y:S01]  /*15d0*/  IMAD R13, R14, UR13, R11 ;  /* 0x0000000d0e0d7c24 */ /* 0x000fe2000f8e020b */
[C---:B------:R-:W-:Y:S02]  /*15e0*/  IADD3 R10, P1, P2, R36.reuse, -UR12, -R12 ;  /* 0x8000000c240a7c10 */ /* 0x040fe4000fa3e80c */
[----:B------:R-:W-:Y:S01]  /*15f0*/  IADD3 R11, P0, R36, -R12, RZ ;  /* 0x8000000c240b7210 */ /* 0x000fe20007f1e0ff */
[----:B------:R-:W-:Y:S01]  /*1600*/  IMAD.IADD R13, R27, 0x1, R13 ;  /* 0x000000011b0d7824 */ /* 0x000fe200078e020d */
[----:B------:R-:W-:Y:S02]  /*1610*/  IADD3.X R12, R37, ~UR13, ~R15, P1, P2 ;  /* 0x8000000d250c7c10 */ /* 0x000fe40008fe4c0f */
[----:B------:R-:W-:Y:S02]  /*1620*/  IADD3.X R14, ~R15, R37, RZ, P0, !PT ;  /* 0x000000250f0e7210 */ /* 0x000fe400007fe5ff */
[----:B------:R-:W-:-:S07]  /*1630*/  LOP3.LUT R15, R2, 0x3, RZ, 0xc0, !PT ;  /* 0x00000003020f7812 */ /* 0x000fce00078ec0ff */
.L_x_449:
[----:B------:R-:W-:Y:S01]  /*1640*/  IADD3 R17, P1, R30, 0x1, RZ ;  /* 0x000000011e117810 */ /* 0x000fe20007f3e0ff */
[----:B------:R-:W-:Y:S01]  /*1650*/  ULDC.64 UR8, c[0x0][0x278] ;  /* 0x00009e0000087ab9 */ /* 0x000fe20000000a00 */
[----:B------:R-:W-:Y:S02]  /*1660*/  BSSY B0, `(.L_x_366) ;  /* 0x0000449000007945 */ /* 0x000fe40003800000 */
[----:B------:R-:W-:Y:S01]  /*1670*/  ISETP.LT.U32.AND P0, PT, R17, UR8, PT ;  /* 0x0000000811007c0c */ /* 0x000fe2000bf01070 */
[----:B------:R-:W-:-:S05]  /*1680*/  IMAD.X R2, RZ, RZ, R31, P1 ;  /* 0x000000ffff027224 */ /* 0x000fca00008e061f */
        /* <DEDUP_REMOVED lines=13> */
[----:B------:R-:W-:-:S05]  /*1760*/  IMAD R17, R17, UR9, R2 ;  /* 0x0000000911117c24 */ /* 0x000fca000f8e0202 */
[----:B------:R-:W-:-:S04]  /*1770*/  IADD3 R16, R25, R17, RZ ;  /* 0x0000001119107210 */ /* 0x000fc80007ffe0ff */
        /* <DEDUP_REMOVED lines=9> */
[----:B------:R-:W-:Y:S05]  /*1810*/  CALL.REL.NOINC `($__internal_7_$__cuda_sm20_rem_s64) ;  /* 0x00000048005c7944 */ /* 0x000fea0003c00000 */
[----:B------:R-:W-:Y:S01]  /*1820*/  IMAD.MOV.U32 R22, RZ, RZ, R40 ;  /* 0x000000ffff167224 */ /* 0x000fe200078e0028 */
[----:B------:R-:W-:Y:S01]  /*1830*/  MOV R23, R41 ;  /* 0x0000002900177202 */ /* 0x000fe20000000f00 */
[----:B------:R-:W-:Y:S06]  /*1840*/  BRA `(.L_x_370) ;  /* 0x00000000004c7947 */ /* 0x000fec0003800000 */
.L_x_369:
        /* <DEDUP_REMOVED lines=18> */
[----:B------:R-:W-:-:S07]  /*1970*/  @!P2 LOP3.LUT R22, RZ, UR8, RZ, 0x33, !PT ;  /* 0x00000008ff16ac12 */ /* 0x000fce000f8e33ff */
.L_x_370:
[----:B------:R-:W-:Y:S05]  /*1980*/  BSYNC B2 ;  /* 0x0000000000027941 */ /* 0x000fea0003800000 */
.L_x_368:
[----:B------:R-:W-:Y:S01]  /*1990*/  ISETP.NE.U32.AND P1, PT, R15, RZ, PT ;  /* 0x000000ff0f00720c */ /* 0x000fe20003f25070 */
[----:B------:R-:W-:Y:S01]  /*19a0*/  BSSY B2, `(.L_x_371) ;  /* 0x00001ae000027945 */ /* 0x000fe20003800000 */
[----:B------:R-:W-:Y:S01]  /*19b0*/  IMAD.MOV.U32 R17, RZ, RZ, R4 ;  /* 0x000000ffff117224 */ /* 0x000fe200078e0004 */
[----:B------:R-:W-:Y:S02]  /*19c0*/  MOV R18, R5 ;  /* 0x0000000500127202 */ /* 0x000fe40000000f00 */
[----:B------:R-:W-:-:S13]  /*19d0*/  ISETP.NE.AND.EX P1, PT, RZ, RZ, PT, P1 ;  /* 0x000000ffff00720c */ /* 0x000fda0003f25310 */
        /* <DEDUP_REMOVED lines=17> */
[----:B------:R-:W-:-:S04]  /*1af0*/  ISETP.NE.U32.AND P2, PT, R40, RZ, PT ;  /* 0x000000ff2800720c */ /* 0x000fc80003f45070 */
[----:B------:R-:W-:Y:S01]  /*1b00*/  ISETP.NE.AND.EX P2, PT, R41, RZ, PT, P2 ;  /* 0x000000ff2900720c */ /* 0x000fe20003f45320 */
[----:B------:R-:W-:-:S12]  /*1b10*/  BRA `(.L_x_377) ;  /* 0x0000000000507947 */ /* 0x000fd80003800000 */
.L_x_376:
        /* <DEDUP_REMOVED lines=20> */
.L_x_377:
[----:B------:R-:W-:Y:S05]  /*1c60*/  BSYNC B4 ;  /* 0x0000000000047941 */ /* 0x000fea0003800000 */
.L_x_375:
        /* <DEDUP_REMOVED lines=10> */
[----:B------:R-:W-:Y:S01]  /*1d10*/  MOV R18, R52 ;  /* 0x0000003400127202 */ /* 0x000fe20000000f00 */
[----:B------:R-:W-:Y:S01]  /*1d20*/  IMAD.MOV.U32 R19, RZ, RZ, R53 ;  /* 0x000000ffff137224 */ /* 0x000fe200078e0035 */
[----:B------:R-:W-:Y:S06]  /*1d30*/  BRA `(.L_x_380) ;  /* 0x0000000000547947 */ /* 0x000fec0003800000 */
.L_x_379:
        /* <DEDUP_REMOVED lines=18> */
[----:B------:R-:W-:Y:S01]  /*1e60*/  @P3 VIADD R17, R17, 0x1 ;  /* 0x0000000111113836 */ /* 0x000fe20000000000 */
[----:B------:R-:W-:-:S04]  /*1e70*/  @!P4 LOP3.LUT R17, RZ, UR8, RZ, 0x33, !PT ;  /* 0x00000008ff11cc12 */ /* 0x000fc8000f8e33ff */
[----:B------:R-:W-:-:S07]  /*1e80*/  MOV R18, R17 ;  /* 0x0000001100127202 */ /* 0x000fce0000000f00 */
.L_x_380:
[----:B------:R-:W-:Y:S05]  /*1e90*/  BSYNC B4 ;  /* 0x0000000000047941 */ /* 0x000fea0003800000 */
.L_x_378:
        /* <DEDUP_REMOVED lines=10> */
.L_x_382:
[----:B------:R-:W-:Y:S01]  /*1f40*/  ULDC UR8, c[0x0][0x268] ;  /* 0x00009a0000087ab9 */ /* 0x000fe20000000800 */
[----:B------:R-:W-:Y:S01]  /*1f50*/  IMAD.MOV.U32 R53, RZ, RZ, RZ ;  /* 0x000000ffff357224 */ /* 0x000fe200078e00ff */
        /* <DEDUP_REMOVED lines=18> */
.L_x_383:
[----:B------:R-:W-:Y:S05]  /*2080*/  BSYNC B4 ;  /* 0x0000000000047941 */ /* 0x000fea0003800000 */
.L_x_381:
[----:B------:R-:W-:Y:S01]  /*2090*/  ULDC.64 UR8, c[0x0][0x230] ;  /* 0x00008c0000087ab9 */ /* 0x000fe20000000a00 */
[----:B------:R-:W-:Y:S01]  /*20a0*/  MOV R20, R52 ;  /* 0x0000003400147202 */ /* 0x000fe20000000f00 */
[----:B------:R-:W-:Y:S02]  /*20b0*/  IMAD R17, R33, UR8, RZ ;  /* 0x0000000821117c24 */ /* 0x000fe4000f8e02ff */
[----:B------:R-:W-:-:S04]  /*20c0*/  IMAD.WIDE.U32 R18, R32, UR8, R18 ;  /* 0x0000000820127c25 */ /* 0x000fc8000f8e0012 */
[----:B------:R-:W-:Y:S01]  /*20d0*/  IMAD R17, R32, UR9, R17 ;  /* 0x0000000920117c24 */ /* 0x000fe2000f8e0211 */
[----:B------:R-:W-:Y:S01]  /*20e0*/  ULDC.64 UR8, c[0x0][0x238] ;  /* 0x00008e0000087ab9 */ /* 0x000fe20000000a00 */
[----:B------:R-:W-:Y:S02]  /*20f0*/  IMAD.MOV.U32 R21, RZ, RZ, R53 ;  /* 0x000000ffff157224 */ /* 0x000fe400078e0035 */
[----:B------:R-:W-:Y:S02]  /*2100*/  IMAD.IADD R2, R19, 0x1, R17 ;  /* 0x0000000113027824 */ /* 0x000fe400078e0211 */
[----:B------:R-:W-:-:S04]  /*2110*/  IMAD.WIDE.U32 R20, R18, UR8, R20 ;  /* 0x0000000812147c25 */ /* 0x000fc8000f8e0014 */
[----:B------:R-:W-:-:S04]  /*2120*/  IMAD R17, R2, UR8, RZ ;  /* 0x0000000802117c24 */ /* 0x000fc8000f8e02ff */
[----:B------:R-:W-:Y:S01]  /*2130*/  IMAD R17, R18, UR9, R17 ;  /* 0x0000000912117c24 */ /* 0x000fe2000f8e0211 */
[----:B------:R-:W-:Y:S02]  /*2140*/  ULDC.64 UR8, c[0x0][0x270] ;  /* 0x00009c0000087ab9 */ /* 0x000fe40000000a00 */
[----:B------:R-:W-:-:S04]  /*2150*/  IMAD.WIDE.U32 R18, R20, UR8, R6 ;  /* 0x0000000814127c25 */ /* 0x000fc8000f8e0006 */
[----:B------:R-:W-:-:S04]  /*2160*/  IMAD.IADD R2, R21, 0x1, R17 ;  /* 0x0000000115027824 */ /* 0x000fc800078e0211 */
[----:B------:R-:W-:-:S04]  /*2170*/  IMAD R17, R2, UR8, RZ ;  /* 0x0000000802117c24 */ /* 0x000fc8000f8e02ff */
[----:B------:R-:W-:Y:S01]  /*2180*/  IMAD R17, R20, UR9, R17 ;  /* 0x0000000914117c24 */ /* 0x000fe2000f8e0211 */
[----:B------:R-:W-:Y:S02]  /*2190*/  ULDC.64 UR8, c[0x0][0x278] ;  /* 0x00009e0000087ab9 */ /* 0x000fe40000000a00 */
[----:B------:R-:W-:Y:S02]  /*21a0*/  IMAD.WIDE.U32 R20, R18, UR8, R4 ;  /* 0x0000000812147c25 */ /* 0x000fe4000f8e0004 */
[----:B------:R-:W-:-:S05]  /*21b0*/  IADD3 R2, R19, R17, RZ ;  /* 0x0000001113027210 */ /* 0x000fca0007ffe0ff */
[----:B------:R-:W-:-:S04]  /*21c0*/  IMAD R17, R2, UR8, RZ ;  /* 0x0000000802117c24 */ /* 0x000fc8000f8e02ff */
[----:B------:R-:W-:Y:S01]  /*21d0*/  IMAD R17, R18, UR9, R17 ;  /* 0x0000000912117c24 */ /* 0x000fe2000f8e0211 */
[----:B------:R-:W-:Y:S02]  /*21e0*/  ULDC.64 UR8, c[0x0][0x218] ;  /* 0x0000860000087ab9 */ /* 0x000fe40000000a00 */
[----:B------:R-:W-:Y:S01]  /*21f0*/  LEA R18, P1, R20, UR8, 0x3 ;  /* 0x0000000814127c11 */ /* 0x000fe2000f8218ff */
[----:B------:R-:W-:-:S05]  /*2200*/  IMAD.IADD R17, R21, 0x1, R17 ;  /* 0x0000000115117824 */ /* 0x000fca00078e0211 */
[----:B------:R-:W-:-:S06]  /*2210*/  LEA.HI.X R19, R20, UR9, R17, 0x3, P1 ;  /* 0x0000000914137c11 */ /* 0x000fcc00088f1c11 */
[----:B------:R-:W2:Y:S02]  /*2220*/  LDG.E.64 R18, desc[UR10][R18.64] ;  /* 0x0000000a12127981 */ /* 0x000ea4000c1e1b00 */
[----:B--2---:R-:W-:-:S11]  /*2230*/  DADD R28, R28, R18 ;  /* 0x000000001c1c7229 */ /* 0x004fd60000000012 */
.L_x_374:
[----:B------:R-:W-:Y:S05]  /*2240*/  BSYNC B3 ;  /* 0x0000000000037941 */ /* 0x000fea0003800000 */
.L_x_373:
        /* <DEDUP_REMOVED lines=20> */
[----:B------:R-:W-:Y:S05]  /*2390*/  CALL.REL.NOINC `($__internal_7_$__cuda_sm20_rem_s64) ;  /* 0x0000003c007c7944 */ /* 0x000fea0003c00000 */
[----:B------:R-:W-:-:S04]  /*23a0*/  ISETP.NE.U32.AND P2, PT, R40, RZ, PT ;  /* 0x000000ff2800720c */ /* 0x000fc80003f45070 */
[----:B------:R-:W-:Y:S01]  /*23b0*/  ISETP.NE.AND.EX P2, PT, R41, RZ, PT, P2 ;  /* 0x000000ff2900720c */ /* 0x000fe20003f45320 */
[----:B------:R-:W-:-:S12]  /*23c0*/  BRA `(.L_x_388) ;  /* 0x0000000000507947 */ /* 0x000fd80003800000 */
.L_x_387:
        /* <DEDUP_REMOVED lines=20> */
.L_x_388:
[----:B------:R-:W-:Y:S05]  /*2510*/  BSYNC B4 ;  /* 0x0000000000047941 */ /* 0x000fea0003800000 */
.L_x_386:
        /* <DEDUP_REMOVED lines=13> */
.L_x_390:
        /* <DEDUP_REMOVED lines=16> */
[----:B------:R-:W-:Y:S02]  /*26f0*/  ISETP.GE.U32.AND P3, PT, R19, UR8, PT ;  /* 0x0000000813007c0c */ /* 0x000fe4000bf66070 */
[----:B------:R-:W-:-:S11]  /*2700*/  MOV R19, RZ ;  /* 0x000000ff00137202 */ /* 0x000fd60000000f00 */
[----:B------:R-:W-:Y:S01]  /*2710*/  @P3 VIADD R17, R17, 0x1 ;  /* 0x0000000111113836 */ /* 0x000fe20000000000 */
[----:B------:R-:W-:-:S05]  /*2720*/  @!P4 LOP3.LUT R17, RZ, UR8, RZ, 0x33, !PT ;  /* 0x00000008ff11cc12 */ /* 0x000fca000f8e33ff */
[----:B------:R-:W-:-:S07]  /*2730*/  IMAD.MOV.U32 R18, RZ, RZ, R17 ;  /* 0x000000ffff127224 */ /* 0x000fce00078e0011 */
.L_x_391:
[----:B------:R-:W-:Y:S05]  /*2740*/  BSYNC B4 ;  /* 0x0000000000047941 */ /* 0x000fea0003800000 */
.L_x_389:
        /* <DEDUP_REMOVED lines=10> */
.L_x_393:
        /* <DEDUP_REMOVED lines=20> */
.L_x_394:
[----:B------:R-:W-:Y:S05]  /*2930*/  BSYNC B4 ;  /* 0x0000000000047941 */ /* 0x000fea0003800000 */
.L_x_392:
        /* <DEDUP_REMOVED lines=29> */
[----:B------:R-:W2:Y:S02]  /*2b10*/  LDG.E.64 R18, desc[UR10][R20.64] ;  /* 0x0000000a14127981 */ /* 0x000ea4000c1e1b00 */
[----:B--2---:R-:W-:-:S11]  /*2b20*/  DADD R28, R28, R18 ;  /* 0x000000001c1c7229 */ /* 0x004fd60000000012 */
.L_x_385:
[----:B------:R-:W-:Y:S05]  /*2b30*/  BSYNC B3 ;  /* 0x0000000000037941 */ /* 0x000fea0003800000 */
.L_x_384:
        /* <DEDUP_REMOVED lines=26> */
.L_x_396:
        /* <DEDUP_REMOVED lines=20> */
.L_x_397:
[----:B------:R-:W-:Y:S05]  /*2e20*/  BSYNC B3 ;  /* 0x0000000000037941 */ /* 0x000fea0003800000 */
.L_x_395:
        /* <DEDUP_REMOVED lines=15> */
.L_x_399:
        /* <DEDUP_REMOVED lines=21> */
.L_x_400:
[----:B------:R-:W-:Y:S05]  /*3070*/  BSYNC B3 ;  /* 0x0000000000037941 */ /* 0x000fea0003800000 */
.L_x_398:
        /* <DEDUP_REMOVED lines=10> */
.L_x_402:
        /* <DEDUP_REMOVED lines=20> */
.L_x_403:
[----:B------:R-:W-:Y:S05]  /*3260*/  BSYNC B3 ;  /* 0x0000000000037941 */ /* 0x000fea0003800000 */
.L_x_401:
        /* <DEDUP_REMOVED lines=29> */
[----:B------:R-:W2:Y:S01]  /*3440*/  LDG.E.64 R18, desc[UR10][R20.64] ;  /* 0x0000000a14127981 */ /* 0x000ea2000c1e1b00 */
[----:B------:R-:W-:Y:S01]  /*3450*/  IADD3 R17, P1, R4, 0x3, RZ ;  /* 0x0000000304117810 */ /* 0x000fe20007f3e0ff */
[----:B--2---:R-:W-:-:S04]  /*3460*/  DADD R28, R28, R18 ;  /* 0x000000001c1c7229 */ /* 0x004fc80000000012 */
[----:B------:R-:W-:-:S08]  /*3470*/  IMAD.X R18, RZ, RZ, R5, P1 ;  /* 0x000000ffff127224 */ /* 0x000fd000008e0605 */
.L_x_372:
[----:B------:R-:W-:Y:S05]  /*3480*/  BSYNC B2 ;  /* 0x0000000000027941 */ /* 0x000fea0003800000 */
.L_x_371:
        /* <DEDUP_REMOVED lines=20> */
[C---:B------:R-:W-:Y:S01]  /*35d0*/  IADD3 R39, P2, R17.reuse, 0x3, RZ ;  /* 0x0000000311277810 */ /* 0x040fe20007f5e0ff */
[----:B------:R-:W-:Y:S01]  /*35e0*/  IMAD.SHL.U32 R48, R17, 0x8, RZ ;  /* 0x0000000811307824 */ /* 0x000fe200078e00ff */
[----:B------:R-:W-:Y:S01]  /*35f0*/  MOV R46, R36 ;  /* 0x00000024002e7202 */ /* 0x000fe20000000f00 */
[----:B------:R-:W-:Y:S01]  /*3600*/  IMAD R40, R40, UR8, RZ ;  /* 0x0000000828287c24 */ /* 0x000fe2000f8e02ff */
[----:B------:R-:W-:Y:S01]  /*3610*/  IADD3 R43, P3, RZ, -R19, RZ ;  /* 0x80000013ff2b7210 */ /* 0x000fe20007f7e0ff */
[----:B------:R-:W-:Y:S01]  /*3620*/  IMAD.X R19, RZ, RZ, R18, P1 ;  /* 0x000000ffff137224 */ /* 0x000fe200008e0612 */
[----:B------:R-:W-:-:S02]  /*3630*/  IADD3.X R20, RZ, R18, RZ, P4, !PT ;  /* 0x00000012ff147210 */ /* 0x000fc400027fe4ff */
[----:B------:R-:W-:Y:S01]  /*3640*/  IADD3 R45, P5, RZ, -R2, RZ ;  /* 0x80000002ff2d7210 */ /* 0x000fe20007fbe0ff */
[----:B------:R-:W-:Y:S01]  /*3650*/  IMAD.X R2, RZ, RZ, R18, P2 ;  /* 0x000000ffff027224 */ /* 0x000fe200010e0612 */
[----:B------:R-:W-:Y:S02]  /*3660*/  IADD3 R39, P4, RZ, -R39, RZ ;  /* 0x80000027ff277210 */ /* 0x000fe40007f9e0ff */
[----:B------:R-:W-:Y:S01]  /*3670*/  IADD3.X R38, RZ, ~R20, RZ, P3, !PT ;  /* 0x80000014ff267210 */ /* 0x000fe20001ffe4ff */
[----:B------:R-:W-:-:S04]  /*3680*/  IMAD.WIDE.U32 R20, R49, UR8, R46 ;  /* 0x0000000831147c25 */ /* 0x000fc8000f8e002e */
[----:B------:R-:W-:Y:S02]  /*3690*/  IMAD R49, R49, UR9, R40 ;  /* 0x0000000931317c24 */ /* 0x000fe4000f8e0228 */
[----:B------:R-:W-:Y:S02]  /*36a0*/  IMAD.X R40, RZ, RZ, ~R19, P5 ;  /* 0x000000ffff287224 */ /* 0x000fe400028e0e13 */
[----:B------:R-:W-:Y:S01]  /*36b0*/  IMAD.X R41, RZ, RZ, ~R2, P4 ;  /* 0x000000ffff297224 */ /* 0x000fe200020e0e02 */
[----:B------:R-:W-:Y:S01]  /*36c0*/  IADD3 R19, R21, R49, RZ ;  /* 0x0000003115137210 */ /* 0x000fe20007ffe0ff */
[----:B------:R-:W-:Y:S02]  /*36d0*/  IMAD R2, R38, UR8, RZ ;  /* 0x0000000826027c24 */ /* 0x000fe4000f8e02ff */
[----:B------:R-:W-:Y:S02]  /*36e0*/  IMAD R38, R40, UR8, RZ ;  /* 0x0000000828267c24 */ /* 0x000fe4000f8e02ff */
[----:B------:R-:W-:-:S02]  /*36f0*/  IMAD R21, R43, UR9, R2 ;  /* 0x000000092b157c24 */ /* 0x000fc4000f8e0202 */
[----:B------:R-:W-:Y:S02]  /*3700*/  IMAD R2, R41, UR8, RZ ;  /* 0x0000000829027c24 */ /* 0x000fe4000f8e02ff */
[----:B------:R-:W-:Y:S02]  /*3710*/  IMAD R41, R45, UR9, R38 ;  /* 0x000000092d297c24 */ /* 0x000fe4000f8e0226 */
[----:B------:R-:W-:-:S04]  /*3720*/  IMAD.WIDE.U32 R42, R43, UR8, R46 ;  /* 0x000000082b2a7c25 */ /* 0x000fc8000f8e002e */
[----:B------:R-:W-:-:S04]  /*3730*/  IMAD.WIDE.U32 R44, R45, UR8, R46 ;  /* 0x000000082d2c7c25 */ /* 0x000fc8000f8e002e */
[----:B------:R-:W-:-:S04]  /*3740*/  IMAD.WIDE.U32 R46, R39, UR8, R46 ;  /* 0x00000008272e7c25 */ /* 0x000fc8000f8e002e */
[----:B------:R-:W-:Y:S02]  /*3750*/  IMAD R39, R39, UR9, R2 ;  /* 0x0000000927277c24 */ /* 0x000fe4000f8e0202 */
[----:B------:R-:W-:Y:S02]  /*3760*/  IMAD.IADD R21, R43, 0x1, R21 ;  /* 0x000000012b157824 */ /* 0x000fe400078e0215 */
[----:B------:R-:W-:Y:S01]  /*3770*/  IMAD.IADD R43, R45, 0x1, R41 ;  /* 0x000000012d2b7824 */ /* 0x000fe200078e0229 */
[----:B------:R-:W-:Y:S02]  /*3780*/  IADD3 R45, R47, R39, RZ ;  /* 0x000000272f2d7210 */ /* 0x000fe40007ffe0ff */
[----:B------:R-:W-:-:S07]  /*3790*/  SHF.L.U64.HI R47, R17, 0x3, R18 ;  /* 0x00000003112f7819 */ /* 0x000fce0000010212 */
.L_x_448:
        /* <DEDUP_REMOVED lines=19> */
.L_x_407:
        /* <DEDUP_REMOVED lines=20> */
.L_x_408:
[----:B------:R-:W-:Y:S05]  /*3a10*/  BSYNC B3 ;  /* 0x0000000000037941 */ /* 0x000fea0003800000 */
.L_x_406:
        /* <DEDUP_REMOVED lines=10> */
[----:B------:R-:W-:Y:S02]  /*3ac0*/  IMAD.MOV.U32 R40, RZ, RZ, R52 ;  /* 0x000000ffff287224 */ /* 0x000fe400078e0034 */
[----:B------:R-:W-:Y:S01]  /*3ad0*/  IMAD.MOV.U32 R41, RZ, RZ, R53 ;  /* 0x000000ffff297224 */ /* 0x000fe200078e0035 */
[----:B------:R-:W-:Y:S06]  /*3ae0*/  BRA `(.L_x_411) ;  /* 0x0000000000507947 */ /* 0x000fec0003800000 */
.L_x_410:
        /* <DEDUP_REMOVED lines=20> */
.L_x_411:
[----:B------:R-:W-:Y:S05]  /*3c30*/  BSYNC B3 ;  /* 0x0000000000037941 */ /* 0x000fea0003800000 */
.L_x_409:
        /* <DEDUP_REMOVED lines=13> */
.L_x_413:
        /* <DEDUP_REMOVED lines=20> */
.L_x_414:
[----:B------:R-:W-:Y:S05]  /*3e50*/  BSYNC B3 ;  /* 0x0000000000037941 */ /* 0x000fea0003800000 */
.L_x_412:
        /* <DEDUP_REMOVED lines=26> */
[----:B------:R-:W2:Y:S02]  /*4000*/  LDG.E.64 R38, desc[UR10][R38.64] ;  /* 0x0000000a26267981 */ /* 0x000ea4000c1e1b00 */
[----:B--2---:R-:W-:-:S11]  /*4010*/  DADD R28, R28, R38 ;  /* 0x000000001c1c7229 */ /* 0x004fd60000000026 */
.L_x_405:
[----:B------:R-:W-:Y:S05]  /*4020*/  BSYNC B2 ;  /* 0x0000000000027941 */ /* 0x000fea0003800000 */
.L_x_404:
        /* <DEDUP_REMOVED lines=17> */
.L_x_418:
        /* <DEDUP_REMOVED lines=20> */
.L_x_419:
[----:B------:R-:W-:Y:S05]  /*4280*/  BSYNC B3 ;  /* 0x0000000000037941 */ /* 0x000fea0003800000 */
.L_x_417:
        /* <DEDUP_REMOVED lines=13> */
.L_x_421:
        /* <DEDUP_REMOVED lines=20> */
.L_x_422:
[----:B------:R-:W-:Y:S05]  /*44a0*/  BSYNC B3 ;  /* 0x0000000000037941 */ /* 0x000fea0003800000 */
.L_x_420:
        /* <DEDUP_REMOVED lines=13> */
.L_x_424:
[----:B------:R-:W-:Y:S01]  /*4580*/  ULDC UR8, c[0x0][0x268] ;  /* 0x00009a0000087ab9 */ /* 0x000fe20000000800 */
[----:B------:R-:W-:Y:S01]  /*4590*/  MOV R53, RZ ;  /* 0x000000ff00357202 */ /* 0x000fe20000000f00 */
        /* <DEDUP_REMOVED lines=18> */
.L_x_425:
[----:B------:R-:W-:Y:S05]  /*46c0*/  BSYNC B3 ;  /* 0x0000000000037941 */ /* 0x000fea0003800000 */
.L_x_423:
        /* <DEDUP_REMOVED lines=9> */
[----:B------:R-:W-:Y:S02]  /*4760*/  IMAD.MOV.U32 R41, RZ, RZ, R53 ;  /* 0x000000ffff297224 */ /* 0x000fe400078e0035 */
[----:B------:R-:W-:Y:S02]  /*4770*/  IMAD.MOV.U32 R49, RZ, RZ, R47 ;  /* 0x000000ffff317224 */ /* 0x000fe400078e002f */
        /* <DEDUP_REMOVED lines=10> */
[----:B------:R-:W-:Y:S02]  /*4820*/  IMAD.IADD R2, R39, 0x1, R51 ;  /* 0x0000000127027824 */ /* 0x000fe400078e0233 */
[----:B------:R-:W-:Y:S01]  /*4830*/  IMAD R39, R38, UR5, RZ ;  /* 0x0000000526277c24 */ /* 0x000fe2000f8e02ff */
[----:B------:R-:W-:-:S03]  /*4840*/  IADD3 R38, P2, R40, UR8, RZ ;  /* 0x0000000828267c10 */ /* 0x000fc6000ff5e0ff */
[----:B------:R-:W-:-:S05]  /*4850*/  IMAD R39, R2, UR6, R39 ;  /* 0x0000000602277c24 */ /* 0x000fca000f8e0227 */
[----:B------:R-:W-:-:S06]  /*4860*/  IADD3.X R39, R41, UR9, R39, P2, !PT ;  /* 0x0000000929277c10 */ /* 0x000fcc00097fe427 */
[----:B------:R-:W2:Y:S02]  /*4870*/  LDG.E.64 R38, desc[UR10][R38.64+0x8] ;  /* 0x0000080a26267981 */ /* 0x000ea4000c1e1b00 */
[----:B--2---:R-:W-:-:S11]  /*4880*/  DADD R28, R28, R38 ;  /* 0x000000001c1c7229 */ /* 0x004fd60000000026 */
.L_x_416:
[----:B------:R-:W-:Y:S05]  /*4890*/  BSYNC B2 ;  /* 0x0000000000027941 */ /* 0x000fea0003800000 */
.L_x_415:
        /* <DEDUP_REMOVED lines=17> */
.L_x_429:
        /* <DEDUP_REMOVED lines=20> */
.L_x_430:
[----:B------:R-:W-:Y:S05]  /*4af0*/  BSYNC B3 ;  /* 0x0000000000037941 */ /* 0x000fea0003800000 */
.L_x_428:
        /* <DEDUP_REMOVED lines=13> */
.L_x_432:
        /* <DEDUP_REMOVED lines=10> */
[----:B------:R-:W-:Y:S01]  /*4c70*/  IMAD.HI.U32 R40, R41, R24, RZ ;  /* 0x0000001829287227 */ /* 0x000fe200078e00ff */
[----:B------:R-:W-:-:S03]  /*4c80*/  MOV R41, RZ ;  /* 0x000000ff00297202 */ /* 0x000fc60000000f00 */
        /* <DEDUP_REMOVED lines=8> */
.L_x_433:
[----:B------:R-:W-:Y:S05]  /*4d10*/  BSYNC B3 ;  /* 0x0000000000037941 */ /* 0x000fea0003800000 */
.L_x_431:
        /* <DEDUP_REMOVED lines=11> */
[----:B------:R-:W-:Y:S05]  /*4dd0*/  CALL.REL.NOINC `($__internal_6_$__cuda_sm20_div_s64) ;  /* 0x0000000c009c7944 */ /* 0x000fea0003c00000 */
[----:B------:R-:W-:Y:S05]  /*4de0*/  BRA `(.L_x_436) ;  /* 0x0000000000507947 */ /* 0x000fea0003800000 */
.L_x_435:
        /* <DEDUP_REMOVED lines=20> */
.L_x_436:
[----:B------:R-:W-:Y:S05]  /*4f30*/  BSYNC B3 ;  /* 0x0000000000037941 */ /* 0x000fea0003800000 */
.L_x_434:
[----:B------:R-:W-:Y:S01]  /*4f40*/  ULDC.64 UR8, c[0x0][0x230] ;  /* 0x00008c0000087ab9 */ /* 0x000fe20000000a00 */
[----:B------:R-:W-:Y:S01]  /*4f50*/  MOV R39, R41 ;  /* 0x0000002900277202 */ /* 0x000fe20000000f00 */
[----:B------:R-:W-:Y:S02]  /*4f60*/  IMAD R49, R33, UR8, RZ ;  /* 0x0000000821317c24 */ /* 0x000fe4000f8e02ff */
[----:B------:R-:W-:Y:S01]  /*4f70*/  IMAD.MOV.U32 R38, RZ, RZ, R40 ;  /* 0x000000ffff267224 */ /* 0x000fe200078e0028 */
[----:B------:R-:W-:Y:S01]  /*4f80*/  MOV R40, R52 ;  /* 0x0000003400287202 */ /* 0x000fe20000000f00 */
        /* <DEDUP_REMOVED lines=9> */
[----:B------:R-:W-:-:S03]  /*5020*/  IMAD.MOV.U32 R49, RZ, RZ, R47 ;  /* 0x000000ffff317224 */ /* 0x000fc600078e002f */
[----:B------:R-:W-:Y:S01]  /*5030*/  IADD3 R2, R41, R39, RZ ;  /* 0x0000002729027210 */ /* 0x000fe20007ffe0ff */
        /* <DEDUP_REMOVED lines=11> */
.L_x_427:
[----:B------:R-:W-:Y:S05]  /*50f0*/  BSYNC B2 ;  /* 0x0000000000027941 */ /* 0x000fea0003800000 */
.L_x_426:
        /* <DEDUP_REMOVED lines=13> */
[----:B------:R-:W-:Y:S05]  /*51d0*/  CALL.REL.NOINC `($__internal_7_$__cuda_sm20_rem_s64) ;  /* 0x0000000c00ec7944 */ /* 0x000fea0003c00000 */
[----:B------:R-:W-:-:S04]  /*51e0*/  ISETP.NE.U32.AND P1, PT, R40, RZ, PT ;  /* 0x000000ff2800720c */ /* 0x000fc80003f25070 */
[----:B------:R-:W-:Y:S01]  /*51f0*/  ISETP.NE.AND.EX P1, PT, R41, RZ, PT, P1 ;  /* 0x000000ff2900720c */ /* 0x000fe20003f25310 */
[----:B------:R-:W-:-:S12]  /*5200*/  BRA `(.L_x_441) ;  /* 0x0000000000507947 */ /* 0x000fd80003800000 */
.L_x_440:
        /* <DEDUP_REMOVED lines=20> */
.L_x_441:
[----:B------:R-:W-:Y:S05]  /*5350*/  BSYNC B3 ;  /* 0x0000000000037941 */ /* 0x000fea0003800000 */
.L_x_439:
        /* <DEDUP_REMOVED lines=10> */
[----:B------:R-:W-:Y:S01]  /*5400*/  IMAD.MOV.U32 R40, RZ, RZ, R52 ;  /* 0x000000ffff287224 */ /* 0x000fe200078e0034 */
[----:B------:R-:W-:Y:S01]  /*5410*/  MOV R41, R53 ;  /* 0x0000003500297202 */ /* 0x000fe20000000f00 */
[----:B------:R-:W-:Y:S06]  /*5420*/  BRA `(.L_x_444) ;  /* 0x0000000000507947 */ /* 0x000fec0003800000 */
.L_x_443:
        /* <DEDUP_REMOVED lines=20> */
.L_x_444:
[----:B------:R-:W-:Y:S05]  /*5570*/  BSYNC B3 ;  /* 0x0000000000037941 */ /* 0x000fea0003800000 */
.L_x_442:
        /* <DEDUP_REMOVED lines=13> */
.L_x_446:
        /* <DEDUP_REMOVED lines=20> */
.L_x_447:
[----:B------:R-:W-:Y:S05]  /*5790*/  BSYNC B3 ;  /* 0x0000000000037941 */ /* 0x000fea0003800000 */
.L_x_445:
        /* <DEDUP_REMOVED lines=27> */
.L_x_438:
[----:B------:R-:W-:Y:S05]  /*5950*/  BSYNC B2 ;  /* 0x0000000000027941 */ /* 0x000fea0003800000 */
.L_x_437:
        /* <DEDUP_REMOVED lines=25> */
.L_x_367:
[----:B------:R-:W-:Y:S05]  /*5af0*/  BSYNC B0 ;  /* 0x0000000000007941 */ /* 0x000fea0003800000 */
.L_x_366:
[----:B------:R-:W-:-:S04]  /*5b00*/  IADD3 R6, P0, R6, 0x1, RZ ;  /* 0x0000000106067810 */ /* 0x000fc80007f1e0ff */
[----:B------:R-:W-:Y:S02]  /*5b10*/  IADD3.X R7, RZ, R7, RZ, P0, !PT ;  /* 0x00000007ff077210 */ /* 0x000fe400007fe4ff */
[----:B------:R-:W-:-:S04]  /*5b20*/  ISETP.GE.U32.AND P0, PT, R6, R9, PT ;  /* 0x000000090600720c */ /* 0x000fc80003f06070 */
[----:B------:R-:W-:-:S13]  /*5b30*/  ISETP.GE.AND.EX P0, PT, R7, R8, PT, P0 ;  /* 0x000000080700720c */ /* 0x000fda0003f06300 */
[----:B------:R-:W-:Y:S05]  /*5b40*/  @!P0 BRA `(.L_x_449) ;  /* 0xffffffb800bc8947 */ /* 0x000fea000383ffff */
.L_x_365:
[----:B------:R-:W-:Y:S05]  /*5b50*/  BSYNC B1 ;  /* 0x0000000000017941 */ /* 0x000fea0003800000 */
.L_x_364:
[----:B------:R-:W-:Y:S01]  /*5b60*/  ULDC UR8, c[0x0][0x0] ;  /* 0x0000000000087ab9 */ /* 0x000fe20000000800 */
[----:B------:R-:W0:Y:S01]  /*5b70*/  LDC R2, c[0x0][0xc] ;  /* 0x00000300ff027b82 */ /* 0x000e220000000800 */
[----:B------:R-:W-:Y:S01]  /*5b80*/  ULDC.64 UR12, c[0x0][0x280] ;  /* 0x0000a000000c7ab9 */ /* 0x000fe20000000a00 */
[----:B------:R-:W-:Y:S02]  /*5b90*/  SHF.R.S32.HI R5, RZ, 0x1f, R0 ;  /* 0x0000001fff057819 */ /* 0x000fe40000011400 */
[----:B------:R-:W-:-:S04]  /*5ba0*/  LEA R4, P0, R0, UR12, 0x3 ;  /* 0x0000000c00047c11 */ /* 0x000fc8000f8018ff */
[----:B------:R-:W-:-:S05]  /*5bb0*/  LEA.HI.X R5, R0, UR13, R5, 0x3, P0 ;  /* 0x0000000d00057c11 */ /* 0x000fca00080f1c05 */
[----:B------:R1:W-:Y:S01]  /*5bc0*/  STG.E.64 desc[UR10][R4.64], R28 ;  /* 0x0000001c04007986 */ /* 0x0003e2000c101b0a */
        /* <DEDUP_REMOVED lines=8> */
        .weak           $__internal_6_$__cuda_sm20_div_s64
        .type           $__internal_6_$__cuda_sm20_div_s64,@function
        .size           $__internal_6_$__cuda_sm20_div_s64,($__internal_7_$__cuda_sm20_rem_s64 - $__internal_6_$__cuda_sm20_div_s64)
$__internal_6_$__cuda_sm20_div_s64:
[-C--:B------:R-:W-:Y:S02]  /*5c50*/  IADD3 R39, P3, RZ, -R50.reuse, RZ ;  /* 0x80000032ff277210 */ /* 0x080fe40007f7e0ff */
[----:B------:R-:W-:Y:S02]  /*5c60*/  ISETP.GE.AND P2, PT, R49, RZ, PT ;  /* 0x000000ff3100720c */ /* 0x000fe40003f46270 */
[-C--:B------:R-:W-:Y:S02]  /*5c70*/  IADD3.X R54, RZ, ~R49.reuse, RZ, P3, !PT ;  /* 0x80000031ff367210 */ /* 0x080fe40001ffe4ff */
[----:B------:R-:W-:Y:S02]  /*5c80*/  SEL R38, R39, R50, !P2 ;  /* 0x0000003227267207 */ /* 0x000fe40005000000 */
[----:B------:R-:W-:Y:S02]  /*5c90*/  SEL R39, R54, R49, !P2 ;  /* 0x0000003136277207 */ /* 0x000fe40005000000 */
[----:B------:R-:W-:-:S02]  /*5ca0*/  ISETP.GE.AND P5, PT, R52, RZ, PT ;  /* 0x000000ff3400720c */ /* 0x000fc40003fa6270 */
[----:B------:R-:W0:Y:S08]  /*5cb0*/  I2F.U64.RP R57, R38 ;  /* 0x0000002600397312 */ /* 0x000e300000309000 */
[----:B0-----:R-:W0:Y:S02]  /*5cc0*/  MUFU.RCP R55, R57 ;  /* 0x0000003900377308 */ /* 0x001e240000001000 */
[----:B0-----:R-:W-:-:S06]  /*5cd0*/  VIADD R55, R55, 0x1ffffffe ;  /* 0x1ffffffe37377836 */ /* 0x001fcc0000000000 */
[----:B------:R-:W0:Y:S02]  /*5ce0*/  F2I.U64.TRUNC R60, R55 ;  /* 0x00000037003c7311 */ /* 0x000e24000020d800 */
[----:B0-----:R-:W-:-:S04]  /*5cf0*/  IMAD.WIDE.U32 R58, R60, R38, RZ ;  /* 0x000000263c3a7225 */ /* 0x001fc800078e00ff */
        /* <DEDUP_REMOVED lines=15> */
[----:B------:R-:W-:-:S03]  /*5df0*/  IADD3 R54, P2, RZ, -R54, RZ ;  /* 0x80000036ff367210 */ /* 0x000fc60007f5e0ff */
[----:B------:R-:W-:Y:S02]  /*5e00*/  IMAD R56, R51, R38, R56 ;  /* 0x0000002633387224 */ /* 0x000fe400078e0238 */
[----:B------:R-:W-:-:S04]  /*5e10*/  IMAD.HI.U32 R58, R59, R54, RZ ;  /* 0x000000363b3a7227 */ /* 0x000fc800078e00ff */
[----:B------:R-:W-:-:S04]  /*5e20*/  IMAD.X R56, RZ, RZ, ~R56, P2 ;  /* 0x000000ffff387224 */ /* 0x000fc800010e0e38 */
[----:B------:R-:W-:-:S04]  /*5e30*/  IMAD.WIDE.U32 R58, P2, R59, R56, R58 ;  /* 0x000000383b3a7225 */ /* 0x000fc8000784003a */
[C---:B------:R-:W-:Y:S01]  /*5e40*/  IMAD.HI.U32 R55, P3, R51.reuse, R54, R58 ;  /* 0x0000003633377227 */ /* 0x040fe2000786003a */
[----:B------:R-:W-:Y:S02]  /*5e50*/  IADD3 R58, P6, RZ, -R53, RZ ;  /* 0x80000035ff3a7210 */ /* 0x000fe40007fde0ff */
[----:B------:R-:W-:Y:S01]  /*5e60*/  MOV R59, RZ ;  /* 0x000000ff003b7202 */ /* 0x000fe20000000f00 */
[CC--:B------:R-:W-:Y:S02]  /*5e70*/  IMAD R54, R51.reuse, R56.reuse, RZ ;  /* 0x0000003833367224 */ /* 0x0c0fe400078e02ff */
[----:B------:R-:W-:-:S03]  /*5e80*/  IMAD.HI.U32 R56, R51, R56, RZ ;  /* 0x0000003833387227 */ /* 0x000fc600078e00ff */
[----:B------:R-:W-:Y:S01]  /*5e90*/  IADD3 R54, P4, R54, R55, RZ ;  /* 0x0000003736367210 */ /* 0x000fe20007f9e0ff */
[----:B------:R-:W-:Y:S01]  /*5ea0*/  IMAD.X R56, R56, 0x1, R51, P2 ;  /* 0x0000000138387824 */ /* 0x000fe200010e0633 */
[----:B------:R-:W-:Y:S02]  /*5eb0*/  SEL R55, R58, R53, !P5 ;  /* 0x000000353a377207 */ /* 0x000fe40006800000 */
[----:B------:R-:W-:-:S03]  /*5ec0*/  IADD3.X R53, RZ, ~R52, RZ, P6, !PT ;  /* 0x80000034ff357210 */ /* 0x000fc600037fe4ff */
[----:B------:R-:W-:Y:S01]  /*5ed0*/  IMAD.HI.U32 R58, R54, R55, RZ ;  /* 0x00000037363a7227 */ /* 0x000fe200078e00ff */
[----:B------:R-:W-:-:S05]  /*5ee0*/  SEL R51, R53, R52, !P5 ;  /* 0x0000003435337207 */ /* 0x000fca0006800000 */
[----:B------:R-:W-:Y:S01]  /*5ef0*/  IMAD.WIDE.U32 R58, R54, R51, R58 ;  /* 0x00000033363a7225 */ /* 0x000fe200078e003a */
[----:B------:R-:W-:-:S05]  /*5f00*/  IADD3.X R54, RZ, RZ, R56, P4, P3 ;  /* 0x000000ffff367210 */ /* 0x000fca00027e6438 */
[----:B------:R-:W-:-:S04]  /*5f10*/  IMAD.HI.U32 R56, P3, R54, R55, R58 ;  /* 0x0000003736387227 */ /* 0x000fc8000786003a */
[CC--:B------:R-:W-:Y:S02]  /*5f20*/  IMAD R53, R54.reuse, R51.reuse, RZ ;  /* 0x0000003336357224 */ /* 0x0c0fe400078e02ff */
[----:B------:R-:W-:-:S03]  /*5f30*/  IMAD.HI.U32 R57, R54, R51, RZ ;  /* 0x0000003336397227 */ /* 0x000fc600078e00ff */
[----:B------:R-:W-:Y:S01]  /*5f40*/  IADD3 R53, P2, R53, R56, RZ ;  /* 0x0000003835357210 */ /* 0x000fe20007f5e0ff */
[----:B------:R-:W-:-:S04]  /*5f50*/  IMAD.X R57, RZ, RZ, R57, P3 ;  /* 0x000000ffff397224 */ /* 0x000fc800018e0639 */
[----:B------:R-:W-:Y:S01]  /*5f60*/  IMAD.WIDE.U32 R58, R53, R38, RZ ;  /* 0x00000026353a7225 */ /* 0x000fe200078e00ff */
[----:B------:R-:W-:-:S03]  /*5f70*/  IADD3.X R57, RZ, R57, RZ, P2, !PT ;  /* 0x00000039ff397210 */ /* 0x000fc600017fe4ff */
[----:B------:R-:W-:Y:S01]  /*5f80*/  IMAD R54, R53, R39, R59 ;  /* 0x0000002735367224 */ /* 0x000fe200078e023b */
[----:B------:R-:W-:-:S03]  /*5f90*/  IADD3 R55, P3, -R58, R55, RZ ;  /* 0x000000373a377210 */ /* 0x000fc60007f7e1ff */
[-C--:B------:R-:W-:Y:S01]  /*5fa0*/  IMAD R54, R57, R38.reuse, R54 ;  /* 0x0000002639367224 */ /* 0x080fe200078e0236 */
[----:B------:R-:W-:-:S03]  /*5fb0*/  ISETP.GE.U32.AND P2, PT, R55, R38, PT ;  /* 0x000000263700720c */ /* 0x000fc60003f46070 */
[----:B------:R-:W-:Y:S01]  /*5fc0*/  IMAD.X R51, R51, 0x1, ~R54, P3 ;  /* 0x0000000133337824 */ /* 0x000fe200018e0e36 */
[----:B------:R-:W-:-:S04]  /*5fd0*/  IADD3 R54, P3, R55, -R38, RZ ;  /* 0x8000002637367210 */ /* 0x000fc80007f7e0ff */
[----:B------:R-:W-:-:S04]  /*5fe0*/  ISETP.GE.U32.AND.EX P2, PT, R51, R39, PT, P2 ;  /* 0x000000273300720c */ /* 0x000fc80003f46120 */
[----:B------:R-:W-:Y:S02]  /*5ff0*/  SEL R55, R54, R55, P2 ;  /* 0x0000003736377207 */ /* 0x000fe40001000000 */
[----:B------:R-:W-:Y:S02]  /*6000*/  IADD3 R54, P4, R53, 0x1, RZ ;  /* 0x0000000135367810 */ /* 0x000fe40007f9e0ff */
[----:B------:R-:W-:Y:S02]  /*6010*/  ISETP.GE.U32.AND P5, PT, R55, R38, PT ;  /* 0x000000263700720c */ /* 0x000fe40003fa6070 */
[----:B------:R-:W-:Y:S01]  /*6020*/  IADD3.X R38, R51, ~R39, RZ, P3, !PT ;  /* 0x8000002733267210 */ /* 0x000fe20001ffe4ff */
[----:B------:R-:W-:Y:S01]  /*6030*/  IMAD.X R56, RZ, RZ, R57, P4 ;  /* 0x000000ffff387224 */ /* 0x000fe200020e0639 */
[----:B------:R-:W-:Y:S02]  /*6040*/  SEL R54, R54, R53, P2 ;  /* 0x0000003536367207 */ /* 0x000fe40001000000 */
[----:B------:R-:W-:-:S02]  /*6050*/  SEL R38, R38, R51, P2 ;  /* 0x0000003326267207 */ /* 0x000fc40001000000 */
[----:B------:R-:W-:Y:S02]  /*6060*/  SEL R56, R56, R57, P2 ;  /* 0x0000003938387207 */ /* 0x000fe40001000000 */
[----:B------:R-:W-:Y:S02]  /*6070*/  IADD3 R51, P2, R54, 0x1, RZ ;  /* 0x0000000136337810 */ /* 0x000fe40007f5e0ff */
[----:B------:R-:W-:Y:S02]  /*6080*/  ISETP.GE.U32.AND.EX P5, PT, R38, R39, PT, P5 ;  /* 0x000000272600720c */ /* 0x000fe40003fa6150 */
[----:B------:R-:W-:Y:S02]  /*6090*/  IADD3.X R39, RZ, R56, RZ, P2, !PT ;  /* 0x00000038ff277210 */ /* 0x000fe400017fe4ff */
[----:B------:R-:W-:Y:S02]  /*60a0*/  SEL R51, R51, R54, P5 ;  /* 0x0000003633337207 */ /* 0x000fe40002800000 */
[----:B------:R-:W-:-:S02]  /*60b0*/  LOP3.LUT R38, R49, R52, RZ, 0x3c, !PT ;  /* 0x0000003431267212 */ /* 0x000fc400078e3cff */
[----:B------:R-:W-:Y:S02]  /*60c0*/  SEL R39, R39, R56, P5 ;  /* 0x0000003827277207 */ /* 0x000fe40002800000 */
[-C--:B------:R-:W-:Y:S02]  /*60d0*/  IADD3 R52, P3, RZ, -R51.reuse, RZ ;  /* 0x80000033ff347210 */ /* 0x080fe40007f7e0ff */
[----:B------:R-:W-:Y:S02]  /*60e0*/  ISETP.GE.AND P4, PT, R38, RZ, PT ;  /* 0x000000ff2600720c */ /* 0x000fe40003f86270 */
[----:B------:R-:W-:Y:S01]  /*60f0*/  ISETP.NE.U32.AND P2, PT, R50, RZ, PT ;  /* 0x000000ff3200720c */ /* 0x000fe20003f45070 */
[----:B------:R-:W-:Y:S01]  /*6100*/  IMAD.X R38, RZ, RZ, ~R39, P3 ;  /* 0x000000ffff267224 */ /* 0x000fe200018e0e27 */
[----:B------:R-:W-:Y:S02]  /*6110*/  SEL R52, R52, R51, !P4 ;  /* 0x0000003334347207 */ /* 0x000fe40006000000 */
[----:B------:R-:W-:-:S02]  /*6120*/  ISETP.NE.AND.EX P2, PT, R49, RZ, PT, P2 ;  /* 0x000000ff3100720c */ /* 0x000fc40003f45320 */
[----:B------:R-:W-:Y:S01]  /*6130*/  SEL R38, R38, R39, !P4 ;  /* 0x0000002726267207 */ /* 0x000fe20006000000 */
[----:B------:R-:W-:Y:S01]  /*6140*/  IMAD.MOV.U32 R39, RZ, RZ, 0x0 ;  /* 0x00000000ff277424 */ /* 0x000fe200078e00ff */
[----:B------:R-:W-:Y:S02]  /*6150*/  SEL R52, R52, 0xffffffff, P2 ;  /* 0xffffffff34347807 */ /* 0x000fe40001000000 */
[----:B------:R-:W-:Y:S02]  /*6160*/  SEL R53, R38, 0xffffffff, P2 ;  /* 0xffffffff26357807 */ /* 0x000fe40001000000 */
[----:B------:R-:W-:-:S04]  /*6170*/  MOV R38, R2 ;  /* 0x0000000200267202 */ /* 0x000fc80000000f00 */
[----:B------:R-:W-:Y:S05]  /*6180*/  RET.REL.NODEC R38 `(_ZN2at6native13col2im_kernelIddEEvlPKT_llllllllllllPS2_) ;  /* 0xffffff9c269c7950 */ /* 0x000fea0003c3ffff */
        .weak           $__internal_7_$__cuda_sm20_rem_s64
        .type           $__internal_7_$__cuda_sm20_rem_s64,@function
        .size           $__internal_7_$__cuda_sm20_rem_s64,(.L_x_511 - $__internal_7_$__cuda_sm20_rem_s64)
$__internal_7_$__cuda_sm20_rem_s64:
        /* <DEDUP_REMOVED lines=17> */
[----:B------:R-:W-:-:S04]  /*62a0*/  IMAD.HI.U32 R55, R51, R59, RZ ;  /* 0x0000003b33377227 */ /* 0x000fc800078e00ff */
[----:B------:R-:W-:Y:S01]  /*62b0*/  IMAD.HI.U32 R40, P3, R51, R57, R40 ;  /* 0x0000003933287227 */ /* 0x000fe20007860028 */
[----:B------:R-:W-:-:S03]  /*62c0*/  IADD3.X R55, R55, R51, RZ, P2, !PT ;  /* 0x0000003337377210 */ /* 0x000fc600017fe4ff */
[----:B------:R-:W-:-:S05]  /*62d0*/  IMAD R41, R51, R59, RZ ;  /* 0x0000003b33297224 */ /* 0x000fca00078e02ff */
[----:B------:R-:W-:-:S04]  /*62e0*/  IADD3 R41, P4, R41, R40, RZ ;  /* 0x0000002829297210 */ /* 0x000fc80007f9e0ff */
[----:B------:R-:W-:Y:S01]  /*62f0*/  IADD3.X R55, RZ, RZ, R55, P4, P3 ;  /* 0x000000ffff377210 */ /* 0x000fe200027e6437 */
[----:B------:R-:W-:Y:S01]  /*6300*/  IMAD.WIDE.U32 R50, R41, R38, RZ ;  /* 0x0000002629327225 */ /* 0x000fe200078e00ff */
[----:B------:R-:W-:-:S03]  /*6310*/  ISETP.GE.AND P3, PT, R53, RZ, PT ;  /* 0x000000ff3500720c */ /* 0x000fc60003f66270 */
[----:B------:R-:W-:Y:S01]  /*6320*/  IMAD R40, R41, R39, R51 ;  /* 0x0000002729287224 */ /* 0x000fe200078e0233 */
[----:B------:R-:W-:-:S03]  /*6330*/  IADD3 R51, P2, RZ, -R50, RZ ;  /* 0x80000032ff337210 */ /* 0x000fc60007f5e0ff */
[----:B------:R-:W-:Y:S02]  /*6340*/  IMAD R50, R55, R38, R40 ;  /* 0x0000002637327224 */ /* 0x000fe400078e0228 */
[----:B------:R-:W-:-:S04]  /*6350*/  IMAD.HI.U32 R40, R41, R51, RZ ;  /* 0x0000003329287227 */ /* 0x000fc800078e00ff */
[----:B------:R-:W-:-:S04]  /*6360*/  IMAD.X R50, RZ, RZ, ~R50, P2 ;  /* 0x000000ffff327224 */ /* 0x000fc800010e0e32 */
[----:B------:R-:W-:-:S04]  /*6370*/  IMAD.WIDE.U32 R40, P2, R41, R50, R40 ;  /* 0x0000003229287225 */ /* 0x000fc80007840028 */
[----:B------:R-:W-:-:S04]  /*6380*/  IMAD.HI.U32 R56, R55, R50, RZ ;  /* 0x0000003237387227 */ /* 0x000fc800078e00ff */
[----:B------:R-:W-:Y:S01]  /*6390*/  IMAD.HI.U32 R40, P4, R55, R51, R40 ;  /* 0x0000003337287227 */ /* 0x000fe20007880028 */
[----:B------:R-:W-:-:S03]  /*63a0*/  IADD3 R51, P5, RZ, -R54, RZ ;  /* 0x80000036ff337210 */ /* 0x000fc60007fbe0ff */
[----:B------:R-:W-:Y:S01]  /*63b0*/  IMAD R41, R55, R50, RZ ;  /* 0x0000003237297224 */ /* 0x000fe200078e02ff */
[----:B------:R-:W-:Y:S01]  /*63c0*/  SEL R51, R51, R54, !P3 ;  /* 0x0000003633337207 */ /* 0x000fe20005800000 */
[----:B------:R-:W-:Y:S01]  /*63d0*/  IMAD.X R55, R56, 0x1, R55, P2 ;  /* 0x0000000138377824 */ /* 0x000fe200010e0637 */
[-C--:B------:R-:W-:Y:S02]  /*63e0*/  IADD3.X R54, RZ, ~R53.reuse, RZ, P5, !PT ;  /* 0x80000035ff367210 */ /* 0x080fe40002ffe4ff */
[----:B------:R-:W-:Y:S01]  /*63f0*/  IADD3 R50, P6, R41, R40, RZ ;  /* 0x0000002829327210 */ /* 0x000fe20007fde0ff */
[----:B------:R-:W-:Y:S01]  /*6400*/  HFMA2.MMA R41, -RZ, RZ, 0, 0 ;  /* 0x00000000ff297435 */ /* 0x000fe200000001ff */
[----:B------:R-:W-:Y:S02]  /*6410*/  SEL R53, R54, R53, !P3 ;  /* 0x0000003536357207 */ /* 0x000fe40005800000 */
        /* <DEDUP_REMOVED lines=36> */
[----:B------:R-:W-:Y:S06]  /*6660*/  RET.REL.NODEC R38 `(_ZN2at6native13col2im_kernelIddEEvlPKT_llllllllllllPS2_) ;  /* 0xffffff9826647950 */ /* 0x000fec0003c3ffff */
.L_x_451:
        /* <DEDUP_REMOVED lines=9> */
.L_x_511:


//--------------------- .text._ZN2at6native13im2col_kernelIN3c108BFloat16EEEvlPKT_llllllllllllPS4_ --------------------------
	.section	.text._ZN2at6native13im2col_kernelIN3c108BFloat16EEEvlPKT_llllllllllllPS4_,"ax",@progbits
	.align	128
        .global         _ZN2at6native13im2col_kernelIN3c108BFloat16EEEvlPKT_llllllllllllPS4_
        .type           _ZN2at6native13im2col_kernelIN3c108BFloat16EEEvlPKT_llllllllllllPS4_,@function
        .size           _ZN2at6native13im2col_kernelIN3c108BFloat16EEEvlPKT_llllllllllllPS4_,(.L_x_512 - _ZN2at6native13im2col_kernelIN3c108BFloat16EEEvlPKT_llllllllllllPS4_)
        .other          _ZN2at6native13im2col_kernelIN3c108BFloat16EEEvlPKT_llllllllllllPS4_,@"STO_CUDA_ENTRY STV_DEFAULT"
_ZN2at6native13im2col_kernelIN3c108BFloat16EEEvlPKT_llllllllllllPS4_:
.text._ZN2at6native13im2col_kernelIN3c108BFloat16EEEvlPKT_llllllllllllPS4_:
        /* <DEDUP_REMOVED lines=10> */
[----:B------:R-:W0:Y:S02]  /*00a0*/  LDC.64 R2, c[0x0][0x230] ;  /* 0x00008c00ff027b82 */ /* 0x000e240000000a00 */
[----:B0-----:R-:W-:-:S04]  /*00b0*/  ISETP.GE.U32.AND P0, PT, R2, 0x1, PT ;  /* 0x000000010200780c */ /* 0x001fc80003f06070 */
[----:B------:R-:W-:-:S13]  /*00c0*/  ISETP.GE.AND.EX P0, PT, R3, RZ, PT, P0 ;  /* 0x000000ff0300720c */ /* 0x000fda0003f06300 */
[----:B------:R-:W-:Y:S05]  /*00d0*/  @!P0 EXIT ;  /* 0x000000000000894d */ /* 0x000fea0003800000 */
[----:B------:R-:W-:Y:S01]  /*00e0*/  ULDC.64 UR6, c[0x0][0x278] ;  /* 0x00009e0000067ab9 */ /* 0x000fe20000000a00 */
[----:B------:R-:W-:Y:S01]  /*00f0*/  ULDC.64 UR10, c[0x0][0x270] ;  /* 0x00009c00000a7ab9 */ /* 0x000fe20000000a00 */
[----:B------:R-:W-:Y:S01]  /*0100*/  IMAD.MOV.U32 R0, RZ, RZ, R12 ;  /* 0x000000ffff007224 */ /* 0x000fe200078e000c */
[----:B------:R-:W-:Y:S02]  /*0110*/  UIMAD UR4, UR7, UR10, URZ ;  /* 0x0000000a070472a4 */ /* 0x000fe4000f8e023f */
[----:B------:R-:W-:Y:S02]  /*0120*/  UIMAD.WIDE.U32 UR8, UR6, UR10, URZ ;  /* 0x0000000a060872a5 */ /* 0x000fe4000f8e003f */
[----:B------:R-:W-:Y:S02]  /*0130*/  UIMAD UR4, UR6, UR11, UR4 ;  /* 0x0000000b060472a4 */ /* 0x000fe4000f8e0204 */
[----:B------:R-:W-:Y:S02]  /*0140*/  USHF.L.U32 UR22, UR8, 0x1, URZ ;  /* 0x0000000108167899 */ /* 0x000fe4000800063f */
[----:B------:R-:W-:Y:S01]  /*0150*/  UIADD3 UR12, UR9, UR4, URZ ;  /* 0x00000004090c7290 */ /* 0x000fe2000fffe03f */
[----:B------:R-:W-:-:S03]  /*0160*/  ULDC.64 UR16, c[0x0][0x208] ;  /* 0x0000820000107ab9 */ /* 0x000fc60000000a00 */
[----:B------:R-:W-:-:S12]  /*0170*/  USHF.L.U64.HI UR23, UR8, 0x1, UR12 ;  /* 0x0000000108177899 */ /* 0x000fd8000801020c */
.L_x_463:
[----:B------:R-:W-:Y:S01]  /*0180*/  ULDC UR4, c[0x0][0x27c] ;  /* 0x00009f0000047ab9 */ /* 0x000fe20000000800 */
[----:B------:R-:W-:Y:S01]  /*0190*/  BSSY B0, `(.L_x_452) ;  /* 0x000002e000007945 */ /* 0x000fe20003800000 */
[----:B------:R-:W-:-:S04]  /*01a0*/  LOP3.LUT R2, R13, UR4, RZ, 0xfc, !PT ;  /* 0x000000040d027c12 */ /* 0x000fc8000f8efcff */
[----:B------:R-:W-:-:S13]  /*01b0*/  ISETP.NE.U32.AND P0, PT, R2, RZ, PT ;  /* 0x000000ff0200720c */ /* 0x000fda0003f05070 */
[----:B0123--:R-:W-:Y:S05]  /*01c0*/  @!P0 BRA `(.L_x_453) ;  /* 0x00000000004c8947 */ /* 0x00ffea0003800000 */
[----:B------:R-:W-:Y:S01]  /*01d0*/  ULDC.64 UR4, c[0x0][0x278] ;  /* 0x00009e0000047ab9 */ /* 0x000fe20000000a00 */
[----:B------:R-:W-:Y:S01]  /*01e0*/  IMAD.MOV.U32 R14, RZ, RZ, R0 ;  /* 0x000000ffff0e7224 */ /* 0x000fe200078e0000 */
[----:B------:R-:W-:Y:S01]  /*01f0*/  MOV R6, 0x240 ;  /* 0x0000024000067802 */ /* 0x000fe20000000f00 */
[----:B------:R-:W-:Y:S02]  /*0200*/  IMAD.U32 R8, RZ, RZ, UR4 ;  /* 0x00000004ff087e24 */ /* 0x000fe4000f8e00ff */
[----:B------:R-:W-:Y:S02]  /*0210*/  IMAD.U32 R7, RZ, RZ, UR5 ;  /* 0x00000005ff077e24 */ /* 0x000fe4000f8e00ff */
[----:B------:R-:W-:-:S07]  /*0220*/  IMAD.MOV.U32 R10, RZ, RZ, R13 ;  /* 0x000000ffff0a7224 */ /* 0x000fce00078e000d */
[----:B------:R-:W-:Y:S05]  /*0230*/  CALL.REL.NOINC `($__internal_8_$__cuda_sm20_div_s64) ;  /* 0x0000001800587944 */ /* 0x000fea0003c00000 */
[----:B------:R-:W-:Y:S01]  /*0240*/  IADD3 R15, P0, RZ, -R10, RZ ;  /* 0x8000000aff0f7210 */ /* 0x000fe20007f1e0ff */
[----:B------:R-:W-:Y:S01]  /*0250*/  ULDC.64 UR4, c[0x0][0x278] ;  /* 0x00009e0000047ab9 */ /* 0x000fe20000000a00 */
[----:B------:R-:W-:-:S03]  /*0260*/  MOV R12, R0 ;  /* 0x00000000000c7202 */ /* 0x000fc60000000f00 */
[----:B------:R-:W-:Y:S02]  /*0270*/  IMAD.X R4, RZ, RZ, ~R11, P0 ;  /* 0x000000ffff047224 */ /* 0x000fe400000e0e0b */
[----:B------:R-:W-:-:S04]  /*0280*/  IMAD.WIDE.U32 R2, R15, UR4, R12 ;  /* 0x000000040f027c25 */ /* 0x000fc8000f8e000c */
[----:B------:R-:W-:Y:S02]  /*0290*/  IMAD R4, R4, UR4, RZ ;  /* 0x0000000404047c24 */ /* 0x000fe4000f8e02ff */
[----:B------:R-:W-:Y:S02]  /*02a0*/  IMAD.MOV.U32 R12, RZ, RZ, R2 ;  /* 0x000000ffff0c7224 */ /* 0x000fe400078e0002 */
[----:B------:R-:W-:Y:S02]  /*02b0*/  IMAD R15, R15, UR5, R4 ;  /* 0x000000050f0f7c24 */ /* 0x000fe4000f8e0204 */
[----:B------:R-:W-:Y:S02]  /*02c0*/  IMAD.MOV.U32 R2, RZ, RZ, R10 ;  /* 0x000000ffff027224 */ /* 0x000fe400078e000a */
[----:B------:R-:W-:Y:S02]  /*02d0*/  IMAD.IADD R15, R3, 0x1, R15 ;  /* 0x00000001030f7824 */ /* 0x000fe400078e020f */
[----:B------:R-:W-:Y:S01]  /*02e0*/  IMAD.MOV.U32 R3, RZ, RZ, R11 ;  /* 0x000000ffff037224 */ /* 0x000fe200078e000b */
[----:B------:R-:W-:Y:S06]  /*02f0*/  BRA `(.L_x_454) ;  /* 0x00000000005c7947 */ /* 0x000fec0003800000 */
.L_x_453:
[----:B------:R-:W-:Y:S01]  /*0300*/  ULDC UR4, c[0x0][0x278] ;  /* 0x00009e0000047ab9 */ /* 0x000fe20000000800 */
[----:B------:R-:W-:Y:S01]  /*0310*/  IMAD.MOV.U32 R15, RZ, RZ, RZ ;  /* 0x000000ffff0f7224 */ /* 0x000fe200078e00ff */
[----:B------:R-:W0:Y:S01]  /*0320*/  I2F.U32.RP R4, UR4 ;  /* 0x0000000400047d06 */ /* 0x000e220008209000 */
[----:B------:R-:W-:-:S07]  /*0330*/  ISETP.NE.U32.AND P2, PT, RZ, UR4, PT ;  /* 0x00000004ff007c0c */ /* 0x000fce000bf45070 */
[----:B0-----:R-:W0:Y:S02]  /*0340*/  MUFU.RCP R4, R4 ;  /* 0x0000000400047308 */ /* 0x001e240000001000 */
[----:B0-----:R-:W-:-:S06]  /*0350*/  VIADD R2, R4, 0xffffffe ;  /* 0x0ffffffe04027836 */ /* 0x001fcc0000000000 */
        /* <DEDUP_REMOVED lines=12> */
[----:B------:R-:W-:Y:S01]  /*0420*/  @P1 VIADD R2, R2, 0x1 ;  /* 0x0000000102021836 */ /* 0x000fe20000000000 */
[----:B------:R-:W-:-:S05]  /*0430*/  @!P2 LOP3.LUT R2, RZ, UR4, RZ, 0x33, !PT ;  /* 0x00000004ff02ac12 */ /* 0x000fca000f8e33ff */
[----:B------:R-:W-:-:S04]  /*0440*/  IMAD.MOV R3, RZ, RZ, -R2 ;  /* 0x000000ffff037224 */ /* 0x000fc800078e0a02 */
[----:B------:R-:W-:Y:S02]  /*0450*/  IMAD R12, R3, UR4, R0 ;  /* 0x00000004030c7c24 */ /* 0x000fe4000f8e0200 */
[----:B------:R-:W-:-:S07]  /*0460*/  IMAD.MOV.U32 R3, RZ, RZ, RZ ;  /* 0x000000ffff037224 */ /* 0x000fce00078e00ff */
.L_x_454:
[----:B------:R-:W-:Y:S05]  /*0470*/  BSYNC B0 ;  /* 0x0000000000007941 */ /* 0x000fea0003800000 */
.L_x_452:
[----:B------:R-:W-:Y:S01]  /*0480*/  ULDC UR4, c[0x0][0x274] ;  /* 0x00009d0000047ab9 */ /* 0x000fe20000000800 */
[----:B------:R-:W-:Y:S01]  /*0490*/  BSSY B0, `(.L_x_455) ;  /* 0x000002f000007945 */ /* 0x000fe20003800000 */
[----:B------:R-:W-:-:S05]  /*04a0*/  IMAD.U32 R21, RZ, RZ, UR4 ;  /* 0x00000004ff157e24 */ /* 0x000fca000f8e00ff */
[----:B------:R-:W-:-:S04]  /*04b0*/  LOP3.LUT R4, R3, R21, RZ, 0xfc, !PT ;  /* 0x0000001503047212 */ /* 0x000fc800078efcff */
[----:B------:R-:W-:-:S13]  /*04c0*/  ISETP.NE.U32.AND P0, PT, R4, RZ, PT ;  /* 0x000000ff0400720c */ /* 0x000fda0003f05070 */
[----:B------:R-:W-:Y:S05]  /*04d0*/  @!P0 BRA `(.L_x_456) ;  /* 0x0000000000488947 */ /* 0x000fea0003800000 */
[----:B------:R-:W-:Y:S01]  /*04e0*/  ULDC.64 UR4, c[0x0][0x270] ;  /* 0x00009c0000047ab9 */ /* 0x000fe20000000a00 */
[----:B------:R-:W-:Y:S01]  /*04f0*/  MOV R14, R2 ;  /* 0x00000002000e7202 */ /* 0x000fe20000000f00 */
[----:B------:R-:W-:Y:S01]  /*0500*/  IMAD.U32 R8, RZ, RZ, UR4 ;  /* 0x00000004ff087e24 */ /* 0x000fe2000f8e00ff */
[----:B------:R-:W-:Y:S01]  /*0510*/  MOV R6, 0x550 ;  /* 0x0000055000067802 */ /* 0x000fe20000000f00 */
[----:B------:R-:W-:Y:S02]  /*0520*/  IMAD.U32 R7, RZ, RZ, UR5 ;  /* 0x00000005ff077e24 */ /* 0x000fe4000f8e00ff */
[----:B------:R-:W-:-:S07]  /*0530*/  IMAD.MOV.U32 R10, RZ, RZ, R3 ;  /* 0x000000ffff0a7224 */ /* 0x000fce00078e0003 */
[----:B------:R-:W-:Y:S05]  /*0540*/  CALL.REL.NOINC `($__internal_8_$__cuda_sm20_div_s64) ;  /* 0x0000001400947944 */ /* 0x000fea0003c00000 */
[----:B------:R-:W-:Y:S01]  /*0550*/  IADD3 R17, P0, RZ, -R10, RZ ;  /* 0x8000000aff117210 */ /* 0x000fe20007f1e0ff */
[----:B------:R-:W-:Y:S02]  /*0560*/  ULDC.64 UR4, c[0x0][0x270] ;  /* 0x00009c0000047ab9 */ /* 0x000fe40000000a00 */
[----:B------:R-:W-:Y:S02]  /*0570*/  IMAD.U32 R16, RZ, RZ, UR4 ;  /* 0x00000004ff107e24 */ /* 0x000fe4000f8e00ff */
[----:B------:R-:W-:Y:S02]  /*0580*/  IMAD.X R4, RZ, RZ, ~R11, P0 ;  /* 0x000000ffff047224 */ /* 0x000fe400000e0e0b */
[----:B------:R-:W-:Y:S02]  /*0590*/  IMAD.U32 R21, RZ, RZ, UR5 ;  /* 0x00000005ff157e24 */ /* 0x000fe4000f8e00ff */
[-C--:B------:R-:W-:Y:S02]  /*05a0*/  IMAD R4, R4, R16.reuse, RZ ;  /* 0x0000001004047224 */ /* 0x080fe400078e02ff */
[----:B------:R-:W-:-:S04]  /*05b0*/  IMAD.WIDE.U32 R2, R17, R16, R2 ;  /* 0x0000001011027225 */ /* 0x000fc800078e0002 */
[----:B------:R-:W-:Y:S02]  /*05c0*/  IMAD R17, R17, R21, R4 ;  /* 0x0000001511117224 */ /* 0x000fe400078e0204 */
[----:B------:R-:W-:-:S03]  /*05d0*/  IMAD.MOV.U32 R14, RZ, RZ, R2 ;  /* 0x000000ffff0e7224 */ /* 0x000fc600078e0002 */
[----:B------:R-:W-:Y:S01]  /*05e0*/  IADD3 R17, R3, R17, RZ ;  /* 0x0000001103117210 */ /* 0x000fe20007ffe0ff */
[----:B------:R-:W-:Y:S06]  /*05f0*/  BRA `(.L_x_457) ;  /* 0x0000000000607947 */ /* 0x000fec0003800000 */
.L_x_456:
[----:B------:R-:W-:Y:S01]  /*0600*/  ULDC UR4, c[0x0][0x270] ;  /* 0x00009c0000047ab9 */ /* 0x000fe20000000800 */
[----:B------:R-:W-:Y:S02]  /*0610*/  IMAD.MOV.U32 R17, RZ, RZ, RZ ;  /* 0x000000ffff117224 */ /* 0x000fe400078e00ff */
[----:B------:R-:W-:Y:S02]  /*0620*/  IMAD.U32 R16, RZ, RZ, UR4 ;  /* 0x00000004ff107e24 */ /* 0x000fe4000f8e00ff */
[----:B------:R-:W-:Y:S02]  /*0630*/  IMAD.MOV.U32 R11, RZ, RZ, RZ ;  /* 0x000000ffff0b7224 */ /* 0x000fe400078e00ff */
[----:B------:R-:W0:Y:S01]  /*0640*/  I2F.U32.RP R3, R16 ;  /* 0x0000001000037306 */ /* 0x000e220000209000 */
[----:B------:R-:W-:-:S07]  /*0650*/  ISETP.NE.U32.AND P2, PT, R16, RZ, PT ;  /* 0x000000ff1000720c */ /* 0x000fce0003f45070 */
[----:B0-----:R-:W0:Y:S02]  /*0660*/  MUFU.RCP R3, R3 ;  /* 0x0000000300037308 */ /* 0x001e240000001000 */
[----:B0-----:R-:W-:-:S06]  /*0670*/  VIADD R4, R3, 0xffffffe ;  /* 0x0ffffffe03047836 */ /* 0x001fcc0000000000 */
[----:B------:R0:W1:Y:S02]  /*0680*/  F2I.FTZ.U32.TRUNC.NTZ R5, R4 ;  /* 0x0000000400057305 */ /* 0x000064000021f000 */
[----:B0-----:R-:W-:Y:S02]  /*0690*/  IMAD.MOV.U32 R4, RZ, RZ, RZ ;  /* 0x000000ffff047224 */ /* 0x001fe400078e00ff */
[----:B-1----:R-:W-:-:S04]  /*06a0*/  IMAD R6, R5, R16, RZ ;  /* 0x0000001005067224 */ /* 0x002fc800078e02ff */
[----:B------:R-:W-:-:S04]  /*06b0*/  IMAD.MOV R7, RZ, RZ, -R6 ;  /* 0x000000ffff077224 */ /* 0x000fc800078e0a06 */
[----:B------:R-:W-:-:S06]  /*06c0*/  IMAD.HI.U32 R5, R5, R7, R4 ;  /* 0x0000000705057227 */ /* 0x000fcc00078e0004 */
[----:B------:R-:W-:-:S04]  /*06d0*/  IMAD.HI.U32 R10, R5, R2, RZ ;  /* 0x00000002050a7227 */ /* 0x000fc800078e00ff */
[----:B------:R-:W-:-:S04]  /*06e0*/  IMAD.MOV R5, RZ, RZ, -R10 ;  /* 0x000000ffff057224 */ /* 0x000fc800078e0a0a */
[----:B------:R-:W-:-:S05]  /*06f0*/  IMAD R5, R16, R5, R2 ;  /* 0x0000000510057224 */ /* 0x000fca00078e0202 */
[----:B------:R-:W-:-:S13]  /*0700*/  ISETP.GE.U32.AND P0, PT, R5, R16, PT ;  /* 0x000000100500720c */ /* 0x000fda0003f06070 */
[----:B------:R-:W-:Y:S02]  /*0710*/  @P0 IMAD.IADD R5, R5, 0x1, -R16 ;  /* 0x0000000105050824 */ /* 0x000fe400078e0a10 */
[----:B------:R-:W-:-:S03]  /*0720*/  @P0 VIADD R10, R10, 0x1 ;  /* 0x000000010a0a0836 */ /* 0x000fc60000000000 */
[----:B------:R-:W-:-:S13]  /*0730*/  ISETP.GE.U32.AND P1, PT, R5, R16, PT ;  /* 0x000000100500720c */ /* 0x000fda0003f26070 */
[----:B------:R-:W-:Y:S02]  /*0740*/  @P1 IADD3 R10, R10, 0x1, RZ ;  /* 0x000000010a0a1810 */ /* 0x000fe40007ffe0ff */
[----:B------:R-:W-:-:S05]  /*0750*/  @!P2 LOP3.LUT R10, RZ, R16, RZ, 0x33, !PT ;  /* 0x00000010ff0aa212 */ /* 0x000fca00078e33ff */
[----:B------:R-:W-:-:S04]  /*0760*/  IMAD.MOV R3, RZ, RZ, -R10 ;  /* 0x000000ffff037224 */ /* 0x000fc800078e0a0a */
[----:B------:R-:W-:-:S07]  /*0770*/  IMAD R14, R16, R3, R2 ;  /* 0x00000003100e7224 */ /* 0x000fce00078e0202 */
.L_x_457:
[----:B------:R-:W-:Y:S05]  /*0780*/  BSYNC B0 ;  /* 0x0000000000007941 */ /* 0x000fea0003800000 */
.L_x_455:
[----:B------:R-:W0:Y:S01]  /*0790*/  LDC.64 R4, c[0x0][0x238] ;  /* 0x00008e00ff047b82 */ /* 0x000e220000000a00 */
[----:B------:R-:W-:Y:S02]  /*07a0*/  ULDC.64 UR4, c[0x0][0x248] ;  /* 0x0000920000047ab9 */ /* 0x000fe40000000a00 */
[----:B------:R-:W-:-:S04]  /*07b0*/  UIADD3 UR4, UP0, URZ, -UR4, URZ ;  /* 0x800000043f047290 */ /* 0x000fc8000ff1e03f */
[----:B------:R-:W-:Y:S01]  /*07c0*/  UIADD3.X UR5, URZ, ~UR5, URZ, UP0, !UPT ;  /* 0x800000053f057290 */ /* 0x000fe200087fe43f */
[----:B------:R-:W1:Y:S01]  /*07d0*/  LDC.64 R18, c[0x0][0x258] ;  /* 0x00009600ff127b82 */ /* 0x000e620000000a00 */
[----:B0-----:R-:W-:-:S04]  /*07e0*/  ISETP.GE.U32.AND P0, PT, R4, 0x1, PT ;  /* 0x000000010400780c */ /* 0x001fc80003f06070 */
[----:B------:R-:W-:Y:S01]  /*07f0*/  ISETP.GE.AND.EX P0, PT, R5, RZ, PT, P0 ;  /* 0x000000ff0500720c */ /* 0x000fe20003f06300 */
[-C--:B-1----:R-:W-:Y:S02]  /*0800*/  IMAD R2, R15, R18.reuse, RZ ;  /* 0x000000120f027224 */ /* 0x082fe400078e02ff */
[----:B------:R-:W-:-:S04]  /*0810*/  IMAD.WIDE.U32 R8, R12, R18, UR4 ;  /* 0x000000040c087e25 */ /* 0x000fc8000f8e0012 */
[----:B------:R-:W-:-:S06]  /*0820*/  IMAD R19, R12, R19, R2 ;  /* 0x000000130c137224 */ /* 0x000fcc00078e0202 */
[----:B------:R-:W-:Y:S05]  /*0830*/  @!P0 BRA `(.L_x_458) ;  /* 0x0000001000b08947 */ /* 0x000fea0003800000 */
[----:B------:R-:W-:Y:S01]  /*0840*/  ULDC.64 UR4, c[0x0][0x230] ;  /* 0x00008c0000047ab9 */ /* 0x000fe20000000a00 */
[----:B------:R-:W-:Y:S02]  /*0850*/  IMAD.IADD R19, R9, 0x1, R19 ;  /* 0x0000000109137824 */ /* 0x000fe400078e0213 */
[----:B------:R-:W-:Y:S02]  /*0860*/  IMAD R5, R5, UR4, RZ ;  /* 0x0000000405057c24 */ /* 0x000fe4000f8e02ff */
[----:B------:R-:W-:-:S04]  /*0870*/  IMAD.WIDE.U32 R2, R4, UR4, RZ ;  /* 0x0000000404027c25 */ /* 0x000fc8000f8e00ff */
[----:B------:R-:W-:Y:S01]  /*0880*/  IMAD R5, R4, UR5, R5 ;  /* 0x0000000504057c24 */ /* 0x000fe2000f8e0205 */
[----:B------:R-:W-:-:S03]  /*0890*/  ULDC.64 UR4, c[0x0][0x278] ;  /* 0x00009e0000047ab9 */ /* 0x000fc60000000a00 */
[----:B------:R-:W-:Y:S02]  /*08a0*/  IMAD.IADD R3, R3, 0x1, R5 ;  /* 0x0000000103037824 */ /* 0x000fe400078e0205 */
[----:B------:R-:W-:-:S04]  /*08b0*/  IMAD.WIDE.U32 R4, R2, R16, RZ ;  /* 0x0000001002047225 */ /* 0x000fc800078e00ff */
[----:B------:R-:W-:Y:S02]  /*08c0*/  IMAD R3, R3, R16, RZ ;  /* 0x0000001003037224 */ /* 0x000fe400078e02ff */
[----:B------:R-:W-:Y:S02]  /*08d0*/  IMAD.MOV.U32 R16, RZ, RZ, R14 ;  /* 0x000000ffff107224 */ /* 0x000fe400078e000e */
[----:B------:R-:W-:-:S04]  /*08e0*/  IMAD R3, R2, R21, R3 ;  /* 0x0000001502037224 */ /* 0x000fc800078e0203 */
[----:B------:R-:W-:-:S04]  /*08f0*/  IMAD.IADD R3, R5, 0x1, R3 ;  /* 0x0000000105037824 */ /* 0x000fc800078e0203 */
[----:B------:R-:W-:Y:S02]  /*0900*/  IMAD R5, R3, R10, RZ ;  /* 0x0000000a03057224 */ /* 0x000fe400078e02ff */
[----:B------:R-:W-:-:S04]  /*0910*/  IMAD.WIDE.U32 R2, R10, R4, R16 ;  /* 0x000000040a027225 */ /* 0x000fc800078e0010 */
[----:B------:R-:W-:Y:S01]  /*0920*/  IMAD R5, R11, R4, R5 ;  /* 0x000000040b057224 */ /* 0x000fe200078e0205 */
[----:B------:R-:W-:-:S03]  /*0930*/  MOV R4, R12 ;  /* 0x0000000c00047202 */ /* 0x000fc60000000f00 */
[----:B------:R-:W-:Y:S02]  /*0940*/  IMAD.IADD R3, R3, 0x1, R5 ;  /* 0x0000000103037824 */ /* 0x000fe400078e0205 */
[----:B------:R-:W-:Y:S02]  /*0950*/  IMAD.MOV.U32 R5, RZ, RZ, R15 ;  /* 0x000000ffff057224 */ /* 0x000fe400078e000f */
[----:B------:R-:W-:Y:S02]  /*0960*/  IMAD R3, R3, UR4, RZ ;  /* 0x0000000403037c24 */ /* 0x000fe4000f8e02ff */
[----:B------:R-:W-:-:S04]  /*0970*/  IMAD.WIDE.U32 R4, R2, UR4, R4 ;  /* 0x0000000402047c25 */ /* 0x000fc8000f8e0004 */
[----:B------:R-:W-:Y:S01]  /*0980*/  IMAD R3, R2, UR5, R3 ;  /* 0x0000000502037c24 */ /* 0x000fe2000f8e0203 */
[----:B------:R-:W-:Y:S02]  /*0990*/  ULDC.64 UR4, c[0x0][0x280] ;  /* 0x0000a00000047ab9 */ /* 0x000fe40000000a00 */
[----:B------:R-:W-:Y:S01]  /*09a0*/  LEA R16, P0, R4, UR4, 0x1 ;  /* 0x0000000404107c11 */ /* 0x000fe2000f8008ff */
[----:B------:R-:W-:Y:S01]  /*09b0*/  IMAD.IADD R21, R5, 0x1, R3 ;  /* 0x0000000105157824 */ /* 0x000fe200078e0203 */
[----:B------:R-:W-:-:S04]  /*09c0*/  UMOV UR4, URZ ;  /* 0x0000003f00047c82 */ /* 0x000fc80008000000 */
[----:B------:R-:W-:Y:S01]  /*09d0*/  LEA.HI.X R21, R4, UR5, R21, 0x1, P0 ;  /* 0x0000000504157c11 */ /* 0x000fe200080f0c15 */
[----:B------:R-:W-:-:S06]  /*09e0*/  UMOV UR5, URZ ;  /* 0x0000003f00057c82 */ /* 0x000fcc0008000000 */
.L_x_462:
[----:B0--3--:R-:W0:Y:S01]  /*09f0*/  LDC.64 R4, c[0x0][0x250] ;  /* 0x00009400ff047b82 */ /* 0x009e220000000a00 */
[----:B------:R-:W-:Y:S01]  /*0a00*/  ULDC.64 UR6, c[0x0][0x240] ;  /* 0x0000900000067ab9 */ /* 0x000fe20000000a00 */
[----:B------:R-:W-:Y:S01]  /*0a10*/  ULDC.64 UR18, c[0x0][0x238] ;  /* 0x00008e0000127ab9 */ /* 0x000fe20000000a00 */
[----:B------:R-:W-:Y:S01]  /*0a20*/  UIADD3 UR6, UP0, URZ, -UR6, URZ ;  /* 0x800000063f067290 */ /* 0x000fe2000ff1e03f */
[----:B------:R-:W-:Y:S01]  /*0a30*/  IMAD.MOV.U32 R18, RZ, RZ, R8 ;  /* 0x000000ffff127224 */ /* 0x000fe200078e0008 */
[----:B------:R-:W-:Y:S01]  /*0a40*/  ULDC.64 UR26, c[0x0][0x220] ;  /* 0x00008800001a7ab9 */ /* 0x000fe20000000a00 */
[----:B------:R-:W-:Y:S01]  /*0a50*/  ULDC.64 UR10, c[0x0][0x228] ;  /* 0x00008a00000a7ab9 */ /* 0x000fe20000000a00 */
[----:B------:R-:W-:Y:S01]  /*0a60*/  UIADD3.X UR7, URZ, ~UR7, URZ, UP0, !UPT ;  /* 0x800000073f077290 */ /* 0x000fe200087fe43f */
[----:B-1----:R-:W1:Y:S08]  /*0a70*/  LDC.64 R6, c[0x0][0x260] ;  /* 0x00009800ff067b82 */ /* 0x002e700000000a00 */
[----:B--2---:R-:W2:Y:S01]  /*0a80*/  LDC.64 R24, c[0x0][0x230] ;  /* 0x00008c00ff187b82 */ /* 0x004ea20000000a00 */
[----:B0-----:R-:W-:-:S04]  /*0a90*/  IMAD R2, R17, R4, RZ ;  /* 0x0000000411027224 */ /* 0x001fc800078e02ff */
[C---:B------:R-:W-:Y:S02]  /*0aa0*/  IMAD R5, R14.reuse, R5, R2 ;  /* 0x000000050e057224 */ /* 0x040fe400078e0202 */
[----:B------:R-:W-:Y:S01]  /*0ab0*/  IMAD.WIDE.U32 R2, R14, R4, UR6 ;  /* 0x000000060e027e25 */ /* 0x000fe2000f8e0004 */
[----:B------:R-:W-:-:S03]  /*0ac0*/  UIADD3 UR6, UP0, UR18, -0x1, URZ ;  /* 0xffffffff12067890 */ /* 0x000fc6000ff1e03f */
[C---:B-1----:R-:W-:Y:S01]  /*0ad0*/  IMAD R4, R6.reuse, UR4, RZ ;  /* 0x0000000406047c24 */ /* 0x042fe2000f8e02ff */
[----:B------:R-:W-:Y:S01]  /*0ae0*/  UIADD3.X UR7, UR19, -0x1, URZ, UP0, !UPT ;  /* 0xffffffff13077890 */ /* 0x000fe200087fe43f */
[----:B------:R-:W-:Y:S01]  /*0af0*/  IMAD.IADD R3, R3, 0x1, R5 ;  /* 0x0000000103037824 */ /* 0x000fe200078e0205 */
[----:B------:R-:W-:Y:S01]  /*0b00*/  UISETP.GE.U32.AND UP0, UPT, UR6, 0x3, UPT ;  /* 0x000000030600788c */ /* 0x000fe2000bf06070 */
[----:B------:R-:W-:Y:S02]  /*0b10*/  IMAD R5, R7, UR5, R4 ;  /* 0x0000000507057c24 */ /* 0x000fe4000f8e0204 */
[----:B------:R-:W-:Y:S01]  /*0b20*/  IMAD.WIDE.U32 R6, R6, UR5, R2 ;  /* 0x0000000506067c25 */ /* 0x000fe2000f8e0002 */
[----:B------:R-:W-:Y:S02]  /*0b30*/  UIADD3 UR5, UP1, UR5, 0x1, URZ ;  /* 0x0000000105057890 */ /* 0x000fe4000ff3e03f */
[----:B------:R-:W-:Y:S01]  /*0b40*/  UISETP.GE.U32.AND.EX UP0, UPT, UR7, URZ, UPT, UP0 ;  /* 0x0000003f0700728c */ /* 0x000fe2000bf06100 */
[----:B------:R-:W-:Y:S01]  /*0b50*/  IMAD R3, R11, UR26, RZ ;  /* 0x0000001a0b037c24 */ /* 0x000fe2000f8e02ff */
[----:B------:R-:W-:Y:S01]  /*0b60*/  UIADD3.X UR4, URZ, UR4, URZ, UP1, !UPT ;  /* 0x000000043f047290 */ /* 0x000fe20008ffe43f */
[----:B------:R-:W-:Y:S01]  /*0b70*/  IMAD.IADD R5, R7, 0x1, R5 ;  /* 0x0000000107057824 */ /* 0x000fe200078e0205 */
[----:B--2---:R-:W-:Y:S01]  /*0b80*/  ISETP.LE.U32.AND P0, PT, R24, UR5, PT ;  /* 0x0000000518007c0c */ /* 0x004fe2000bf03070 */
[----:B------:R-:W-:Y:S01]  /*0b90*/  IMAD.MOV.U32 R4, RZ, RZ, R6 ;  /* 0x000000ffff047224 */ /* 0x000fe200078e0006 */
[----:B------:R-:W-:Y:S01]  /*0ba0*/  PLOP3.LUT P1, PT, PT, PT, UP0, 0x80, 0x0 ;  /* 0x000000000000781c */ /* 0x000fe20003f2f008 */
[C---:B------:R-:W-:Y:S01]  /*0bb0*/  IMAD R3, R10.reuse, UR27, R3 ;  /* 0x0000001b0a037c24 */ /* 0x040fe2000f8e0203 */
[----:B------:R-:W-:Y:S01]  /*0bc0*/  UMOV UR6, URZ ;  /* 0x0000003f00067c82 */ /* 0x000fe20008000000 */
[----:B------:R-:W-:Y:S01]  /*0bd0*/  IMAD.WIDE.U32 R22, R10, UR26, R4 ;  /* 0x0000001a0a167c25 */ /* 0x000fe2000f8e0004 */
[----:B------:R-:W-:-:S03]  /*0be0*/  UMOV UR7, URZ ;  /* 0x0000003f00077c82 */ /* 0x000fc60008000000 */
[----:B------:R-:W-:Y:S01]  /*0bf0*/  IMAD.U32 R2, RZ, RZ, UR4 ;  /* 0x00000004ff027e24 */ /* 0x000fe2000f8e00ff */
[----:B------:R-:W-:-:S04]  /*0c00*/  IADD3 R3, R23, R3, RZ ;  /* 0x0000000317037210 */ /* 0x000fc80007ffe0ff */
[----:B------:R-:W-:Y:S01]  /*0c10*/  ISETP.GE.AND.EX P0, PT, R2, R25, PT, P0 ;  /* 0x000000190200720c */ /* 0x000fe20003f06300 */
[----:B------:R-:W-:Y:S02]  /*0c20*/  IMAD R25, R3, UR10, RZ ;  /* 0x0000000a03197c24 */ /* 0x000fe4000f8e02ff */
[----:B------:R-:W-:-:S04]  /*0c30*/  IMAD.WIDE.U32 R2, R22, UR10, R18 ;  /* 0x0000000a16027c25 */ /* 0x000fc8000f8e0012 */
[----:B------:R-:W-:Y:S01]  /*0c40*/  IMAD R25, R22, UR11, R25 ;  /* 0x0000000b16197c24 */ /* 0x000fe2000f8e0219 */
[----:B------:R-:W-:Y:S06]  /*0c50*/  @!P1 BRA `(.L_x_459) ;  /* 0x0000000800309947 */ /* 0x000fec0003800000 */
[----:B------:R-:W-:Y:S01]  /*0c60*/  ULDC.64 UR20, c[0x0][0x248] ;  /* 0x0000920000147ab9 */ /* 0x000fe20000000a00 */
[----:B------:R-:W-:Y:S01]  /*0c70*/  ULDC.64 UR24, c[0x0][0x268] ;  /* 0x00009a0000187ab9 */ /* 0x000fe20000000a00 */
[----:B------:R-:W-:Y:S01]  /*0c80*/  UIADD3 UR6, UP2, URZ, -UR20, URZ ;  /* 0x800000143f067290 */ /* 0x000fe2000ff5e03f */
[----:B------:R-:W-:Y:S01]  /*0c90*/  IMAD.IADD R37, R25, 0x1, R3 ;  /* 0x0000000119257824 */ /* 0x000fe200078e0203 */
[----:B------:R-:W-:Y:S02]  /*0ca0*/  USHF.L.U64.HI UR14, UR24, 0x1, UR25 ;  /* 0x00000001180e7899 */ /* 0x000fe40008010219 */
[----:B------:R-:W-:Y:S02]  /*0cb0*/  ULEA UR28, UP0, UR24, -UR20, 0x1 ;  /* 0x80000014181c7291 */ /* 0x000fe4000f80083f */
[----:B------:R-:W-:Y:S02]  /*0cc0*/  UIADD3 UR11, UP1, -UR20, UR24, URZ ;  /* 0x00000018140b7290 */ /* 0x000fe4000ff3e13f */
[----:B------:R-:W-:-:S02]  /*0cd0*/  UIADD3.X UR14, UR14, ~UR21, URZ, UP0, !UPT ;  /* 0x800000150e0e7290 */ /* 0x000fc400087fe43f */
[----:B------:R-:W-:Y:S01]  /*0ce0*/  UIADD3.X UR7, URZ, ~UR21, URZ, UP2, !UPT ;  /* 0x800000153f077290 */ /* 0x000fe200097fe43f */
[----:B------:R-:W-:Y:S01]  /*0cf0*/  IMAD.U32 R26, RZ, RZ, UR28 ;  /* 0x0000001cff1a7e24 */ /* 0x000fe2000f8e00ff */
[----:B------:R-:W-:Y:S01]  /*0d00*/  UIADD3.X UR13, ~UR21, UR25, URZ, UP1, !UPT ;  /* 0x00000019150d7290 */ /* 0x000fe20008ffe53f */
[----:B------:R-:W-:Y:S01]  /*0d10*/  IMAD.U32 R28, RZ, RZ, UR11 ;  /* 0x0000000bff1c7e24 */ /* 0x000fe2000f8e00ff */
[----:B------:R-:W-:Y:S01]  /*0d20*/  UIMAD UR15, UR25, 0x3, URZ ;  /* 0x00000003190f78a4 */ /* 0x000fe2000f8e023f */
[----:B------:R-:W-:Y:S01]  /*0d30*/  IMAD.U32 R27, RZ, RZ, UR14 ;  /* 0x0000000eff1b7e24 */ /* 0x000fe2000f8e00ff */
[----:B------:R-:W-:Y:S01]  /*0d40*/  ULDC.64 UR20, c[0x0][0x258] ;  /* 0x0000960000147ab9 */ /* 0x000fe20000000a00 */
[----:B------:R-:W-:Y:S01]  /*0d50*/  UIMAD.WIDE.U32 UR6, UR24, 0x3, UR6 ;  /* 0x00000003180678a5 */ /* 0x000fe2000f8e0006 */
[----:B------:R-:W-:Y:S02]  /*0d60*/  IMAD R23, R15, UR20, RZ ;  /* 0x000000140f177c24 */ /* 0x000fe4000f8e02ff */
[----:B------:R-:W-:Y:S01]  /*0d70*/  IMAD.U32 R29, RZ, RZ, UR13 ;  /* 0x0000000dff1d7e24 */ /* 0x000fe2000f8e00ff */
[----:B------:R-:W-:Y:S01]  /*0d80*/  UIADD3 UR11, UR7, UR15, URZ ;  /* 0x0000000f070b7290 */ /* 0x000fe2000fffe03f */
[C---:B------:R-:W-:Y:S01]  /*0d90*/  IMAD R23, R12.reuse, UR21, R23 ;  /* 0x000000150c177c24 */ /* 0x040fe2000f8e0217 */
[----:B------:R-:W-:Y:S01]  /*0da0*/  ULOP3.LUT UR13, UR18, 0x3, URZ, 0xc0, !UPT ;  /* 0x00000003120d7892 */ /* 0x000fe2000f8ec03f */
[----:B------:R-:W-:Y:S01]  /*0db0*/  IMAD.WIDE.U32 R26, R12, UR20, R26 ;  /* 0x000000140c1a7c25 */ /* 0x000fe2000f8e001a */
[----:B------:R-:W-:-:S02]  /*0dc0*/  USHF.L.U64.HI UR21, UR24, 0x2, UR25 ;  /* 0x0000000218157899 */ /* 0x000fc40008010219 */
[----:B------:R-:W-:Y:S01]  /*0dd0*/  UIADD3 UR13, UP0, UR13, -UR18, URZ ;  /* 0x800000120d0d7290 */ /* 0x000fe2000ff1e03f */
[----:B------:R-:W-:Y:S01]  /*0de0*/  IMAD.U32 R32, RZ, RZ, UR6 ;  /* 0x00000006ff207e24 */ /* 0x000fe2000f8e00ff */
[----:B------:R-:W-:Y:S01]  /*0df0*/  IADD3 R31, R23, R27, RZ ;  /* 0x0000001b171f7210 */ /* 0x000fe20007ffe0ff */
[----:B------:R-:W-:Y:S01]  /*0e00*/  IMAD.WIDE.U32 R28, R12, UR20, R28 ;  /* 0x000000140c1c7c25 */ /* 0x000fe2000f8e001c */
[----:B------:R-:W-:Y:S02]  /*0e10*/  UIADD3.X UR14, URZ, ~UR19, URZ, UP0, !UPT ;  /* 0x800000133f0e7290 */ /* 0x000fe400087fe43f */
[----:B------:R-:W-:Y:S01]  /*0e20*/  USHF.L.U64.HI UR15, UR24, 0x3, UR25 ;  /* 0x00000003180f7899 */ /* 0x000fe20008010219 */
[----:B------:R-:W-:Y:S02]  /*0e30*/  IMAD.MOV.U32 R30, RZ, RZ, R26 ;  /* 0x000000ffff1e7224 */ /* 0x000fe400078e001a */
[----:B------:R-:W-:Y:S02]  /*0e40*/  IMAD.U32 R27, RZ, RZ, UR11 ;  /* 0x0000000bff1b7e24 */ /* 0x000fe4000f8e00ff */
[----:B------:R-:W-:-:S02]  /*0e50*/  IMAD.MOV.U32 R26, RZ, RZ, R32 ;  /* 0x000000ffff1a7224 */ /* 0x000fc400078e0020 */
[----:B------:R-:W-:Y:S02]  /*0e60*/  IMAD.IADD R29, R23, 0x1, R29 ;  /* 0x00000001171d7824 */ /* 0x000fe400078e021d */
[----:B------:R-:W-:Y:S01]  /*0e70*/  IMAD.WIDE.U32 R26, R12, UR20, R26 ;  /* 0x000000140c1a7c25 */ /* 0x000fe2000f8e001a */
[----:B------:R-:W-:-:S03]  /*0e80*/  USHF.L.U32 UR20, UR24, 0x3, URZ ;  /* 0x0000000318147899 */ /* 0x000fc6000800063f */
[----:B------:R-:W-:-:S04]  /*0e90*/  IMAD.WIDE.U32 R28, R22, UR10, R28 ;  /* 0x0000000a161c7c25 */ /* 0x000fc8000f8e001c */
[----:B------:R-:W-:Y:S01]  /*0ea0*/  IMAD.U32 R33, RZ, RZ, UR7 ;  /* 0x00000007ff217e24 */ /* 0x000fe2000f8e00ff */
[----:B------:R-:W-:Y:S01]  /*0eb0*/  ULDC.64 UR6, c[0x0][0x218] ;  /* 0x0000860000067ab9 */ /* 0x000fe20000000a00 */
[----:B------:R-:W-:Y:S01]  /*0ec0*/  IMAD.WIDE.U32 R30, R22, UR10, R30 ;  /* 0x0000000a161e7c25 */ /* 0x000fe2000f8e001e */
[----:B------:R-:W-:Y:S02]  /*0ed0*/  IADD3 R29, R25, R29, RZ ;  /* 0x0000001d191d7210 */ /* 0x000fe40007ffe0ff */
[----:B------:R-:W-:Y:S01]  /*0ee0*/  LEA R20, P1, R28, UR6, 0x1 ;  /* 0x000000061c147c11 */ /* 0x000fe2000f8208ff */
[----:B------:R-:W-:Y:S01]  /*0ef0*/  IMAD.IADD R33, R23, 0x1, R27 ;  /* 0x0000000117217824 */ /* 0x000fe200078e021b */
[----:B------:R-:W-:Y:S01]  /*0f00*/  LEA R18, P2, R30, UR6, 0x1 ;  /* 0x000000061e127c11 */ /* 0x000fe2000f8408ff */
[----:B------:R-:W-:Y:S01]  /*0f10*/  IMAD.MOV.U32 R32, RZ, RZ, R26 ;  /* 0x000000ffff207224 */ /* 0x000fe200078e001a */
[----:B------:R-:W-:Y:S01]  /*0f20*/  LEA.HI.X R29, R28, UR7, R29, 0x1, P1 ;  /* 0x000000071c1d7c11 */ /* 0x000fe200088f0c1d */
[C---:B------:R-:W-:Y:S01]  /*0f30*/  IMAD.IADD R27, R25.reuse, 0x1, R31 ;  /* 0x00000001191b7824 */ /* 0x040fe200078e021f */
[----:B------:R-:W-:Y:S01]  /*0f40*/  ISETP.GE.U32.AND P1, PT, R6, UR26, PT ;  /* 0x0000001a06007c0c */ /* 0x000fe2000bf26070 */
[----:B------:R-:W-:Y:S01]  /*0f50*/  IMAD.WIDE.U32 R22, R22, UR10, R32 ;  /* 0x0000000a16167c25 */ /* 0x000fe2000f8e0020 */
[----:B------:R-:W-:Y:S01]  /*0f60*/  LEA R26, P3, R2, UR6, 0x1 ;  /* 0x00000006021a7c11 */ /* 0x000fe2000f8608ff */
[----:B------:R-:W-:Y:S01]  /*0f70*/  ULDC.64 UR10, c[0x0][0x228] ;  /* 0x00008a00000a7ab9 */ /* 0x000fe20000000a00 */
[----:B------:R-:W-:Y:S01]  /*0f80*/  LEA.HI.X R27, R30, UR7, R27, 0x1, P2 ;  /* 0x000000071e1b7c11 */ /* 0x000fe200090f0c1b */
[----:B------:R-:W-:Y:S01]  /*0f90*/  IMAD.IADD R35, R25, 0x1, R23 ;  /* 0x0000000119237824 */ /* 0x000fe200078e0217 */
[C---:B------:R-:W-:Y:S01]  /*0fa0*/  LEA R24, P2, R22.reuse, UR6, 0x1 ;  /* 0x0000000616187c11 */ /* 0x040fe2000f8408ff */
[----:B------:R-:W-:Y:S01]  /*0fb0*/  IMAD.MOV.U32 R33, RZ, RZ, R8 ;  /* 0x000000ffff217224 */ /* 0x000fe200078e0008 */
[----:B------:R-:W-:Y:S01]  /*0fc0*/  ISETP.GE.AND.EX P1, PT, R5, UR27, PT, P1 ;  /* 0x0000001b05007c0c */ /* 0x000fe2000bf26310 */
[----:B------:R-:W-:Y:S01]  /*0fd0*/  IMAD.MOV.U32 R28, RZ, RZ, R19 ;  /* 0x000000ffff1c7224 */ /* 0x000fe200078e0013 */
[----:B------:R-:W-:Y:S01]  /*0fe0*/  LEA.HI.X R35, R22, UR7, R35, 0x1, P2 ;  /* 0x0000000716237c11 */ /* 0x000fe200090f0c23 */
[----:B------:R-:W-:Y:S01]  /*0ff0*/  UMOV UR6, URZ ;  /* 0x0000003f00067c82 */ /* 0x000fe20008000000 */
[----:B------:R-:W-:Y:S01]  /*1000*/  LEA.HI.X R37, R2, UR7, R37, 0x1, P3 ;  /* 0x0000000702257c11 */ /* 0x000fe200098f0c25 */
[----:B------:R-:W-:-:S08]  /*1010*/  UMOV UR7, URZ ;  /* 0x0000003f00077c82 */ /* 0x000fd00008000000 */
.L_x_460:
[C---:B0-----:R-:W-:Y:S02]  /*1020*/  LOP3.LUT R22, R33.reuse, R6, RZ, 0xfc, !PT ;  /* 0x0000000621167212 */ /* 0x041fe400078efcff */
[----:B------:R-:W-:Y:S02]  /*1030*/  LOP3.LUT R23, R28, R5, RZ, 0xfc, !PT ;  /* 0x000000051c177212 */ /* 0x000fe400078efcff */
[----:B------:R-:W-:Y:S02]  /*1040*/  ISETP.GT.U32.AND P2, PT, R22, -0x1, PT ;  /* 0xffffffff1600780c */ /* 0x000fe40003f44070 */
[----:B------:R-:W-:Y:S02]  /*1050*/  ISETP.LT.U32.AND P3, PT, R33, UR10, PT ;  /* 0x0000000a21007c0c */ /* 0x000fe4000bf61070 */
[----:B------:R-:W-:Y:S02]  /*1060*/  ISETP.GT.AND.EX P2, PT, R23, -0x1, !P1, P2 ;  /* 0xffffffff1700780c */ /* 0x000fe40004f44320 */
[----:B------:R-:W0:Y:S02]  /*1070*/  LDC.64 R22, c[0x0][0x268] ;  /* 0x00009a00ff167b82 */ /* 0x000e240000000a00 */
[----:B------:R-:W-:-:S13]  /*1080*/  ISETP.LT.AND.EX P2, PT, R28, UR11, P2, P3 ;  /* 0x0000000b1c007c0c */ /* 0x000fda0009741330 */
[----:B------:R-:W-:Y:S01]  /*1090*/  @!P2 PRMT R39, RZ, 0x7610, R39 ;  /* 0x00007610ff27a816 */ /* 0x000fe20000000027 */
[----:B------:R-:W-:-:S05]  /*10a0*/  @P2 IMAD.MOV.U32 R36, RZ, RZ, R26 ;  /* 0x000000ffff242224 */ /* 0x000fca00078e001a */
[----:B------:R-:W2:Y:S01]  /*10b0*/  @P2 LDG.E.U16 R39, desc[UR16][R36.64] ;  /* 0x0000001024272981 */ /* 0x000ea2000c1e1500 */
[----:B------:R-:W-:Y:S01]  /*10c0*/  MOV R30, R16 ;  /* 0x00000010001e7202 */ /* 0x000fe20000000f00 */
[----:B------:R-:W-:Y:S01]  /*10d0*/  IMAD.MOV.U32 R31, RZ, RZ, R21 ;  /* 0x000000ffff1f7224 */ /* 0x000fe200078e0015 */
[----:B0-----:R-:W-:-:S04]  /*10e0*/  IADD3 R41, P4, R33, R22, RZ ;  /* 0x0000001621297210 */ /* 0x001fc80007f9e0ff */
[C---:B------:R-:W-:Y:S02]  /*10f0*/  LOP3.LUT R32, R41.reuse, R6, RZ, 0xfc, !PT ;  /* 0x0000000629207212 */ /* 0x040fe400078efcff */
[----:B------:R-:W-:Y:S01]  /*1100*/  ISETP.LT.U32.AND P3, PT, R41, UR10, PT ;  /* 0x0000000a29007c0c */ /* 0x000fe2000bf61070 */
[----:B------:R-:W-:Y:S01]  /*1110*/  IMAD.X R41, R28, 0x1, R23, P4 ;  /* 0x000000011c297824 */ /* 0x000fe200020e0617 */
[----:B------:R-:W-:-:S04]  /*1120*/  ISETP.GT.U32.AND P2, PT, R32, -0x1, PT ;  /* 0xffffffff2000780c */ /* 0x000fc80003f44070 */
[----:B------:R-:W-:-:S04]  /*1130*/  LOP3.LUT R32, R41, R5, RZ, 0xfc, !PT ;  /* 0x0000000529207212 */ /* 0x000fc800078efcff */
[----:B------:R-:W-:-:S04]  /*1140*/  ISETP.GT.AND.EX P2, PT, R32, -0x1, !P1, P2 ;  /* 0xffffffff2000780c */ /* 0x000fc80004f44320 */
[----:B------:R-:W-:-:S13]  /*1150*/  ISETP.LT.AND.EX P2, PT, R41, UR11, P2, P3 ;  /* 0x0000000b29007c0c */ /* 0x000fda0009741330 */
[----:B------:R-:W-:Y:S01]  /*1160*/  @!P2 PRMT R41, RZ, 0x7610, R41 ;  /* 0x00007610ff29a816 */ /* 0x000fe20000000029 */
[----:B------:R-:W-:Y:S01]  /*1170*/  @P2 IMAD.MOV.U32 R38, RZ, RZ, R20 ;  /* 0x000000ffff262224 */ /* 0x000fe200078e0014 */
[----:B--2---:R0:W-:Y:S02]  /*1180*/  STG.E.U16 desc[UR16][R30.64], R39 ;  /* 0x000000271e007986 */ /* 0x0041e4000c101510 */
[----:B0-----:R-:W-:-:S05]  /*1190*/  @P2 IMAD.MOV.U32 R39, RZ, RZ, R29 ;  /* 0x000000ffff272224 */ /* 0x001fca00078e001d */
[----:B------:R0:W2:Y:S01]  /*11a0*/  @P2 LDG.E.U16 R41, desc[UR16][R38.64] ;  /* 0x0000001026292981 */ /* 0x0000a2000c1e1500 */
[----:B------:R-:W-:-:S04]  /*11b0*/  IADD3 R30, P2, R16, UR22, RZ ;  /* 0x00000016101e7c10 */ /* 0x000fc8000ff5e0ff */
[----:B------:R-:W-:Y:S02]  /*11c0*/  IADD3.X R31, R21, UR23, RZ, P2, !PT ;  /* 0x00000017151f7c10 */ /* 0x000fe400097fe4ff */
[----:B------:R-:W-:-:S04]  /*11d0*/  LEA R21, P4, R22, R33, 0x1 ;  /* 0x0000002116157211 */ /* 0x000fc800078808ff */
[C---:B------:R-:W-:Y:S02]  /*11e0*/  LOP3.LUT R16, R21.reuse, R6, RZ, 0xfc, !PT ;  /* 0x0000000615107212 */ /* 0x040fe400078efcff */
[----:B------:R-:W-:Y:S02]  /*11f0*/  ISETP.LT.U32.AND P3, PT, R21, UR10, PT ;  /* 0x0000000a15007c0c */ /* 0x000fe4000bf61070 */
[----:B------:R-:W-:Y:S02]  /*1200*/  LEA.HI.X R21, R22, R28, R23, 0x1, P4 ;  /* 0x0000001c16157211 */ /* 0x000fe400020f0c17 */
[----:B------:R-:W-:Y:S02]  /*1210*/  ISETP.GT.U32.AND P2, PT, R16, -0x1, PT ;  /* 0xffffffff1000780c */ /* 0x000fe40003f44070 */
[----:B------:R-:W-:-:S04]  /*1220*/  LOP3.LUT R16, R21, R5, RZ, 0xfc, !PT ;  /* 0x0000000515107212 */ /* 0x000fc800078efcff */
[----:B------:R-:W-:-:S04]  /*1230*/  ISETP.GT.AND.EX P2, PT, R16, -0x1, !P1, P2 ;  /* 0xffffffff1000780c */ /* 0x000fc80004f44320 */
[----:B------:R-:W-:-:S13]  /*1240*/  ISETP.LT.AND.EX P2, PT, R21, UR11, P2, P3 ;  /* 0x0000000b15007c0c */ /* 0x000fda0009741330 */
[----:B------:R-:W-:Y:S01]  /*1250*/  @!P2 PRMT R21, RZ, 0x7610, R21 ;  /* 0x00007610ff15a816 */ /* 0x000fe20000000015 */
[----:B0-----:R-:W-:Y:S02]  /*1260*/  @P2 IMAD.MOV.U32 R38, RZ, RZ, R18 ;  /* 0x000000ffff262224 */ /* 0x001fe400078e0012 */
[----:B------:R-:W-:Y:S01]  /*1270*/  @P2 IMAD.MOV.U32 R39, RZ, RZ, R27 ;  /* 0x000000ffff272224 */ /* 0x000fe200078e001b */
[----:B--2---:R0:W-:Y:S04]  /*1280*/  STG.E.U16 desc[UR16][R30.64], R41 ;  /* 0x000000291e007986 */ /* 0x0041e8000c101510 */
[----:B------:R1:W2:Y:S01]  /*1290*/  @P2 LDG.E.U16 R21, desc[UR16][R38.64] ;  /* 0x0000001026152981 */ /* 0x0002a2000c1e1500 */
[----:B------:R-:W-:Y:S01]  /*12a0*/  IMAD R23, R23, 0x3, RZ ;  /* 0x0000000317177824 */ /* 0x000fe200078e02ff */
[----:B0-----:R-:W-:-:S02]  /*12b0*/  IADD3 R30, P2, R30, UR22, RZ ;  /* 0x000000161e1e7c10 */ /* 0x001fc4000ff5e0ff */
[----:B-1----:R-:W-:Y:S01]  /*12c0*/  MOV R38, R33 ;  /* 0x0000002100267202 */ /* 0x002fe20000000f00 */
[----:B------:R-:W-:Y:S01]  /*12d0*/  IMAD.MOV.U32 R39, RZ, RZ, R28 ;  /* 0x000000ffff277224 */ /* 0x000fe200078e001c */
[----:B------:R-:W-:-:S03]  /*12e0*/  IADD3.X R31, R31, UR23, RZ, P2, !PT ;  /* 0x000000171f1f7c10 */ /* 0x000fc600097fe4ff */
[----:B------:R-:W-:-:S04]  /*12f0*/  IMAD.WIDE.U32 R40, R22, 0x3, R38 ;  /* 0x0000000316287825 */ /* 0x000fc800078e0026 */
[----:B------:R-:W-:Y:S01]  /*1300*/  IMAD.IADD R23, R23, 0x1, R41 ;  /* 0x0000000117177824 */ /* 0x000fe200078e0229 */
[C---:B------:R-:W-:Y:S02]  /*1310*/  LOP3.LUT R16, R40.reuse, R6, RZ, 0xfc, !PT ;  /* 0x0000000628107212 */ /* 0x040fe400078efcff */
[----:B------:R-:W-:Y:S02]  /*1320*/  ISETP.LT.U32.AND P3, PT, R40, UR10, PT ;  /* 0x0000000a28007c0c */ /* 0x000fe4000bf61070 */
[----:B------:R-:W-:Y:S02]  /*1330*/  ISETP.GT.U32.AND P2, PT, R16, -0x1, PT ;  /* 0xffffffff1000780c */ /* 0x000fe40003f44070 */
[----:B------:R-:W-:-:S04]  /*1340*/  LOP3.LUT R16, R23, R5, RZ, 0xfc, !PT ;  /* 0x0000000517107212 */ /* 0x000fc800078efcff */
[----:B------:R-:W-:-:S04]  /*1350*/  ISETP.GT.AND.EX P2, PT, R16, -0x1, !P1, P2 ;  /* 0xffffffff1000780c */ /* 0x000fc80004f44320 */
[----:B------:R-:W-:-:S13]  /*1360*/  ISETP.LT.AND.EX P2, PT, R23, UR11, P2, P3 ;  /* 0x0000000b17007c0c */ /* 0x000fda0009741330 */
[----:B------:R-:W-:Y:S01]  /*1370*/  @!P2 PRMT R39, RZ, 0x7610, R39 ;  /* 0x00007610ff27a816 */ /* 0x000fe20000000027 */
[----:B------:R-:W-:Y:S01]  /*1380*/  @P2 IMAD.MOV.U32 R34, RZ, RZ, R24 ;  /* 0x000000ffff222224 */ /* 0x000fe200078e0018 */
[----:B--2---:R0:W-:Y:S04]  /*1390*/  STG.E.U16 desc[UR16][R30.64], R21 ;  /* 0x000000151e007986 */ /* 0x0041e8000c101510 */
[----:B------:R1:W2:Y:S01]  /*13a0*/  @P2 LDG.E.U16 R39, desc[UR16][R34.64] ;  /* 0x0000001022272981 */ /* 0x0002a2000c1e1500 */
[----:B------:R-:W-:Y:S01]  /*13b0*/  UIADD3 UR6, UP0, UR6, 0x4, URZ ;  /* 0x0000000406067890 */ /* 0x000fe2000ff1e03f */
[----:B------:R-:W-:Y:S02]  /*13c0*/  IADD3 R22, P2, R30, UR22, RZ ;  /* 0x000000161e167c10 */ /* 0x000fe4000ff5e0ff */
[----:B------:R-:W-:Y:S01]  /*13d0*/  IADD3 R26, P6, R26, UR20, RZ ;  /* 0x000000141a1a7c10 */ /* 0x000fe2000ffde0ff */
[----:B------:R-:W-:Y:S01]  /*13e0*/  UIADD3.X UR7, URZ, UR7, URZ, UP0, !UPT ;  /* 0x000000073f077290 */ /* 0x000fe200087fe43f */
[----:B------:R-:W-:Y:S01]  /*13f0*/  IADD3.X R23, R31, UR23, RZ, P2, !PT ;  /* 0x000000171f177c10 */ /* 0x000fe200097fe4ff */
[----:B------:R-:W-:Y:S01]  /*1400*/  UIADD3 UR18, UP0, UR6, UR13, URZ ;  /* 0x0000000d06127290 */ /* 0x000fe2000ff1e03f */
[----:B0-----:R-:W-:Y:S01]  /*1410*/  IMAD.U32 R30, RZ, RZ, UR24 ;  /* 0x00000018ff1e7e24 */ /* 0x001fe2000f8e00ff */
[----:B------:R-:W-:-:S02]  /*1420*/  IADD3 R16, P3, R22, UR22, RZ ;  /* 0x0000001616107c10 */ /* 0x000fc4000ff7e0ff */
[----:B------:R-:W-:Y:S01]  /*1430*/  UIADD3.X UR19, UR7, UR14, URZ, UP0, !UPT ;  /* 0x0000000e07137290 */ /* 0x000fe200087fe43f */
[----:B------:R-:W-:Y:S02]  /*1440*/  IADD3 R24, P5, R24, UR20, RZ ;  /* 0x0000001418187c10 */ /* 0x000fe4000ffbe0ff */
[----:B------:R-:W-:Y:S02]  /*1450*/  ISETP.NE.U32.AND P2, PT, RZ, UR18, PT ;  /* 0x00000012ff007c0c */ /* 0x000fe4000bf45070 */
[----:B------:R-:W-:Y:S02]  /*1460*/  LEA R33, P4, R30, R33, 0x2 ;  /* 0x000000211e217211 */ /* 0x000fe400078810ff */
[----:B------:R-:W-:Y:S02]  /*1470*/  ISETP.NE.AND.EX P2, PT, RZ, UR19, PT, P2 ;  /* 0x00000013ff007c0c */ /* 0x000fe4000bf45320 */
[----:B------:R-:W-:Y:S02]  /*1480*/  IADD3.X R21, R23, UR23, RZ, P3, !PT ;  /* 0x0000001717157c10 */ /* 0x000fe40009ffe4ff */
[----:B------:R-:W-:-:S02]  /*1490*/  IADD3.X R28, R28, UR21, RZ, P4, !PT ;  /* 0x000000151c1c7c10 */ /* 0x000fc4000a7fe4ff */
[----:B------:R-:W-:Y:S02]  /*14a0*/  IADD3 R20, P3, R20, UR20, RZ ;  /* 0x0000001414147c10 */ /* 0x000fe4000ff7e0ff */
[----:B------:R-:W-:Y:S02]  /*14b0*/  IADD3 R18, P4, R18, UR20, RZ ;  /* 0x0000001412127c10 */ /* 0x000fe4000ff9e0ff */
[----:B------:R-:W-:Y:S02]  /*14c0*/  IADD3.X R37, R37, UR15, RZ, P6, !PT ;  /* 0x0000000f25257c10 */ /* 0x000fe4000b7fe4ff */
[----:B------:R-:W-:Y:S02]  /*14d0*/  IADD3.X R29, R29, UR15, RZ, P3, !PT ;  /* 0x0000000f1d1d7c10 */ /* 0x000fe40009ffe4ff */
[----:B------:R-:W-:Y:S02]  /*14e0*/  IADD3.X R27, R27, UR15, RZ, P4, !PT ;  /* 0x0000000f1b1b7c10 */ /* 0x000fe4000a7fe4ff */
[----:B-1----:R-:W-:Y:S01]  /*14f0*/  IADD3.X R35, R35, UR15, RZ, P5, !PT ;  /* 0x0000000f23237c10 */ /* 0x002fe2000affe4ff */
[----:B--2---:R0:W-:Y:S01]  /*1500*/  STG.E.U16 desc[UR16][R22.64], R39 ;  /* 0x0000002716007986 */ /* 0x0041e2000c101510 */
[----:B------:R-:W-:Y:S05]  /*1510*/  @P2 BRA `(.L_x_460) ;  /* 0xfffffff800c02947 */ /* 0x000fea000383ffff */
.L_x_459:
[----:B------:R-:W1:Y:S01]  /*1520*/  LDC R20, c[0x0][0x238] ;  /* 0x00008e00ff147b82 */ /* 0x000e620000000800 */
[----:B------:R-:W-:Y:S01]  /*1530*/  IMAD.IADD R25, R3, 0x1, R25 ;  /* 0x0000000103197824 */ /* 0x000fe200078e0219 */
[----:B-1----:R-:W-:-:S13]  /*1540*/  LOP3.LUT P1, RZ, R20, 0x3, RZ, 0xc0, !PT ;  /* 0x0000000314ff7812 */ /* 0x002fda000782c0ff */
[----:B------:R-:W-:Y:S05]  /*1550*/  @!P1 BRA `(.L_x_461) ;  /* 0x0000000400649947 */ /* 0x000fea0003800000 */
[----:B------:R-:W-:Y:S01]  /*1560*/  ULDC.64 UR18, c[0x0][0x268] ;  /* 0x00009a0000127ab9 */ /* 0x000fe20000000a00 */
[----:B------:R-:W-:Y:S01]  /*1570*/  MOV R18, R8 ;  /* 0x0000000800127202 */ /* 0x000fe20000000f00 */
[----:B------:R-:W-:Y:S01]  /*1580*/  UIMAD UR7, UR7, UR18, URZ ;  /* 0x00000012070772a4 */ /* 0x000fe2000f8e023f */
[----:B------:R-:W-:Y:S01]  /*1590*/  IMAD.U32 R29, RZ, RZ, UR6 ;  /* 0x00000006ff1d7e24 */ /* 0x000fe2000f8e00ff */
[----:B------:R-:W-:Y:S02]  /*15a0*/  ULDC.64 UR14, c[0x0][0x220] ;  /* 0x00008800000e7ab9 */ /* 0x000fe40000000a00 */
[----:B------:R-:W-:Y:S01]  /*15b0*/  UIMAD UR7, UR6, UR19, UR7 ;  /* 0x00000013060772a4 */ /* 0x000fe2000f8e0207 */
[----:B0-----:R-:W-:Y:S01]  /*15c0*/  IMAD.WIDE.U32 R22, R29, UR18, R18 ;  /* 0x000000121d167c25 */ /* 0x001fe2000f8e0012 */
[----:B------:R-:W-:Y:S02]  /*15d0*/  ISETP.GE.U32.AND P1, PT, R6, UR14, PT ;  /* 0x0000000e06007c0c */ /* 0x000fe4000bf26070 */
[----:B------:R-:W-:-:S02]  /*15e0*/  LOP3.LUT R18, R22, R6, RZ, 0xfc, !PT ;  /* 0x0000000616127212 */ /* 0x000fc400078efcff */
[----:B------:R-:W-:Y:S01]  /*15f0*/  VIADD R23, R23, UR7 ;  /* 0x0000000717177c36 */ /* 0x000fe20008000000 */
[----:B------:R-:W-:Y:S02]  /*1600*/  ISETP.GE.AND.EX P1, PT, R5, UR15, PT, P1 ;  /* 0x0000000f05007c0c */ /* 0x000fe4000bf26310 */
[----:B------:R-:W-:Y:S02]  /*1610*/  ISETP.GT.U32.AND P2, PT, R18, -0x1, PT ;  /* 0xffffffff1200780c */ /* 0x000fe40003f44070 */
[----:B------:R-:W-:Y:S02]  /*1620*/  LOP3.LUT R18, R23, R5, RZ, 0xfc, !PT ;  /* 0x0000000517127212 */ /* 0x000fe400078efcff */
[----:B------:R-:W-:Y:S02]  /*1630*/  ISETP.LT.U32.AND P3, PT, R22, UR10, PT ;  /* 0x0000000a16007c0c */ /* 0x000fe4000bf61070 */
[----:B------:R-:W-:-:S04]  /*1640*/  ISETP.GT.AND.EX P2, PT, R18, -0x1, !P1, P2 ;  /* 0xffffffff1200780c */ /* 0x000fc80004f44320 */
[----:B------:R-:W-:-:S13]  /*1650*/  ISETP.LT.AND.EX P2, PT, R23, UR11, P2, P3 ;  /* 0x0000000b17007c0c */ /* 0x000fda0009741330 */
[----:B------:R-:W0:Y:S01]  /*1660*/  @P2 LDC.64 R26, c[0x0][0x218] ;  /* 0x00008600ff1a2b82 */ /* 0x000e220000000a00 */
[----:B------:R-:W-:-:S04]  /*1670*/  @P2 IMAD.MOV.U32 R24, RZ, RZ, R2 ;  /* 0x000000ffff182224 */ /* 0x000fc800078e0002 */
[----:B------:R-:W-:Y:S01]  /*1680*/  @P2 IMAD.WIDE.U32 R22, R29, UR18, R24 ;  /* 0x000000121d162c25 */ /* 0x000fe2000f8e0018 */
[----:B------:R-:W-:-:S03]  /*1690*/  @!P2 PRMT R29, RZ, 0x7610, R29 ;  /* 0x00007610ff1da816 */ /* 0x000fc6000000001d */
[----:B------:R-:W-:Y:S01]  /*16a0*/  @P2 VIADD R18, R23, UR7 ;  /* 0x0000000717122c36 */ /* 0x000fe20008000000 */
[----:B0-----:R-:W-:-:S04]  /*16b0*/  @P2 LEA R26, P3, R22, R26, 0x1 ;  /* 0x0000001a161a2211 */ /* 0x001fc800078608ff */
[----:B------:R-:W-:-:S05]  /*16c0*/  @P2 LEA.HI.X R27, R22, R27, R18, 0x1, P3 ;  /* 0x0000001b161b2211 */ /* 0x000fca00018f0c12 */
[----:B------:R0:W2:Y:S01]  /*16d0*/  @P2 LDG.E.U16 R29, desc[UR16][R26.64] ;  /* 0x000000101a1d2981 */ /* 0x0000a2000c1e1500 */
[----:B------:R-:W-:Y:S01]  /*16e0*/  LOP3.LUT R24, R20, 0x3, RZ, 0xc0, !PT ;  /* 0x0000000314187812 */ /* 0x000fe200078ec0ff */
[----:B------:R-:W-:Y:S01]  /*16f0*/  IMAD.MOV.U32 R22, RZ, RZ, R16 ;  /* 0x000000ffff167224 */ /* 0x000fe200078e0010 */
[----:B------:R-:W-:Y:S02]  /*1700*/  MOV R23, R21 ;  /* 0x0000001500177202 */ /* 0x000fe40000000f00 */
[----:B------:R-:W-:-:S04]  /*1710*/  ISETP.NE.U32.AND P2, PT, R24, 0x1, PT ;  /* 0x000000011800780c */ /* 0x000fc80003f45070 */
[----:B------:R-:W-:Y:S01]  /*1720*/  ISETP.NE.AND.EX P2, PT, RZ, RZ, PT, P2 ;  /* 0x000000ffff00720c */ /* 0x000fe20003f45320 */
[----:B0-----:R-:W-:Y:S01]  /*1730*/  IMAD.MOV.U32 R26, RZ, RZ, R16 ;  /* 0x000000ffff1a7224 */ /* 0x001fe200078e0010 */
[----:B------:R-:W-:Y:S01]  /*1740*/  IADD3 R16, P3, R16, UR22, RZ ;  /* 0x0000001610107c10 */ /* 0x000fe2000ff7e0ff */
[----:B------:R-:W-:-:S03]  /*1750*/  IMAD.MOV.U32 R27, RZ, RZ, R21 ;  /* 0x000000ffff1b7224 */ /* 0x000fc600078e0015 */
[----:B------:R-:W-:Y:S02]  /*1760*/  IADD3.X R21, R21, UR23, RZ, P3, !PT ;  /* 0x0000001715157c10 */ /* 0x000fe40009ffe4ff */
[----:B--2---:R1:W-:Y:S05]  /*1770*/  STG.E.U16 desc[UR16][R26.64], R29 ;  /* 0x0000001d1a007986 */ /* 0x0043ea000c101510 */
[----:B------:R-:W-:Y:S05]  /*1780*/  @!P2 BRA `(.L_x_461) ;  /* 0x0000000000d8a947 */ /* 0x000fea0003800000 */
[----:B------:R-:W-:Y:S02]  /*1790*/  ULDC.64 UR14, c[0x0][0x268] ;  /* 0x00009a00000e7ab9 */ /* 0x000fe40000000a00 */
[----:B------:R-:W-:-:S04]  /*17a0*/  UIMAD.WIDE.U32 UR14, UR6, UR18, UR14 ;  /* 0x00000012060e72a5 */ /* 0x000fc8000f8e000e */
[----:B------:R-:W-:Y:S02]  /*17b0*/  UIADD3 UR7, UR7, UR15, URZ ;  /* 0x0000000f07077290 */ /* 0x000fe4000fffe03f */
[----:B------:R-:W-:-:S04]  /*17c0*/  IADD3 R21, P2, R8, UR14, RZ ;  /* 0x0000000e08157c10 */ /* 0x000fc8000ff5e0ff */
[----:B------:R-:W-:Y:S02]  /*17d0*/  LOP3.LUT R16, R21, R6, RZ, 0xfc, !PT ;  /* 0x0000000615107212 */ /* 0x000fe400078efcff */
[----:B-1----:R-:W-:Y:S02]  /*17e0*/  IADD3.X R27, R19, UR7, RZ, P2, !PT ;  /* 0x00000007131b7c10 */ /* 0x002fe400097fe4ff */
[----:B------:R-:W-:Y:S02]  /*17f0*/  ISETP.GT.U32.AND P2, PT, R16, -0x1, PT ;  /* 0xffffffff1000780c */ /* 0x000fe40003f44070 */
[----:B------:R-:W-:Y:S02]  /*1800*/  LOP3.LUT R16, R27, R5, RZ, 0xfc, !PT ;  /* 0x000000051b107212 */ /* 0x000fe400078efcff */
[----:B------:R-:W-:Y:S02]  /*1810*/  ISETP.LT.U32.AND P3, PT, R21, UR10, PT ;  /* 0x0000000a15007c0c */ /* 0x000fe4000bf61070 */
[----:B------:R-:W-:-:S04]  /*1820*/  ISETP.GT.AND.EX P2, PT, R16, -0x1, !P1, P2 ;  /* 0xffffffff1000780c */ /* 0x000fc80004f44320 */
[----:B------:R-:W-:-:S13]  /*1830*/  ISETP.LT.AND.EX P2, PT, R27, UR11, P2, P3 ;  /* 0x0000000b1b007c0c */ /* 0x000fda0009741330 */
[----:B------:R-:W0:Y:S01]  /*1840*/  @P2 LDC.64 R20, c[0x0][0x218] ;  /* 0x00008600ff142b82 */ /* 0x000e220000000a00 */
[----:B------:R-:W-:Y:S02]  /*1850*/  @P2 IADD3 R16, P3, R2, UR14, RZ ;  /* 0x0000000e02102c10 */ /* 0x000fe4000ff7e0ff */
[----:B------:R-:W-:Y:S02]  /*1860*/  @!P2 PRMT R31, RZ, 0x7610, R31 ;  /* 0x00007610ff1fa816 */ /* 0x000fe4000000001f */
[----:B------:R-:W-:Y:S02]  /*1870*/  @P2 IADD3.X R18, R25, UR7, RZ, P3, !PT ;  /* 0x0000000719122c10 */ /* 0x000fe40009ffe4ff */
[----:B0-----:R-:W-:-:S04]  /*1880*/  @P2 LEA R20, P3, R16, R20, 0x1 ;  /* 0x0000001410142211 */ /* 0x001fc800078608ff */
[----:B------:R-:W-:-:S05]  /*1890*/  @P2 LEA.HI.X R21, R16, R21, R18, 0x1, P3 ;  /* 0x0000001510152211 */ /* 0x000fca00018f0c12 */
[----:B------:R0:W2:Y:S01]  /*18a0*/  @P2 LDG.E.U16 R31, desc[UR16][R20.64] ;  /* 0x00000010141f2981 */ /* 0x0000a2000c1e1500 */
[----:B------:R-:W-:Y:S01]  /*18b0*/  IADD3 R26, P2, R22, UR22, RZ ;  /* 0x00000016161a7c10 */ /* 0x000fe2000ff5e0ff */
[----:B------:R-:W-:Y:S02]  /*18c0*/  IMAD.U32 R29, RZ, RZ, UR22 ;  /* 0x00000016ff1d7e24 */ /* 0x000fe4000f8e00ff */
[----:B------:R-:W-:Y:S01]  /*18d0*/  IMAD.U32 R33, RZ, RZ, UR22 ;  /* 0x00000016ff217e24 */ /* 0x000fe2000f8e00ff */
[----:B------:R-:W-:Y:S01]  /*18e0*/  IADD3.X R27, R23, UR23, RZ, P2, !PT ;  /* 0x00000017171b7c10 */ /* 0x000fe200097fe4ff */
[----:B------:R-:W-:Y:S01]  /*18f0*/  IMAD.U32 R16, RZ, RZ, UR23 ;  /* 0x00000017ff107e24 */ /* 0x000fe2000f8e00ff */
[----:B------:R-:W-:Y:S02]  /*1900*/  ISETP.NE.U32.AND P2, PT, R24, 0x2, PT ;  /* 0x000000021800780c */ /* 0x000fe40003f45070 */
[----:B------:R-:W-:Y:S02]  /*1910*/  LEA R28, P3, R29, R22, 0x1 ;  /* 0x000000161d1c7211 */ /* 0x000fe400078608ff */
[----:B------:R-:W-:-:S02]  /*1920*/  ISETP.NE.AND.EX P2, PT, RZ, RZ, PT, P2 ;  /* 0x000000ffff00720c */ /* 0x000fc40003f45320 */
[----:B------:R-:W-:Y:S01]  /*1930*/  LEA.HI.X R29, R33, R23, R16, 0x1, P3 ;  /* 0x00000017211d7211 */ /* 0x000fe200018f0c10 */
[----:B------:R-:W-:-:S04]  /*1940*/  IMAD.MOV.U32 R16, RZ, RZ, R28 ;  /* 0x000000ffff107224 */ /* 0x000fc800078e001c */
[----:B0-----:R-:W-:Y:S01]  /*1950*/  IMAD.MOV.U32 R21, RZ, RZ, R29 ;  /* 0x000000ffff157224 */ /* 0x001fe200078e001d */
[----:B--2---:R2:W-:Y:S05]  /*1960*/  STG.E.U16 desc[UR16][R26.64], R31 ;  /* 0x0000001f1a007986 */ /* 0x0045ea000c101510 */
[----:B------:R-:W-:Y:S05]  /*1970*/  @!P2 BRA `(.L_x_461) ;  /* 0x00000000005ca947 */ /* 0x000fea0003800000 */
[----:B------:R-:W-:-:S04]  /*1980*/  UIADD3 UR14, UP0, UR14, UR18, URZ ;  /* 0x000000120e0e7290 */ /* 0x000fc8000ff1e03f */
[----:B------:R-:W-:Y:S02]  /*1990*/  UIADD3.X UR7, UR7, UR19, URZ, UP0, !UPT ;  /* 0x0000001307077290 */ /* 0x000fe400087fe43f */
[----:B------:R-:W-:-:S04]  /*19a0*/  IADD3 R3, P2, R8, UR14, RZ ;  /* 0x0000000e08037c10 */ /* 0x000fc8000ff5e0ff */
[----:B------:R-:W-:Y:S02]  /*19b0*/  LOP3.LUT R6, R3, R6, RZ, 0xfc, !PT ;  /* 0x0000000603067212 */ /* 0x000fe400078efcff */
[----:B------:R-:W-:Y:S02]  /*19c0*/  IADD3.X R7, R19, UR7, RZ, P2, !PT ;  /* 0x0000000713077c10 */ /* 0x000fe400097fe4ff */
        /* <DEDUP_REMOVED lines=11> */
[----:B------:R-:W3:Y:S01]  /*1a80*/  @P1 LDG.E.U16 R5, desc[UR16][R2.64] ;  /* 0x0000001002051981 */ /* 0x000ee2000c1e1500 */
[----:B------:R-:W-:Y:S01]  /*1a90*/  IMAD.U32 R7, RZ, RZ, UR8 ;  /* 0x00000008ff077e24 */ /* 0x000fe2000f8e00ff */
[----:B------:R-:W-:-:S03]  /*1aa0*/  UIMAD UR6, UR12, 0x6, URZ ;  /* 0x000000060c0678a4 */ /* 0x000fc6000f8e023f */
[----:B------:R-:W-:-:S04]  /*1ab0*/  IMAD.WIDE.U32 R22, R7, 0x6, R22 ;  /* 0x0000000607167825 */ /* 0x000fc800078e0016 */
[----:B------:R-:W-:Y:S01]  /*1ac0*/  IMAD.MOV.U32 R16, RZ, RZ, R22 ;  /* 0x000000ffff107224 */ /* 0x000fe200078e0016 */
[----:B------:R-:W-:Y:S01]  /*1ad0*/  IADD3 R21, R23, UR6, RZ ;  /* 0x0000000617157c10 */ /* 0x000fe2000fffe0ff */
[----:B---3--:R3:W-:Y:S06]  /*1ae0*/  STG.E.U16 desc[UR16][R28.64], R5 ;  /* 0x000000051c007986 */ /* 0x0087ec000c101510 */
.L_x_461:
[----:B------:R-:W-:Y:S05]  /*1af0*/  @!P0 BRA `(.L_x_462) ;  /* 0xffffffec00bc8947 */ /* 0x000fea000383ffff */
.L_x_458:
[----:B------:R-:W-:Y:S01]  /*1b00*/  ULDC UR4, c[0x0][0x0] ;  /* 0x0000000000047ab9 */ /* 0x000fe20000000800 */
[----:B------:R-:W4:Y:S02]  /*1b10*/  LDC R2, c[0x0][0xc] ;  /* 0x00000300ff027b82 */ /* 0x000f240000000800 */
[----:B----4-:R-:W-:Y:S01]  /*1b20*/  IMAD R3, R2, UR4, RZ ;  /* 0x0000000402037c24 */ /* 0x010fe2000f8e02ff */
[----:B------:R-:W-:-:S04]  /*1b30*/  ULDC.64 UR4, c[0x0][0x210] ;  /* 0x0000840000047ab9 */ /* 0x000fc80000000a00 */
[----:B------:R-:W-:-:S05]  /*1b40*/  IADD3 R0, P0, R3, R0, RZ ;  /* 0x0000000003007210 */ /* 0x000fca0007f1e0ff */
[----:B------:R-:W-:Y:S01]  /*1b50*/  IMAD.X R13, RZ, RZ, R13, P0 ;  /* 0x000000ffff0d7224 */ /* 0x000fe200000e060d */
[----:B------:R-:W-:-:S04]  /*1b60*/  ISETP.GE.U32.AND P0, PT, R0, UR4, PT ;  /* 0x0000000400007c0c */ /* 0x000fc8000bf06070 */
[----:B------:R-:W-:-:S13]  /*1b70*/  ISETP.GE.AND.EX P0, PT, R13, UR5, PT, P0 ;  /* 0x000000050d007c0c */ /* 0x000fda000bf06300 */
[----:B------:R-:W-:Y:S05]  /*1b80*/  @!P0 BRA `(.L_x_463) ;  /* 0xffffffe4007c8947 */ /* 0x000fea000383ffff */
[----:B------:R-:W-:Y:S05]  /*1b90*/  EXIT ;  /* 0x000000000000794d */ /* 0x000fea0003800000 */
        .weak           $__internal_8_$__cuda_sm20_div_s64
        .type           $__internal_8_$__cuda_sm20_div_s64,@function
        .size           $__internal_8_$__cuda_sm20_div_s64,(.L_x_512 - $__internal_8_$__cuda_sm20_div_s64)
$__internal_8_$__cuda_sm20_div_s64:
[-C--:B------:R-:W-:Y:S02]  /*1ba0*/  IADD3 R5, P1, RZ, -R8.reuse, RZ ;  /* 0x80000008ff057210 */ /* 0x080fe40007f3e0ff */
[----:B------:R-:W-:Y:S02]  /*1bb0*/  ISETP.GE.AND P0, PT, R7, RZ, PT ;  /* 0x000000ff0700720c */ /* 0x000fe40003f06270 */
[----:B------:R-:W-:Y:S01]  /*1bc0*/  ISETP.GE.AND P3, PT, R10, RZ, PT ;  /* 0x000000ff0a00720c */ /* 0x000fe20003f66270 */
[----:B------:R-:W-:Y:S01]  /*1bd0*/  IMAD.X R16, RZ, RZ, ~R7, P1 ;  /* 0x000000ffff107224 */ /* 0x000fe200008e0e07 */
[----:B------:R-:W-:-:S04]  /*1be0*/  SEL R4, R5, R8, !P0 ;  /* 0x0000000805047207 */ /* 0x000fc80004000000 */
[----:B------:R-:W-:-:S04]  /*1bf0*/  SEL R5, R16, R7, !P0 ;  /* 0x0000000710057207 */ /* 0x000fc80004000000 */
        /* <DEDUP_REMOVED lines=9> */
[----:B------:R-:W-:-:S04]  /*1c90*/  IMAD.HI.U32 R18, R16, R21, RZ ;  /* 0x0000001510127227 */ /* 0x000fc800078e00ff */
[----:B------:R-:W-:-:S04]  /*1ca0*/  IMAD.X R11, RZ, RZ, ~R11, P0 ;  /* 0x000000ffff0b7224 */ /* 0x000fc800000e0e0b */
        /* <DEDUP_REMOVED lines=10> */
[----:B------:R-:W-:Y:S01]  /*1d50*/  IADD3 R17, P4, RZ, -R14, RZ ;  /* 0x8000000eff117210 */ /* 0x000fe20007f9e0ff */
[----:B------:R-:W-:Y:S02]  /*1d60*/  IMAD R11, R9, R4, R11 ;  /* 0x00000004090b7224 */ /* 0x000fe400078e020b */
[----:B------:R-:W-:-:S04]  /*1d70*/  IMAD.HI.U32 R18, R19, R21, RZ ;  /* 0x0000001513127227 */ /* 0x000fc800078e00ff */
[----:B------:R-:W-:-:S04]  /*1d80*/  IMAD.X R16, RZ, RZ, ~R11, P0 ;  /* 0x000000ffff107224 */ /* 0x000fc800000e0e0b */
[----:B------:R-:W-:-:S04]  /*1d90*/  IMAD.WIDE.U32 R18, P0, R19, R16, R18 ;  /* 0x0000001013127225 */ /* 0x000fc80007800012 */
[C---:B------:R-:W-:Y:S02]  /*1da0*/  IMAD R20, R9.reuse, R16, RZ ;  /* 0x0000001009147224 */ /* 0x040fe400078e02ff */
[----:B------:R-:W-:Y:S01]  /*1db0*/  IMAD.HI.U32 R11, P1, R9, R21, R18 ;  /* 0x00000015090b7227 */ /* 0x000fe20007820012 */
[----:B------:R-:W-:-:S03]  /*1dc0*/  SEL R18, R17, R14, !P3 ;  /* 0x0000000e11127207 */ /* 0x000fc60005800000 */
[----:B------:R-:W-:Y:S01]  /*1dd0*/  IMAD.HI.U32 R16, R9, R16, RZ ;  /* 0x0000001009107227 */ /* 0x000fe200078e00ff */
[----:B------:R-:W-:-:S03]  /*1de0*/  IADD3 R11, P2, R20, R11, RZ ;  /* 0x0000000b140b7210 */ /* 0x000fc60007f5e0ff */
[----:B------:R-:W-:Y:S02]  /*1df0*/  IMAD.X R17, RZ, RZ, ~R10, P4 ;  /* 0x000000ffff117224 */ /* 0x000fe400020e0e0a */
[----:B------:R-:W-:Y:S02]  /*1e00*/  IMAD.X R9, R16, 0x1, R9, P0 ;  /* 0x0000000110097824 */ /* 0x000fe400000e0609 */
[----:B------:R-:W-:Y:S01]  /*1e10*/  IMAD.HI.U32 R16, R11, R18, RZ ;  /* 0x000000120b107227 */ /* 0x000fe200078e00ff */
[----:B------:R-:W-:Y:S02]  /*1e20*/  SEL R20, R17, R10, !P3 ;  /* 0x0000000a11147207 */ /* 0x000fe40005800000 */
[----:B------:R-:W-:Y:S01]  /*1e30*/  IADD3.X R9, RZ, RZ, R9, P2, P1 ;  /* 0x000000ffff097210 */ /* 0x000fe200017e2409 */
[----:B------:R-:W-:Y:S02]  /*1e40*/  IMAD.MOV.U32 R17, RZ, RZ, RZ ;  /* 0x000000ffff117224 */ /* 0x000fe400078e00ff */
[----:B------:R-:W-:-:S04]  /*1e50*/  IMAD.WIDE.U32 R16, R11, R20, R16 ;  /* 0x000000140b107225 */ /* 0x000fc800078e0010 */
[C---:B------:R-:W-:Y:S02]  /*1e60*/  IMAD R14, R9.reuse, R20, RZ ;  /* 0x00000014090e7224 */ /* 0x040fe400078e02ff */
[----:B------:R-:W-:-:S04]  /*1e70*/  IMAD.HI.U32 R11, P0, R9, R18, R16 ;  /* 0x00000012090b7227 */ /* 0x000fc80007800010 */
[----:B------:R-:W-:Y:S01]  /*1e80*/  IMAD.HI.U32 R9, R9, R20, RZ ;  /* 0x0000001409097227 */ /* 0x000fe200078e00ff */
[----:B------:R-:W-:-:S03]  /*1e90*/  IADD3 R11, P1, R14, R11, RZ ;  /* 0x0000000b0e0b7210 */ /* 0x000fc60007f3e0ff */
[----:B------:R-:W-:Y:S02]  /*1ea0*/  IMAD.X R9, RZ, RZ, R9, P0 ;  /* 0x000000ffff097224 */ /* 0x000fe400000e0609 */
[----:B------:R-:W-:-:S04]  /*1eb0*/  IMAD.WIDE.U32 R16, R11, R4, RZ ;  /* 0x000000040b107225 */ /* 0x000fc800078e00ff */
[----:B------:R-:W-:Y:S02]  /*1ec0*/  IMAD.X R9, RZ, RZ, R9, P1 ;  /* 0x000000ffff097224 */ /* 0x000fe400008e0609 */
[----:B------:R-:W-:Y:S01]  /*1ed0*/  IMAD R14, R11, R5, R17 ;  /* 0x000000050b0e7224 */ /* 0x000fe200078e0211 */
[----:B------:R-:W-:-:S03]  /*1ee0*/  IADD3 R17, P1, -R16, R18, RZ ;  /* 0x0000001210117210 */ /* 0x000fc60007f3e1ff */
[-C--:B------:R-:W-:Y:S01]  /*1ef0*/  IMAD R14, R9, R4.reuse, R14 ;  /* 0x00000004090e7224 */ /* 0x080fe200078e020e */
[----:B------:R-:W-:-:S04]  /*1f00*/  ISETP.GE.U32.AND P0, PT, R17, R4, PT ;  /* 0x000000041100720c */ /* 0x000fc80003f06070 */
[----:B------:R-:W-:Y:S02]  /*1f10*/  IADD3.X R23, ~R14, R20, RZ, P1, !PT ;  /* 0x000000140e177210 */ /* 0x000fe40000ffe5ff */
[----:B------:R-:W-:Y:S02]  /*1f20*/  IADD3 R19, P1, R17, -R4, RZ ;  /* 0x8000000411137210 */ /* 0x000fe40007f3e0ff */
[----:B------:R-:W-:Y:S02]  /*1f30*/  ISETP.GE.U32.AND.EX P0, PT, R23, R5, PT, P0 ;  /* 0x000000051700720c */ /* 0x000fe40003f06100 */
[----:B------:R-:W-:Y:S01]  /*1f40*/  IADD3 R14, P2, R11, 0x1, RZ ;  /* 0x000000010b0e7810 */ /* 0x000fe20007f5e0ff */
[----:B------:R-:W-:Y:S01]  /*1f50*/  IMAD.X R21, R23, 0x1, ~R5, P1 ;  /* 0x0000000117157824 */ /* 0x000fe200008e0e05 */
[----:B------:R-:W-:Y:S02]  /*1f60*/  SEL R19, R19, R17, P0 ;  /* 0x0000001113137207 */ /* 0x000fe40000000000 */
[----:B------:R-:W-:Y:S01]  /*1f70*/  SEL R17, R14, R11, P0 ;  /* 0x0000000b0e117207 */ /* 0x000fe20000000000 */
[----:B------:R-:W-:Y:S01]  /*1f80*/  IMAD.X R16, RZ, RZ, R9, P2 ;  /* 0x000000ffff107224 */ /* 0x000fe200010e0609 */
[----:B------:R-:W-:-:S02]  /*1f90*/  SEL R21, R21, R23, P0 ;  /* 0x0000001715157207 */ /* 0x000fc40000000000 */
[----:B------:R-:W-:Y:S02]  /*1fa0*/  ISETP.GE.U32.AND P1, PT, R19, R4, PT ;  /* 0x000000041300720c */ /* 0x000fe40003f26070 */
[----:B------:R-:W-:Y:S02]  /*1fb0*/  SEL R14, R16, R9, P0 ;  /* 0x00000009100e7207 */ /* 0x000fe40000000000 */
[----:B------:R-:W-:Y:S02]  /*1fc0*/  IADD3 R4, P2, R17, 0x1, RZ ;  /* 0x0000000111047810 */ /* 0x000fe40007f5e0ff */
[----:B------:R-:W-:Y:S02]  /*1fd0*/  ISETP.GE.U32.AND.EX P0, PT, R21, R5, PT, P1 ;  /* 0x000000051500720c */ /* 0x000fe40003f06110 */
[----:B------:R-:W-:Y:S01]  /*1fe0*/  LOP3.LUT R9, R7, R10, RZ, 0x3c, !PT ;  /* 0x0000000a07097212 */ /* 0x000fe200078e3cff */
[----:B------:R-:W-:Y:S01]  /*1ff0*/  IMAD.X R11, RZ, RZ, R14, P2 ;  /* 0x000000ffff0b7224 */ /* 0x000fe200010e060e */
[----:B------:R-:W-:-:S02]  /*2000*/  SEL R4, R4, R17, P0 ;  /* 0x0000001104047207 */ /* 0x000fc40000000000 */
[----:B------:R-:W-:Y:S02]  /*2010*/  ISETP.GE.AND P1, PT, R9, RZ, PT ;  /* 0x000000ff0900720c */ /* 0x000fe40003f26270 */
[----:B------:R-:W-:Y:S02]  /*2020*/  SEL R11, R11, R14, P0 ;  /* 0x0000000e0b0b7207 */ /* 0x000fe40000000000 */
[-C--:B------:R-:W-:Y:S02]  /*2030*/  IADD3 R5, P2, RZ, -R4.reuse, RZ ;  /* 0x80000004ff057210 */ /* 0x080fe40007f5e0ff */
[----:B------:R-:W-:Y:S02]  /*2040*/  ISETP.NE.U32.AND P0, PT, R8, RZ, PT ;  /* 0x000000ff0800720c */ /* 0x000fe40003f05070 */
[----:B------:R-:W-:Y:S01]  /*2050*/  SEL R10, R5, R4, !P1 ;  /* 0x00000004050a7207 */ /* 0x000fe20004800000 */
[----:B------:R-:W-:Y:S01]  /*2060*/  IMAD.X R8, RZ, RZ, ~R11, P2 ;  /* 0x000000ffff087224 */ /* 0x000fe200010e0e0b */
[----:B------:R-:W-:Y:S01]  /*2070*/  ISETP.NE.AND.EX P0, PT, R7, RZ, PT, P0 ;  /* 0x000000ff0700720c */ /* 0x000fe20003f05300 */
[----:B------:R-:W-:-:S03]  /*2080*/  IMAD.MOV.U32 R7, RZ, RZ, 0x0 ;  /* 0x00000000ff077424 */ /* 0x000fc600078e00ff */
[----:B------:R-:W-:Y:S02]  /*2090*/  SEL R11, R8, R11, !P1 ;  /* 0x0000000b080b7207 */ /* 0x000fe40004800000 */
[----:B------:R-:W-:Y:S02]  /*20a0*/  SEL R10, R10, 0xffffffff, P0 ;  /* 0xffffffff0a0a7807 */ /* 0x000fe40000000000 */
[----:B------:R-:W-:Y:S01]  /*20b0*/  SEL R11, R11, 0xffffffff, P0 ;  /* 0xffffffff0b0b7807 */ /* 0x000fe20000000000 */
[----:B------:R-:W-:Y:S06]  /*20c0*/  RET.REL.NODEC R6 `(_ZN2at6native13im2col_kernelIN3c108BFloat16EEEvlPKT_llllllllllllPS4_) ;  /* 0xffffffdc06cc7950 */ /* 0x000fec0003c3ffff */
.L_x_464:
        /* <DEDUP_REMOVED lines=11> */
.L_x_512:


//--------------------- .text._ZN2at6native13im2col_kernelIN3c104HalfEEEvlPKT_llllllllllllPS4_ --------------------------
	.section	.text._ZN2at6native13im2col_kernelIN3c104HalfEEEvlPKT_llllllllllllPS4_,"ax",@progbits
	.align	128
        .global         _ZN2at6native13im2col_kernelIN3c104HalfEEEvlPKT_llllllllllllPS4_
        .type           _ZN2at6native13im2col_kernelIN3c104HalfEEEvlPKT_llllllllllllPS4_,@function
        .size           _ZN2at6native13im2col_kernelIN3c104HalfEEEvlPKT_llllllllllllPS4_,(.L_x_513 - _ZN2at6native13im2col_kernelIN3c104HalfEEEvlPKT_llllllllllllPS4_)
        .other          _ZN2at6native13im2col_kernelIN3c104HalfEEEvlPKT_llllllllllllPS4_,@"STO_CUDA_ENTRY STV_DEFAULT"
_ZN2at6native13im2col_kernelIN3c104HalfEEEvlPKT_llllllllllllPS4_:
.text._ZN2at6native13im2col_kernelIN3c104HalfEEEvlPKT_llllllllllllPS4_:
        /* <DEDUP_REMOVED lines=24> */
.L_x_476:
        /* <DEDUP_REMOVED lines=11> */
[----:B------:R-:W-:Y:S05]  /*0230*/  CALL.REL.NOINC `($__internal_9_$__cuda_sm20_div_s64) ;  /* 0x0000001800587944 */ /* 0x000fea0003c00000 */
        /* <DEDUP_REMOVED lines=12> */
.L_x_466:
        /* <DEDUP_REMOVED lines=23> */
.L_x_467:
[----:B------:R-:W-:Y:S05]  /*0470*/  BSYNC B0 ;  /* 0x0000000000007941 */ /* 0x000fea0003800000 */
.L_x_465:
        /* <DEDUP_REMOVED lines=12> */
[----:B------:R-:W-:Y:S05]  /*0540*/  CALL.REL.NOINC `($__internal_9_$__cuda_sm20_div_s64) ;  /* 0x0000001400947944 */ /* 0x000fea0003c00000 */
        /* <DEDUP_REMOVED lines=11> */
.L_x_469:
        /* <DEDUP_REMOVED lines=24> */
.L_x_470:
[----:B------:R-:W-:Y:S05]  /*0780*/  BSYNC B0 ;  /* 0x0000000000007941 */ /* 0x000fea0003800000 */
.L_x_468:
        /* <DEDUP_REMOVED lines=38> */
.L_x_475:
        /* <DEDUP_REMOVED lines=99> */
.L_x_473:
        /* <DEDUP_REMOVED lines=80> */
.L_x_472:
        /* <DEDUP_REMOVED lines=93> */
.L_x_474:
[----:B------:R-:W-:Y:S05]  /*1af0*/  @!P0 BRA `(.L_x_475) ;  /* 0xffffffec00bc8947 */ /* 0x000fea000383ffff */
.L_x_471:
        /* <DEDUP_REMOVED lines=10> */
        .weak           $__internal_9_$__cuda_sm20_div_s64
        .type           $__internal_9_$__cuda_sm20_div_s64,@function
        .size           $__internal_9_$__cuda_sm20_div_s64,(.L_x_513 - $__internal_9_$__cuda_sm20_div_s64)
$__internal_9_$__cuda_sm20_div_s64:
        /* <DEDUP_REMOVED lines=82> */
[----:B------:R-:W-:Y:S06]  /*20c0*/  RET.REL.NODEC R6 `(_ZN2at6native13im2col_kernelIN3c104HalfEEEvlPKT_llllllllllllPS4_) ;  /* 0xffffffdc06cc7950 */ /* 0x000fec0003c3ffff */
.L_x_477:
        /* <DEDUP_REMOVED lines=11> */
.L_x_513:


//--------------------- .text._ZN2at6native13im2col_kernelIfEEvlPKT_llllllllllllPS2_ --------------------------
	.section	.text._ZN2at6native13im2col_kernelIfEEvlPKT_llllllllllllPS2_,"ax",@progbits
	.align	128
        .global         _ZN2at6native13im2col_kernelIfEEvlPKT_llllllllllllPS2_
        .type           _ZN2at6native13im2col_kernelIfEEvlPKT_llllllllllllPS2_,@function
        .size           _ZN2at6native13im2col_kernelIfEEvlPKT_llllllllllllPS2_,(.L_x_514 - _ZN2at6native13im2col_kernelIfEEvlPKT_llllllllllllPS2_)
        .other          _ZN2at6native13im2col_kernelIfEEvlPKT_llllllllllllPS2_,@"STO_CUDA_ENTRY STV_DEFAULT"
_ZN2at6native13im2col_kernelIfEEvlPKT_llllllllllllPS2_:
.text._ZN2at6native13im2col_kernelIfEEvlPKT_llllllllllllPS2_:
        /* <DEDUP_REMOVED lines=14> */
[----:B------:R-:W-:-:S05]  /*00e0*/  ULDC.64 UR14, c[0x0][0x208] ;  /* 0x00008200000e7ab9 */ /* 0x000fca0000000a00 */
.L_x_489:
[----:B------:R-:W-:Y:S01]  /*00f0*/  ULDC UR4, c[0x0][0x27c] ;  /* 0x00009f0000047ab9 */ /* 0x000fe20000000800 */
[----:B------:R-:W-:Y:S01]  /*0100*/  BSSY B0, `(.L_x_478) ;  /* 0x000002c000007945 */ /* 0x000fe20003800000 */
[----:B------:R-:W-:-:S04]  /*0110*/  LOP3.LUT R0, R49, UR4, RZ, 0xfc, !PT ;  /* 0x0000000431007c12 */ /* 0x000fc8000f8efcff */
[----:B------:R-:W-:-:S13]  /*0120*/  ISETP.NE.U32.AND P0, PT, R0, RZ, PT ;  /* 0x000000ff0000720c */ /* 0x000fda0003f05070 */
[----:B01----:R-:W-:Y:S05]  /*0130*/  @!P0 BRA `(.L_x_479) ;  /* 0x0000000000448947 */ /* 0x003fea0003800000 */
[----:B------:R-:W-:Y:S01]  /*0140*/  ULDC.64 UR4, c[0x0][0x278] ;  /* 0x00009e0000047ab9 */ /* 0x000fe20000000a00 */
[----:B------:R-:W-:Y:S01]  /*0150*/  IMAD.MOV.U32 R12, RZ, RZ, R48 ;  /* 0x000000ffff0c7224 */ /* 0x000fe200078e0030 */
[----:B------:R-:W-:Y:S01]  /*0160*/  MOV R7, R49 ;  /* 0x0000003100077202 */ /* 0x000fe20000000f00 */
[----:B------:R-:W-:Y:S01]  /*0170*/  IMAD.U32 R5, RZ, RZ, UR4 ;  /* 0x00000004ff057e24 */ /* 0x000fe2000f8e00ff */
[----:B------:R-:W-:Y:S01]  /*0180*/  MOV R0, 0x1b0 ;  /* 0x000001b000007802 */ /* 0x000fe20000000f00 */
[----:B------:R-:W-:-:S07]  /*0190*/  IMAD.U32 R4, RZ, RZ, UR5 ;  /* 0x00000005ff047e24 */ /* 0x000fce000f8e00ff */
[----:B------:R-:W-:Y:S05]  /*01a0*/  CALL.REL.NOINC `($__internal_10_$__cuda_sm20_div_s64) ;  /* 0x0000001800087944 */ /* 0x000fea0003c00000 */
[----:B------:R-:W-:Y:S01]  /*01b0*/  IADD3 R3, P0, RZ, -R12, RZ ;  /* 0x8000000cff037210 */ /* 0x000fe20007f1e0ff */
[----:B------:R-:W-:Y:S01]  /*01c0*/  ULDC.64 UR4, c[0x0][0x278] ;  /* 0x00009e0000047ab9 */ /* 0x000fe20000000a00 */
[----:B------:R-:W-:Y:S02]  /*01d0*/  IMAD.MOV.U32 R44, RZ, RZ, R12 ;  /* 0x000000ffff2c7224 */ /* 0x000fe400078e000c */
[--C-:B------:R-:W-:Y:S02]  /*01e0*/  IMAD.MOV.U32 R45, RZ, RZ, R13.reuse ;  /* 0x000000ffff2d7224 */ /* 0x100fe400078e000d */
[----:B------:R-:W-:Y:S02]  /*01f0*/  IMAD.X R0, RZ, RZ, ~R13, P0 ;  /* 0x000000ffff007224 */ /* 0x000fe400000e0e0d */
[----:B------:R-:W-:-:S04]  /*0200*/  IMAD.WIDE.U32 R46, R3, UR4, R48 ;  /* 0x00000004032e7c25 */ /* 0x000fc8000f8e0030 */
[----:B------:R-:W-:-:S04]  /*0210*/  IMAD R0, R0, UR4, RZ ;  /* 0x0000000400007c24 */ /* 0x000fc8000f8e02ff */
[----:B------:R-:W-:-:S04]  /*0220*/  IMAD R3, R3, UR5, R0 ;  /* 0x0000000503037c24 */ /* 0x000fc8000f8e0200 */
[----:B------:R-:W-:Y:S01]  /*0230*/  IMAD.IADD R47, R47, 0x1, R3 ;  /* 0x000000012f2f7824 */ /* 0x000fe200078e0203 */
[----:B------:R-:W-:Y:S06]  /*0240*/  BRA `(.L_x_480) ;  /* 0x00000000005c7947 */ /* 0x000fec0003800000 */
.L_x_479:
[----:B------:R-:W-:Y:S01]  /*0250*/  ULDC UR4, c[0x0][0x278] ;  /* 0x00009e0000047ab9 */ /* 0x000fe20000000800 */
[----:B------:R-:W-:Y:S01]  /*0260*/  IMAD.MOV.U32 R47, RZ, RZ, RZ ;  /* 0x000000ffff2f7224 */ /* 0x000fe200078e00ff */
[----:B------:R-:W0:Y:S01]  /*0270*/  I2F.U32.RP R0, UR4 ;  /* 0x0000000400007d06 */ /* 0x000e220008209000 */
[----:B------:R-:W-:Y:S01]  /*0280*/  ISETP.NE.U32.AND P2, PT, RZ, UR4, PT ;  /* 0x00000004ff007c0c */ /* 0x000fe2000bf45070 */
[----:B------:R-:W-:-:S06]  /*0290*/  IMAD.MOV.U32 R45, RZ, RZ, RZ ;  /* 0x000000ffff2d7224 */ /* 0x000fcc00078e00ff */
        /* <DEDUP_REMOVED lines=18> */
.L_x_480:
[----:B------:R-:W-:Y:S05]  /*03c0*/  BSYNC B0 ;  /* 0x0000000000007941 */ /* 0x000fea0003800000 */
.L_x_478:
[----:B------:R-:W-:Y:S01]  /*03d0*/  ULDC UR4, c[0x0][0x274] ;  /* 0x00009d0000047ab9 */ /* 0x000fe20000000800 */
[----:B------:R-:W-:Y:S01]  /*03e0*/  BSSY B0, `(.L_x_481) ;  /* 0x000002e000007945 */ /* 0x000fe20003800000 */
[----:B------:R-:W-:-:S04]  /*03f0*/  MOV R7, UR4 ;  /* 0x0000000400077c02 */ /* 0x000fc80008000f00 */
[----:B------:R-:W-:-:S04]  /*0400*/  LOP3.LUT R0, R45, R7, RZ, 0xfc, !PT ;  /* 0x000000072d007212 */ /* 0x000fc800078efcff */
[----:B------:R-:W-:-:S13]  /*0410*/  ISETP.NE.U32.AND P0, PT, R0, RZ, PT ;  /* 0x000000ff0000720c */ /* 0x000fda0003f05070 */
[----:B------:R-:W-:Y:S05]  /*0420*/  @!P0 BRA `(.L_x_482) ;  /* 0x0000000000448947 */ /* 0x000fea0003800000 */
[----:B------:R-:W-:Y:S01]  /*0430*/  ULDC.64 UR4, c[0x0][0x270] ;  /* 0x00009c0000047ab9 */ /* 0x000fe20000000a00 */
[----:B------:R-:W-:Y:S01]  /*0440*/  IMAD.MOV.U32 R12, RZ, RZ, R44 ;  /* 0x000000ffff0c7224 */ /* 0x000fe200078e002c */
[----:B------:R-:W-:Y:S01]  /*0450*/  MOV R0, 0x4a0 ;  /* 0x000004a000007802 */ /* 0x000fe20000000f00 */
[----:B------:R-:W-:Y:S02]  /*0460*/  IMAD.U32 R5, RZ, RZ, UR4 ;  /* 0x00000004ff057e24 */ /* 0x000fe4000f8e00ff */
[----:B------:R-:W-:Y:S02]  /*0470*/  IMAD.U32 R4, RZ, RZ, UR5 ;  /* 0x00000005ff047e24 */ /* 0x000fe4000f8e00ff */
[----:B------:R-:W-:-:S07]  /*0480*/  IMAD.MOV.U32 R7, RZ, RZ, R45 ;  /* 0x000000ffff077224 */ /* 0x000fce00078e002d */
[----:B------:R-:W-:Y:S05]  /*0490*/  CALL.REL.NOINC `($__internal_10_$__cuda_sm20_div_s64) ;  /* 0x00000014004c7944 */ /* 0x000fea0003c00000 */
[----:B------:R-:W-:Y:S01]  /*04a0*/  IADD3 R3, P0, RZ, -R12, RZ ;  /* 0x8000000cff037210 */ /* 0x000fe20007f1e0ff */
[----:B------:R-:W-:Y:S02]  /*04b0*/  ULDC.64 UR4, c[0x0][0x270] ;  /* 0x00009c0000047ab9 */ /* 0x000fe40000000a00 */
[----:B------:R-:W-:Y:S01]  /*04c0*/  MOV R11, UR4 ;  /* 0x00000004000b7c02 */ /* 0x000fe20008000f00 */
[----:B------:R-:W-:Y:S02]  /*04d0*/  IMAD.U32 R7, RZ, RZ, UR5 ;  /* 0x00000005ff077e24 */ /* 0x000fe4000f8e00ff */
[----:B------:R-:W-:Y:S02]  /*04e0*/  IMAD.X R0, RZ, RZ, ~R13, P0 ;  /* 0x000000ffff007224 */ /* 0x000fe400000e0e0d */
[----:B------:R-:W-:-:S04]  /*04f0*/  IMAD.WIDE.U32 R44, R3, R11, R44 ;  /* 0x0000000b032c7225 */ /* 0x000fc800078e002c */
[----:B------:R-:W-:-:S04]  /*0500*/  IMAD R0, R0, R11, RZ ;  /* 0x0000000b00007224 */ /* 0x000fc800078e02ff */
[----:B------:R-:W-:-:S04]  /*0510*/  IMAD R3, R3, R7, R0 ;  /* 0x0000000703037224 */ /* 0x000fc800078e0200 */
[----:B------:R-:W-:Y:S01]  /*0520*/  IMAD.IADD R45, R45, 0x1, R3 ;  /* 0x000000012d2d7824 */ /* 0x000fe200078e0203 */
[----:B------:R-:W-:Y:S06]  /*0530*/  BRA `(.L_x_483) ;  /* 0x0000000000607947 */ /* 0x000fec0003800000 */
.L_x_482:
[----:B------:R-:W-:Y:S01]  /*0540*/  ULDC UR4, c[0x0][0x270] ;  /* 0x00009c0000047ab9 */ /* 0x000fe20000000800 */
[----:B------:R-:W-:Y:S01]  /*0550*/  HFMA2.MMA R13, -RZ, RZ, 0, 0 ;  /* 0x00000000ff0d7435 */ /* 0x000fe200000001ff */
[----:B------:R-:W-:Y:S02]  /*0560*/  IMAD.U32 R11, RZ, RZ, UR4 ;  /* 0x00000004ff0b7e24 */ /* 0x000fe4000f8e00ff */
[----:B------:R-:W-:Y:S02]  /*0570*/  IMAD.MOV.U32 R45, RZ, RZ, RZ ;  /* 0x000000ffff2d7224 */ /* 0x000fe400078e00ff */
[----:B------:R-:W0:Y:S01]  /*0580*/  I2F.U32.RP R0, R11 ;  /* 0x0000000b00007306 */ /* 0x000e220000209000 */
[----:B------:R-:W-:-:S07]  /*0590*/  ISETP.NE.U32.AND P2, PT, R11, RZ, PT ;  /* 0x000000ff0b00720c */ /* 0x000fce0003f45070 */
[----:B0-----:R-:W0:Y:S02]  /*05a0*/  MUFU.RCP R0, R0 ;  /* 0x0000000000007308 */ /* 0x001e240000001000 */
[----:B0-----:R-:W-:-:S06]  /*05b0*/  IADD3 R2, R0, 0xffffffe, RZ ;  /* 0x0ffffffe00027810 */ /* 0x001fcc0007ffe0ff */
        /* <DEDUP_REMOVED lines=13> */
[----:B------:R-:W-:-:S05]  /*0690*/  @!P2 LOP3.LUT R12, RZ, R11, RZ, 0x33, !PT ;  /* 0x0000000bff0ca212 */ /* 0x000fca00078e33ff */
[----:B------:R-:W-:-:S04]  /*06a0*/  IMAD.MOV R0, RZ, RZ, -R12 ;  /* 0x000000ffff007224 */ /* 0x000fc800078e0a0c */
[----:B------:R-:W-:-:S07]  /*06b0*/  IMAD R44, R11, R0, R44 ;  /* 0x000000000b2c7224 */ /* 0x000fce00078e022c */
.L_x_483:
[----:B------:R-:W-:Y:S05]  /*06c0*/  BSYNC B0 ;  /* 0x0000000000007941 */ /* 0x000fea0003800000 */
.L_x_481:
[----:B------:R-:W0:Y:S01]  /*06d0*/  LDC.64 R4, c[0x0][0x238] ;  /* 0x00008e00ff047b82 */ /* 0x000e220000000a00 */
[----:B------:R-:W-:Y:S02]  /*06e0*/  ULDC.64 UR4, c[0x0][0x248] ;  /* 0x0000920000047ab9 */ /* 0x000fe40000000a00 */
[----:B------:R-:W-:-:S04]  /*06f0*/  UIADD3 UR4, UP0, URZ, -UR4, URZ ;  /* 0x800000043f047290 */ /* 0x000fc8000ff1e03f */
[----:B------:R-:W-:Y:S01]  /*0700*/  UIADD3.X UR5, URZ, ~UR5, URZ, UP0, !UPT ;  /* 0x800000053f057290 */ /* 0x000fe200087fe43f */
[----:B------:R-:W1:Y:S01]  /*0710*/  LDC.64 R8, c[0x0][0x258] ;  /* 0x00009600ff087b82 */ /* 0x000e620000000a00 */
[----:B0-----:R-:W-:-:S04]  /*0720*/  ISETP.GE.U32.AND P0, PT, R4, 0x1, PT ;  /* 0x000000010400780c */ /* 0x001fc80003f06070 */
[----:B------:R-:W-:Y:S01]  /*0730*/  ISETP.GE.AND.EX P0, PT, R5, RZ, PT, P0 ;  /* 0x000000ff0500720c */ /* 0x000fe20003f06300 */
[----:B-1----:R-:W-:-:S04]  /*0740*/  IMAD R0, R47, R8, RZ ;  /* 0x000000082f007224 */ /* 0x002fc800078e02ff */
[----:B------:R-:W-:-:S08]  /*0750*/  IMAD R41, R46, R9, R0 ;  /* 0x000000092e297224 */ /* 0x000fd000078e0200 */
[----:B------:R-:W-:Y:S05]  /*0760*/  @!P0 BRA `(.L_x_484) ;  /* 0x0000001000708947 */ /* 0x000fea0003800000 */
[----:B------:R-:W-:Y:S01]  /*0770*/  ULDC.64 UR6, c[0x0][0x230] ;  /* 0x00008c0000067ab9 */ /* 0x000fe20000000a00 */
[----:B------:R-:W-:Y:S01]  /*0780*/  ULDC.64 UR8, c[0x0][0x268] ;  /* 0x00009a0000087ab9 */ /* 0x000fe20000000a00 */
[----:B------:R-:W-:Y:S01]  /*0790*/  IMAD R5, R5, UR6, RZ ;  /* 0x0000000605057c24 */ /* 0x000fe2000f8e02ff */
[----:B------:R-:W-:Y:S01]  /*07a0*/  ULDC.64 UR10, c[0x0][0x278] ;  /* 0x00009e00000a7ab9 */ /* 0x000fe20000000a00 */
[----:B------:R-:W-:-:S04]  /*07b0*/  IMAD.WIDE.U32 R2, R4, UR6, RZ ;  /* 0x0000000604027c25 */ /* 0x000fc8000f8e00ff */
[----:B------:R-:W-:Y:S01]  /*07c0*/  IMAD R5, R4, UR7, R5 ;  /* 0x0000000704057c24 */ /* 0x000fe2000f8e0205 */
[----:B------:R-:W-:Y:S02]  /*07d0*/  UIMAD.WIDE.U32 UR6, UR8, 0x3, UR4 ;  /* 0x00000003080678a5 */ /* 0x000fe4000f8e0004 */
[----:B------:R-:W-:Y:S01]  /*07e0*/  UIMAD UR8, UR9, 0x3, URZ ;  /* 0x00000003090878a4 */ /* 0x000fe2000f8e023f */
[----:B------:R-:W-:Y:S02]  /*07f0*/  IMAD.IADD R0, R3, 0x1, R5 ;  /* 0x0000000103007824 */ /* 0x000fe400078e0205 */
[----:B------:R-:W-:Y:S01]  /*0800*/  IMAD.WIDE.U32 R4, R2, R11, RZ ;  /* 0x0000000b02047225 */ /* 0x000fe200078e00ff */
[----:B------:R-:W-:-:S03]  /*0810*/  UIADD3 UR7, UR7, UR8, URZ ;  /* 0x0000000807077290 */ /* 0x000fc6000fffe03f */
[----:B------:R-:W-:Y:S02]  /*0820*/  IMAD R3, R0, R11, RZ ;  /* 0x0000000b00037224 */ /* 0x000fe400078e02ff */
[----:B------:R-:W-:Y:S01]  /*0830*/  IMAD.WIDE.U32 R10, R46, R8, UR4 ;  /* 0x000000042e0a7e25 */ /* 0x000fe2000f8e0008 */
[----:B------:R-:W-:-:S03]  /*0840*/  ULDC.64 UR4, c[0x0][0x280] ;  /* 0x0000a00000047ab9 */ /* 0x000fc60000000a00 */
[----:B------:R-:W-:Y:S02]  /*0850*/  IMAD R3, R2, R7, R3 ;  /* 0x0000000702037224 */ /* 0x000fe400078e0203 */
[----:B------:R-:W-:Y:S01]  /*0860*/  IMAD.WIDE.U32 R8, R46, R8, UR6 ;  /* 0x000000062e087e25 */ /* 0x000fe2000f8e0008 */
[----:B------:R-:W-:Y:S01]  /*0870*/  UMOV UR6, URZ ;  /* 0x0000003f00067c82 */ /* 0x000fe20008000000 */
[----:B------:R-:W-:Y:S02]  /*0880*/  UMOV UR7, URZ ;  /* 0x0000003f00077c82 */ /* 0x000fe40008000000 */
[----:B------:R-:W-:Y:S02]  /*0890*/  IMAD.IADD R3, R5, 0x1, R3 ;  /* 0x0000000105037824 */ /* 0x000fe400078e0203 */
[----:B------:R-:W-:Y:S02]  /*08a0*/  IMAD.IADD R43, R11, 0x1, R41 ;  /* 0x000000010b2b7824 */ /* 0x000fe400078e0229 */
[----:B------:R-:W-:-:S02]  /*08b0*/  IMAD R5, R3, R12, RZ ;  /* 0x0000000c03057224 */ /* 0x000fc400078e02ff */
[----:B------:R-:W-:-:S04]  /*08c0*/  IMAD.WIDE.U32 R2, R12, R4, R44 ;  /* 0x000000040c027225 */ /* 0x000fc800078e002c */
[----:B------:R-:W-:Y:S02]  /*08d0*/  IMAD R5, R13, R4, R5 ;  /* 0x000000040d057224 */ /* 0x000fe400078e0205 */
[----:B------:R-:W-:Y:S02]  /*08e0*/  IMAD.IADD R41, R41, 0x1, R9 ;  /* 0x0000000129297824 */ /* 0x000fe400078e0209 */
[----:B------:R-:W-:Y:S02]  /*08f0*/  IMAD.IADD R0, R3, 0x1, R5 ;  /* 0x0000000103007824 */ /* 0x000fe400078e0205 */
[----:B------:R-:W-:-:S04]  /*0900*/  IMAD.WIDE.U32 R4, R2, UR10, R46 ;  /* 0x0000000a02047c25 */ /* 0x000fc8000f8e002e */
[----:B------:R-:W-:Y:S01]  /*0910*/  IMAD R3, R0, UR10, RZ ;  /* 0x0000000a00037c24 */ /* 0x000fe2000f8e02ff */
[----:B------:R-:W-:-:S03]  /*0920*/  LEA R24, P0, R4, UR4, 0x2 ;  /* 0x0000000404187c11 */ /* 0x000fc6000f8010ff */
[----:B------:R-:W-:-:S05]  /*0930*/  IMAD R3, R2, UR11, R3 ;  /* 0x0000000b02037c24 */ /* 0x000fca000f8e0203 */
[----:B------:R-:W-:-:S04]  /*0940*/  IADD3 R25, R5, R3, RZ ;  /* 0x0000000305197210 */ /* 0x000fc80007ffe0ff */
[----:B------:R-:W-:-:S07]  /*0950*/  LEA.HI.X R25, R4, UR5, R25, 0x2, P0 ;  /* 0x0000000504197c11 */ /* 0x000fce00080f1419 */
.L_x_488:
[----:B01----:R-:W0:Y:S01]  /*0960*/  LDC.64 R4, c[0x0][0x250] ;  /* 0x00009400ff047b82 */ /* 0x003e220000000a00 */
[----:B------:R-:W-:Y:S01]  /*0970*/  ULDC.64 UR4, c[0x0][0x240] ;  /* 0x0000900000047ab9 */ /* 0x000fe20000000a00 */
[----:B------:R-:W-:Y:S01]  /*0980*/  ULDC.64 UR16, c[0x0][0x220] ;  /* 0x0000880000107ab9 */ /* 0x000fe20000000a00 */
[----:B------:R-:W-:Y:S01]  /*0990*/  UIADD3 UR4, UP0, URZ, -UR4, URZ ;  /* 0x800000043f047290 */ /* 0x000fe2000ff1e03f */
[----:B------:R-:W-:Y:S01]  /*09a0*/  MOV R42, R10 ;  /* 0x0000000a002a7202 */ /* 0x000fe20000000f00 */
[----:B------:R-:W-:Y:S02]  /*09b0*/  ULDC.64 UR10, c[0x0][0x228] ;  /* 0x00008a00000a7ab9 */ /* 0x000fe40000000a00 */
[----:B------:R-:W-:Y:S01]  /*09c0*/  UIADD3.X UR5, URZ, ~UR5, URZ, UP0, !UPT ;  /* 0x800000053f057290 */ /* 0x000fe200087fe43f */
[----:B------:R-:W1:Y:S08]  /*09d0*/  LDC.64 R6, c[0x0][0x260] ;  /* 0x00009800ff067b82 */ /* 0x000e700000000a00 */
[----:B------:R-:W2:Y:S01]  /*09e0*/  LDC.64 R16, c[0x0][0x238] ;  /* 0x00008e00ff107b82 */ /* 0x000ea20000000a00 */
[----:B0-----:R-:W-:-:S07]  /*09f0*/  IMAD R0, R45, R4, RZ ;  /* 0x000000042d007224 */ /* 0x001fce00078e02ff */
[----:B------:R-:W0:Y:S01]  /*0a00*/  LDC.64 R14, c[0x0][0x230] ;  /* 0x00008c00ff0e7b82 */ /* 0x000e220000000a00 */
[C---:B------:R-:W-:Y:S01]  /*0a10*/  IMAD.WIDE.U32 R2, R44.reuse, R4, UR4 ;  /* 0x000000042c027e25 */ /* 0x040fe2000f8e0004 */
[----:B------:R-:W-:Y:S01]  /*0a20*/  UMOV UR4, URZ ;  /* 0x0000003f00047c82 */ /* 0x000fe20008000000 */
[----:B------:R-:W-:Y:S02]  /*0a30*/  UMOV UR5, URZ ;  /* 0x0000003f00057c82 */ /* 0x000fe40008000000 */
[----:B------:R-:W-:Y:S02]  /*0a40*/  IMAD R5, R44, R5, R0 ;  /* 0x000000052c057224 */ /* 0x000fe400078e0200 */
[----:B-1----:R-:W-:Y:S02]  /*0a50*/  IMAD R0, R6, UR7, RZ ;  /* 0x0000000706007c24 */ /* 0x002fe4000f8e02ff */
[----:B------:R-:W-:Y:S02]  /*0a60*/  IMAD.IADD R3, R3, 0x1, R5 ;  /* 0x0000000103037824 */ /* 0x000fe400078e0205 */
[----:B------:R-:W-:-:S02]  /*0a70*/  IMAD R5, R7, UR6, R0 ;  /* 0x0000000607057c24 */ /* 0x000fc4000f8e0200 */
[----:B------:R-:W-:Y:S01]  /*0a80*/  IMAD.WIDE.U32 R6, R6, UR6, R2 ;  /* 0x0000000606067c25 */ /* 0x000fe2000f8e0002 */
[----:B------:R-:W-:Y:S01]  /*0a90*/  UIADD3 UR6, UP0, UR6, 0x1, URZ ;  /* 0x0000000106067890 */ /* 0x000fe2000ff1e03f */
[----:B--2---:R-:W-:Y:S02]  /*0aa0*/  IADD3 R0, P2, R16, -0x1, RZ ;  /* 0xffffffff10007810 */ /* 0x004fe40007f5e0ff */
[----:B------:R-:W-:Y:S01]  /*0ab0*/  IMAD R3, R13, UR16, RZ ;  /* 0x000000100d037c24 */ /* 0x000fe2000f8e02ff */
[----:B------:R-:W-:Y:S01]  /*0ac0*/  IADD3 R5, R7, R5, RZ ;  /* 0x0000000507057210 */ /* 0x000fe20007ffe0ff */
[----:B------:R-:W-:Y:S01]  /*0ad0*/  IMAD.MOV.U32 R4, RZ, RZ, R6 ;  /* 0x000000ffff047224 */ /* 0x000fe200078e0006 */
[----:B------:R-:W-:Y:S01]  /*0ae0*/  ISETP.GE.U32.AND P1, PT, R0, 0x3, PT ;  /* 0x000000030000780c */ /* 0x000fe20003f26070 */
[C---:B------:R-:W-:Y:S01]  /*0af0*/  IMAD R3, R12.reuse, UR17, R3 ;  /* 0x000000110c037c24 */ /* 0x040fe2000f8e0203 */
[----:B------:R-:W-:Y:S01]  /*0b00*/  IADD3.X R2, R17, -0x1, RZ, P2, !PT ;  /* 0xffffffff11027810 */ /* 0x000fe200017fe4ff */
[----:B------:R-:W-:Y:S01]  /*0b10*/  IMAD.WIDE.U32 R18, R12, UR16, R4 ;  /* 0x000000100c127c25 */ /* 0x000fe2000f8e0004 */
[----:B------:R-:W-:Y:S01]  /*0b20*/  UIADD3.X UR7, URZ, UR7, URZ, UP0, !UPT ;  /* 0x000000073f077290 */ /* 0x000fe200087fe43f */
[----:B0-----:R-:W-:-:S02]  /*0b30*/  ISETP.LE.U32.AND P0, PT, R14, UR6, PT ;  /* 0x000000060e007c0c */ /* 0x001fc4000bf03070 */
[----:B------:R-:W-:Y:S01]  /*0b40*/  ISETP.GE.U32.AND.EX P1, PT, R2, RZ, PT, P1 ;  /* 0x000000ff0200720c */ /* 0x000fe20003f26110 */
[----:B------:R-:W-:Y:S02]  /*0b50*/  IMAD.IADD R3, R19, 0x1, R3 ;  /* 0x0000000113037824 */ /* 0x000fe400078e0203 */
[----:B------:R-:W-:Y:S02]  /*0b60*/  IMAD.U32 R0, RZ, RZ, UR7 ;  /* 0x00000007ff007e24 */ /* 0x000fe4000f8e00ff */
[----:B------:R-:W-:Y:S02]  /*0b70*/  IMAD R39, R3, UR10, RZ ;  /* 0x0000000a03277c24 */ /* 0x000fe4000f8e02ff */
[----:B------:R-:W-:Y:S01]  /*0b80*/  IMAD.WIDE.U32 R2, R18, UR10, R42 ;  /* 0x0000000a12027c25 */ /* 0x000fe2000f8e002a */
[----:B------:R-:W-:-:S03]  /*0b90*/  ISETP.GE.AND.EX P0, PT, R0, R15, PT, P0 ;  /* 0x0000000f0000720c */ /* 0x000fc60003f06300 */
[----:B------:R-:W-:Y:S02]  /*0ba0*/  IMAD R39, R18, UR11, R39 ;  /* 0x0000000b12277c24 */ /* 0x000fe4000f8e0227 */
[----:B------:R-:W-:Y:S08]  /*0bb0*/  @!P1 BRA `(.L_x_485) ;  /* 0x0000000800049947 */ /* 0x000ff00003800000 */
[----:B------:R-:W0:Y:S01]  /*0bc0*/  LDC.64 R14, c[0x0][0x268] ;  /* 0x00009a00ff0e7b82 */ /* 0x000e220000000a00 */
[----:B------:R-:W-:Y:S01]  /*0bd0*/  ULDC.64 UR4, c[0x0][0x258] ;  /* 0x0000960000047ab9 */ /* 0x000fe20000000a00 */
[----:B------:R-:W-:Y:S01]  /*0be0*/  IMAD.MOV.U32 R40, RZ, RZ, R8 ;  /* 0x000000ffff287224 */ /* 0x000fe200078e0008 */
[----:B------:R-:W-:Y:S01]  /*0bf0*/  ULDC.64 UR18, c[0x0][0x218] ;  /* 0x0000860000127ab9 */ /* 0x000fe20000000a00 */
[----:B------:R-:W-:Y:S01]  /*0c00*/  IMAD R19, R47, UR4, RZ ;  /* 0x000000042f137c24 */ /* 0x000fe2000f8e02ff */
[----:B------:R-:W-:Y:S01]  /*0c10*/  ULDC.64 UR12, c[0x0][0x270] ;  /* 0x00009c00000c7ab9 */ /* 0x000fe20000000a00 */
[----:B------:R-:W-:Y:S02]  /*0c20*/  IMAD.WIDE.U32 R20, R18, UR10, R40 ;  /* 0x0000000a12147c25 */ /* 0x000fe4000f8e0028 */
[----:B------:R-:W1:Y:S02]  /*0c30*/  LDC.64 R26, c[0x0][0x248] ;  /* 0x00009200ff1a7b82 */ /* 0x000e640000000a00 */
[----:B------:R-:W-:Y:S01]  /*0c40*/  IMAD R19, R46, UR5, R19 ;  /* 0x000000052e137c24 */ /* 0x000fe2000f8e0213 */
[----:B------:R-:W-:Y:S01]  /*0c50*/  LEA R38, P3, R20, UR18, 0x2 ;  /* 0x0000001214267c11 */ /* 0x000fe2000f8610ff */
[C---:B------:R-:W-:Y:S01]  /*0c60*/  IMAD.IADD R21, R39.reuse, 0x1, R21 ;  /* 0x0000000127157824 */ /* 0x040fe200078e0215 */
[----:B------:R-:W-:Y:S01]  /*0c70*/  UMOV UR5, URZ ;  /* 0x0000003f00057c82 */ /* 0x000fe20008000000 */
[----:B------:R-:W-:Y:S01]  /*0c80*/  IMAD.IADD R31, R39, 0x1, R3 ;  /* 0x00000001271f7824 */ /* 0x000fe200078e0203 */
[----:B0-----:R-:W-:-:S02]  /*0c90*/  SHF.L.U64.HI R0, R14, 0x1, R15 ;  /* 0x000000010e007819 */ /* 0x001fc4000001020f */
[----:B-1----:R-:W-:Y:S02]  /*0ca0*/  LEA R22, P1, R14, -R26, 0x1 ;  /* 0x8000001a0e167211 */ /* 0x002fe400078208ff */
[----:B------:R-:W-:-:S03]  /*0cb0*/  IADD3 R26, P2, -R26, R14, RZ ;  /* 0x0000000e1a1a7210 */ /* 0x000fc60007f5e1ff */
[--C-:B------:R-:W-:Y:S02]  /*0cc0*/  IMAD.X R23, R0, 0x1, ~R27.reuse, P1 ;  /* 0x0000000100177824 */ /* 0x100fe400008e0e1b */
[----:B------:R-:W-:Y:S02]  /*0cd0*/  IMAD.X R27, R15, 0x1, ~R27, P2 ;  /* 0x000000010f1b7824 */ /* 0x000fe400010e0e1b */
[----:B------:R-:W-:-:S04]  /*0ce0*/  IMAD.WIDE.U32 R22, R46, UR4, R22 ;  /* 0x000000042e167c25 */ /* 0x000fc8000f8e0016 */
[----:B------:R-:W-:Y:S01]  /*0cf0*/  IMAD.WIDE.U32 R26, R46, UR4, R26 ;  /* 0x000000042e1a7c25 */ /* 0x000fe2000f8e001a */
[----:B------:R-:W-:-:S03]  /*0d00*/  IADD3 R23, R19, R23, RZ ;  /* 0x0000001713177210 */ /* 0x000fc60007ffe0ff */
[----:B------:R-:W-:Y:S02]  /*0d10*/  IMAD.IADD R27, R19, 0x1, R27 ;  /* 0x00000001131b7824 */ /* 0x000fe400078e021b */
[----:B------:R-:W-:Y:S02]  /*0d20*/  IMAD.SHL.U32 R0, R14, 0x10, RZ ;  /* 0x000000100e007824 */ /* 0x000fe400078e00ff */
[----:B------:R-:W-:Y:S01]  /*0d30*/  IMAD.WIDE.U32 R34, R18, UR10, R26 ;  /* 0x0000000a12227c25 */ /* 0x000fe2000f8e001a */
[----:B------:R-:W-:Y:S02]  /*0d40*/  LOP3.LUT R27, R16, 0x3, RZ, 0xc0, !PT ;  /* 0x00000003101b7812 */ /* 0x000fe400078ec0ff */
[----:B------:R-:W-:Y:S01]  /*0d50*/  SHF.L.U64.HI R26, R14, 0x2, R15 ;  /* 0x000000020e1a7819 */ /* 0x000fe2000001020f */
[----:B------:R-:W-:Y:S01]  /*0d60*/  IMAD.WIDE.U32 R18, R18, UR10, R22 ;  /* 0x0000000a12127c25 */ /* 0x000fe2000f8e0016 */
[----:B------:R-:W-:Y:S01]  /*0d70*/  ULDC.64 UR10, c[0x0][0x278] ;  /* 0x00009e00000a7ab9 */ /* 0x000fe20000000a00 */
[----:B------:R-:W-:Y:S01]  /*0d80*/  LEA R37, P1, R34, UR18, 0x2 ;  /* 0x0000001222257c11 */ /* 0x000fe2000f8210ff */
[----:B------:R-:W-:Y:S01]  /*0d90*/  UIMAD UR4, UR11, UR12, URZ ;  /* 0x0000000c0b0472a4 */ /* 0x000fe2000f8e023f */
[C---:B------:R-:W-:Y:S01]  /*0da0*/  IMAD.IADD R29, R39.reuse, 0x1, R35 ;  /* 0x00000001271d7824 */ /* 0x040fe200078e0223 */
[----:B------:R-:W-:Y:S01]  /*0db0*/  LEA.HI.X R35, R20, UR19, R21, 0x2, P3 ;  /* 0x0000001314237c11 */ /* 0x000fe200098f1415 */
[----:B------:R-:W-:Y:S01]  /*0dc0*/  UIMAD.WIDE.U32 UR8, UR10, UR12, URZ ;  /* 0x0000000c0a0872a5 */ /* 0x000fe2000f8e003f */
[----:B------:R-:W-:Y:S01]  /*0dd0*/  IADD3 R19, R39, R19, RZ ;  /* 0x0000001327137210 */ /* 0x000fe20007ffe0ff */
[----:B------:R-:W-:Y:S01]  /*0de0*/  UIMAD UR10, UR10, UR13, UR4 ;  /* 0x0000000d0a0a72a4 */ /* 0x000fe2000f8e0204 */
[C---:B------:R-:W-:Y:S01]  /*0df0*/  LEA R33, P3, R18.reuse, UR18, 0x2 ;  /* 0x0000001212217c11 */ /* 0x040fe2000f8610ff */
[----:B------:R-:W-:Y:S01]  /*0e00*/  USHF.L.U32 UR12, UR8, 0x2, URZ ;  /* 0x00000002080c7899 */ /* 0x000fe2000800063f */
[----:B------:R-:W-:Y:S01]  /*0e10*/  IADD3 R36, P2, R27, -R16, RZ ;  /* 0x800000101b247210 */ /* 0x000fe20007f5e0ff */
[----:B------:R-:W-:Y:S01]  /*0e20*/  UIADD3 UR9, UR9, UR10, URZ ;  /* 0x0000000a09097290 */ /* 0x000fe2000fffe03f */
[----:B------:R-:W-:Y:S01]  /*0e30*/  LEA.HI.X R32, R18, UR19, R19, 0x2, P3 ;  /* 0x0000001312207c11 */ /* 0x000fe200098f1413 */
[----:B------:R-:W-:Y:S01]  /*0e40*/  UMOV UR4, URZ ;  /* 0x0000003f00047c82 */ /* 0x000fe20008000000 */
[----:B------:R-:W-:Y:S01]  /*0e50*/  LEA R30, P3, R2, UR18, 0x2 ;  /* 0x00000012021e7c11 */ /* 0x000fe2000f8610ff */
[----:B------:R-:W-:Y:S01]  /*0e60*/  IMAD.X R28, RZ, RZ, ~R17, P2 ;  /* 0x000000ffff1c7224 */ /* 0x000fe200010e0e11 */
[----:B------:R-:W-:Y:S01]  /*0e70*/  LEA.HI.X R34, R34, UR19, R29, 0x2, P1 ;  /* 0x0000001322227c11 */ /* 0x000fe200088f141d */
[----:B------:R-:W-:Y:S01]  /*0e80*/  IMAD.MOV.U32 R29, RZ, RZ, R10 ;  /* 0x000000ffff1d7224 */ /* 0x000fe200078e000a */
[----:B------:R-:W-:Y:S01]  /*0e90*/  ISETP.GE.U32.AND P1, PT, R6, UR16, PT ;  /* 0x0000001006007c0c */ /* 0x000fe2000bf26070 */
[----:B------:R-:W-:Y:S01]  /*0ea0*/  USHF.L.U64.HI UR8, UR8, 0x2, UR9 ;  /* 0x0000000208087899 */ /* 0x000fe20008010209 */
[----:B------:R-:W-:Y:S01]  /*0eb0*/  LEA.HI.X R31, R2, UR19, R31, 0x2, P3 ;  /* 0x00000013021f7c11 */ /* 0x000fe200098f141f */
[----:B------:R-:W-:Y:S01]  /*0ec0*/  ULDC.64 UR10, c[0x0][0x228] ;  /* 0x00008a00000a7ab9 */ /* 0x000fe20000000a00 */
[----:B------:R-:W-:-:S02]  /*0ed0*/  MOV R27, R43 ;  /* 0x0000002b001b7202 */ /* 0x000fc40000000f00 */
[----:B------:R-:W-:Y:S02]  /*0ee0*/  SHF.L.U64.HI R15, R14, 0x4, R15 ;  /* 0x000000040e0f7819 */ /* 0x000fe4000001020f */
[----:B------:R-:W-:Y:S01]  /*0ef0*/  ISETP.GE.AND.EX P1, PT, R5, UR17, PT, P1 ;  /* 0x0000001105007c0c */ /* 0x000fe2000bf26310 */
[----:B------:R-:W-:-:S12]  /*0f00*/  ULDC.64 UR16, c[0x0][0x278] ;  /* 0x00009e0000107ab9 */ /* 0x000fd80000000a00 */
.L_x_486:
[----:B-1----:R-:W-:Y:S01]  /*0f10*/  LOP3.LUT R16, R27, R5, RZ, 0xfc, !PT ;  /* 0x000000051b107212 */ /* 0x002fe200078efcff */
[----:B------:R-:W-:Y:S01]  /*0f20*/  IMAD.MOV.U32 R53, RZ, RZ, RZ ;  /* 0x000000ffff357224 */ /* 0x000fe200078e00ff */
[----:B------:R-:W-:Y:S02]  /*0f30*/  ISETP.GE.U32.AND P3, PT, R29, UR10, PT ;  /* 0x0000000a1d007c0c */ /* 0x000fe4000bf66070 */
[----:B------:R-:W-:Y:S02]  /*0f40*/  ISETP.LT.OR P2, PT, R16, RZ, P1 ;  /* 0x000000ff1000720c */ /* 0x000fe40000f41670 */
[----:B------:R-:W0:Y:S02]  /*0f50*/  LDC.64 R16, c[0x0][0x268] ;  /* 0x00009a00ff107b82 */ /* 0x000e240000000a00 */
[----:B------:R-:W-:-:S13]  /*0f60*/  ISETP.GE.OR.EX P2, PT, R27, UR11, P2, P3 ;  /* 0x0000000b1b007c0c */ /* 0x000fda0009746730 */
[----:B------:R-:W2:Y:S01]  /*0f70*/  @!P2 LDG.E R53, desc[UR14][R30.64] ;  /* 0x0000000e1e35a981 */ /* 0x000ea2000c1e1900 */
[----:B------:R-:W-:Y:S01]  /*0f80*/  IMAD.MOV.U32 R22, RZ, RZ, R24 ;  /* 0x000000ffff167224 */ /* 0x000fe200078e0018 */
[----:B------:R-:W-:Y:S01]  /*0f90*/  HFMA2.MMA R51, -RZ, RZ, 0, 0 ;  /* 0x00000000ff337435 */ /* 0x000fe200000001ff */
[----:B------:R-:W-:Y:S01]  /*0fa0*/  IMAD.MOV.U32 R23, RZ, RZ, R25 ;  /* 0x000000ffff177224 */ /* 0x000fe200078e0019 */
[----:B0-----:R-:W-:-:S04]  /*0fb0*/  IADD3 R19, P2, R29, R16, RZ ;  /* 0x000000101d137210 */ /* 0x001fc80007f5e0ff */
[----:B------:R-:W-:Y:S01]  /*0fc0*/  ISETP.GE.U32.AND P3, PT, R19, UR10, PT ;  /* 0x0000000a13007c0c */ /* 0x000fe2000bf66070 */
[----:B------:R-:W-:-:S05]  /*0fd0*/  IMAD.X R21, R27, 0x1, R17, P2 ;  /* 0x000000011b157824 */ /* 0x000fca00010e0611 */
[----:B------:R-:W-:-:S04]  /*0fe0*/  LOP3.LUT R18, R21, R5, RZ, 0xfc, !PT ;  /* 0x0000000515127212 */ /* 0x000fc800078efcff */
[----:B------:R-:W-:-:S04]  /*0ff0*/  ISETP.LT.OR P2, PT, R18, RZ, P1 ;  /* 0x000000ff1200720c */ /* 0x000fc80000f41670 */
[----:B------:R-:W-:Y:S02]  /*1000*/  ISETP.GE.OR.EX P2, PT, R21, UR11, P2, P3 ;  /* 0x0000000b15007c0c */ /* 0x000fe40009746730 */
[----:B------:R-:W0:Y:S01]  /*1010*/  LDC.64 R20, c[0x0][0x270] ;  /* 0x00009c00ff147b82 */ /* 0x000e220000000a00 */
[----:B--2---:R1:W-:Y:S10]  /*1020*/  STG.E desc[UR14][R22.64], R53 ;  /* 0x0000003516007986 */ /* 0x0043f4000c10190e */
[----:B-1----:R-:W-:Y:S01]  /*1030*/  @!P2 IMAD.MOV.U32 R22, RZ, RZ, R37 ;  /* 0x000000ffff16a224 */ /* 0x002fe200078e0025 */
[----:B------:R-:W-:-:S05]  /*1040*/  @!P2 MOV R23, R34 ;  /* 0x000000220017a202 */ /* 0x000fca0000000f00 */
[----:B------:R1:W2:Y:S01]  /*1050*/  @!P2 LDG.E R51, desc[UR14][R22.64] ;  /* 0x0000000e1633a981 */ /* 0x0002a2000c1e1900 */
[----:B------:R-:W-:Y:S01]  /*1060*/  LEA R19, P2, R16, R29, 0x1 ;  /* 0x0000001d10137211 */ /* 0x000fe200078408ff */
[----:B0-----:R-:W-:Y:S02]  /*1070*/  IMAD R40, R20, UR17, RZ ;  /* 0x0000001114287c24 */ /* 0x001fe4000f8e02ff */
[----:B------:R-:W-:Y:S01]  /*1080*/  IMAD.MOV.U32 R53, RZ, RZ, RZ ;  /* 0x000000ffff357224 */ /* 0x000fe200078e00ff */
[----:B------:R-:W-:Y:S01]  /*1090*/  LEA.HI.X R55, R16, R27, R17, 0x1, P2 ;  /* 0x0000001b10377211 */ /* 0x000fe200010f0c11 */
[----:B------:R-:W-:Y:S01]  /*10a0*/  IMAD R21, R21, UR16, R40 ;  /* 0x0000001015157c24 */ /* 0x000fe2000f8e0228 */
[----:B------:R-:W-:Y:S02]  /*10b0*/  ISETP.GE.U32.AND P3, PT, R19, UR10, PT ;  /* 0x0000000a13007c0c */ /* 0x000fe4000bf66070 */
[----:B------:R-:W-:-:S04]  /*10c0*/  LOP3.LUT R18, R55, R5, RZ, 0xfc, !PT ;  /* 0x0000000537127212 */ /* 0x000fc800078efcff */
[----:B------:R-:W-:Y:S01]  /*10d0*/  ISETP.LT.OR P2, PT, R18, RZ, P1 ;  /* 0x000000ff1200720c */ /* 0x000fe20000f41670 */
[----:B------:R-:W-:-:S03]  /*10e0*/  IMAD.WIDE.U32 R18, R20, UR16, RZ ;  /* 0x0000001014127c25 */ /* 0x000fc6000f8e00ff */
[----:B------:R-:W-:Y:S01]  /*10f0*/  ISETP.GE.OR.EX P2, PT, R55, UR11, P2, P3 ;  /* 0x0000000b37007c0c */ /* 0x000fe20009746730 */
[----:B------:R-:W-:Y:S01]  /*1100*/  IMAD.IADD R19, R19, 0x1, R21 ;  /* 0x0000000113137824 */ /* 0x000fe200078e0215 */
[----:B------:R-:W-:-:S04]  /*1110*/  LEA R20, P3, R18, R24, 0x2 ;  /* 0x0000001812147211 */ /* 0x000fc800078610ff */
[----:B------:R-:W-:-:S07]  /*1120*/  LEA.HI.X R21, R18, R25, R19, 0x2, P3 ;  /* 0x0000001912157211 */ /* 0x000fce00018f1413 */
[----:B-1----:R-:W-:Y:S01]  /*1130*/  @!P2 IMAD.MOV.U32 R22, RZ, RZ, R33 ;  /* 0x000000ffff16a224 */ /* 0x002fe200078e0021 */
[----:B------:R-:W-:Y:S01]  /*1140*/  @!P2 MOV R23, R32 ;  /* 0x000000200017a202 */ /* 0x000fe20000000f00 */
[----:B------:R-:W-:Y:S01]  /*1150*/  IMAD R17, R17, 0x3, RZ ;  /* 0x0000000311117824 */ /* 0x000fe200078e02ff */
[----:B--2---:R0:W-:Y:S04]  /*1160*/  STG.E desc[UR14][R20.64], R51 ;  /* 0x0000003314007986 */ /* 0x0041e8000c10190e */
[----:B------:R1:W2:Y:S02]  /*1170*/  @!P2 LDG.E R53, desc[UR14][R22.64] ;  /* 0x0000000e1635a981 */ /* 0x0002a4000c1e1900 */
[----:B-1----:R-:W-:Y:S02]  /*1180*/  IMAD.MOV.U32 R22, RZ, RZ, R29 ;  /* 0x000000ffff167224 */ /* 0x002fe400078e001d */
[----:B------:R-:W-:-:S02]  /*1190*/  IMAD.MOV.U32 R23, RZ, RZ, R27 ;  /* 0x000000ffff177224 */ /* 0x000fc400078e001b */
[----:B------:R-:W-:Y:S01]  /*11a0*/  IMAD.WIDE.U32 R24, R16, 0x3, R22 ;  /* 0x0000000310187825 */ /* 0x000fe200078e0016 */
[----:B------:R-:W-:-:S03]  /*11b0*/  HFMA2.MMA R23, -RZ, RZ, 0, 0 ;  /* 0x00000000ff177435 */ /* 0x000fc600000001ff */
[----:B------:R-:W-:Y:S01]  /*11c0*/  IMAD.IADD R17, R17, 0x1, R25 ;  /* 0x0000000111117824 */ /* 0x000fe200078e0219 */
[----:B------:R-:W-:-:S04]  /*11d0*/  ISETP.GE.U32.AND P3, PT, R24, UR10, PT ;  /* 0x0000000a18007c0c */ /* 0x000fc8000bf66070 */
[----:B------:R-:W-:-:S04]  /*11e0*/  LOP3.LUT R16, R17, R5, RZ, 0xfc, !PT ;  /* 0x0000000511107212 */ /* 0x000fc800078efcff */
[----:B------:R-:W-:-:S04]  /*11f0*/  ISETP.LT.OR P2, PT, R16, RZ, P1 ;  /* 0x000000ff1000720c */ /* 0x000fc80000f41670 */
[----:B------:R-:W-:Y:S02]  /*1200*/  ISETP.GE.OR.EX P2, PT, R17, UR11, P2, P3 ;  /* 0x0000000b11007c0c */ /* 0x000fe40009746730 */
[----:B------:R-:W-:-:S04]  /*1210*/  LEA R16, P3, R18, R20, 0x2 ;  /* 0x0000001412107211 */ /* 0x000fc800078610ff */
[----:B------:R-:W-:-:S07]  /*1220*/  LEA.HI.X R17, R18, R21, R19, 0x2, P3 ;  /* 0x0000001512117211 */ /* 0x000fce00018f1413 */
[----:B------:R-:W-:Y:S02]  /*1230*/  @!P2 IMAD.MOV.U32 R18, RZ, RZ, R38 ;  /* 0x000000ffff12a224 */ /* 0x000fe400078e0026 */
[----:B------:R-:W-:Y:S01]  /*1240*/  @!P2 IMAD.MOV.U32 R19, RZ, RZ, R35 ;  /* 0x000000ffff13a224 */ /* 0x000fe200078e0023 */
[----:B--2---:R1:W-:Y:S04]  /*1250*/  STG.E desc[UR14][R16.64], R53 ;  /* 0x0000003510007986 */ /* 0x0043e8000c10190e */
[----:B------:R-:W2:Y:S01]  /*1260*/  @!P2 LDG.E R23, desc[UR14][R18.64] ;  /* 0x0000000e1217a981 */ /* 0x000ea2000c1e1900 */
[----:B------:R-:W-:Y:S01]  /*1270*/  UIADD3 UR4, UP0, UR4, 0x4, URZ ;  /* 0x0000000404047890 */ /* 0x000fe2000ff1e03f */
[----:B0-----:R-:W-:Y:S02]  /*1280*/  IADD3 R20, P2, R16, UR12, RZ ;  /* 0x0000000c10147c10 */ /* 0x001fe4000ff5e0ff */
[----:B------:R-:W-:Y:S01]  /*1290*/  IADD3 R38, P6, R38, R0, RZ ;  /* 0x0000000026267210 */ /* 0x000fe20007fde0ff */
[----:B------:R-:W-:Y:S01]  /*12a0*/  UIADD3.X UR5, URZ, UR5, URZ, UP0, !UPT ;  /* 0x000000053f057290 */ /* 0x000fe200087fe43f */
[----:B------:R-:W-:-:S02]  /*12b0*/  IADD3.X R21, R17, UR8, RZ, P2, !PT ;  /* 0x0000000811157c10 */ /* 0x000fc400097fe4ff */
[----:B------:R-:W-:Y:S01]  /*12c0*/  IADD3 R22, P3, R36, UR4, RZ ;  /* 0x0000000424167c10 */ /* 0x000fe2000ff7e0ff */
[----:B------:R-:W-:Y:S01]  /*12d0*/  IMAD.X R35, R35, 0x1, R15, P6 ;  /* 0x0000000123237824 */ /* 0x000fe200030e060f */
[----:B------:R-:W-:Y:S02]  /*12e0*/  IADD3 R24, P5, R20, UR12, RZ ;  /* 0x0000000c14187c10 */ /* 0x000fe4000ffbe0ff */
[----:B------:R-:W-:Y:S02]  /*12f0*/  ISETP.NE.U32.AND P2, PT, R22, RZ, PT ;  /* 0x000000ff1600720c */ /* 0x000fe40003f45070 */
[----:B------:R-:W-:Y:S02]  /*1300*/  IADD3.X R22, R28, UR5, RZ, P3, !PT ;  /* 0x000000051c167c10 */ /* 0x000fe40009ffe4ff */
[----:B------:R-:W-:Y:S02]  /*1310*/  LEA R29, P3, R14, R29, 0x2 ;  /* 0x0000001d0e1d7211 */ /* 0x000fe400078610ff */
[----:B------:R-:W-:-:S02]  /*1320*/  ISETP.NE.AND.EX P2, PT, R22, RZ, PT, P2 ;  /* 0x000000ff1600720c */ /* 0x000fc40003f45320 */
[----:B------:R-:W-:Y:S01]  /*1330*/  IADD3.X R25, R21, UR8, RZ, P5, !PT ;  /* 0x0000000815197c10 */ /* 0x000fe2000affe4ff */
[----:B------:R-:W-:Y:S01]  /*1340*/  IMAD.X R27, R27, 0x1, R26, P3 ;  /* 0x000000011b1b7824 */ /* 0x000fe200018e061a */
[-C--:B------:R-:W-:Y:S02]  /*1350*/  IADD3 R37, P3, R37, R0.reuse, RZ ;  /* 0x0000000025257210 */ /* 0x080fe40007f7e0ff */
[-C--:B------:R-:W-:Y:S02]  /*1360*/  IADD3 R33, P5, R33, R0.reuse, RZ ;  /* 0x0000000021217210 */ /* 0x080fe40007fbe0ff */
[----:B------:R-:W-:Y:S01]  /*1370*/  IADD3 R30, P4, R30, R0, RZ ;  /* 0x000000001e1e7210 */ /* 0x000fe20007f9e0ff */
[--C-:B------:R-:W-:Y:S02]  /*1380*/  IMAD.X R34, R34, 0x1, R15.reuse, P3 ;  /* 0x0000000122227824 */ /* 0x100fe400018e060f */
[----:B------:R-:W-:Y:S01]  /*1390*/  IMAD.X R32, R32, 0x1, R15, P5 ;  /* 0x0000000120207824 */ /* 0x000fe200028e060f */
[----:B------:R-:W-:Y:S01]  /*13a0*/  IADD3.X R31, R31, R15, RZ, P4, !PT ;  /* 0x0000000f1f1f7210 */ /* 0x000fe200027fe4ff */
[----:B--2---:R1:W-:Y:S01]  /*13b0*/  STG.E desc[UR14][R20.64], R23 ;  /* 0x0000001714007986 */ /* 0x0043e2000c10190e */
[----:B------:R-:W-:Y:S07]  /*13c0*/  @P2 BRA `(.L_x_486) ;  /* 0xfffffff800d02947 */ /* 0x000fee000383ffff */
.L_x_485:
[----:B-1----:R-:W0:Y:S01]  /*13d0*/  LDC R20, c[0x0][0x238] ;  /* 0x00008e00ff147b82 */ /* 0x002e220000000800 */
[----:B------:R-:W-:Y:S02]  /*13e0*/  IADD3 R39, R3, R39, RZ ;  /* 0x0000002703277210 */ /* 0x000fe40007ffe0ff */
[----:B0-----:R-:W-:-:S13]  /*13f0*/  LOP3.LUT P1, RZ, R20, 0x3, RZ, 0xc0, !PT ;  /* 0x0000000314ff7812 */ /* 0x001fda000782c0ff */
[----:B------:R-:W-:Y:S05]  /*1400*/  @!P1 BRA `(.L_x_487) ;  /* 0x0000000400449947 */ /* 0x000fea0003800000 */
[----:B------:R-:W0:Y:S01]  /*1410*/  LDC.64 R14, c[0x0][0x268] ;  /* 0x00009a00ff0e7b82 */ /* 0x000e220000000a00 */
[----:B------:R-:W-:Y:S01]  /*1420*/  IMAD.MOV.U32 R42, RZ, RZ, R10 ;  /* 0x000000ffff2a7224 */ /* 0x000fe200078e000a */
[----:B------:R-:W-:Y:S01]  /*1430*/  ULDC.64 UR8, c[0x0][0x220] ;  /* 0x0000880000087ab9 */ /* 0x000fe20000000a00 */
[----:B------:R-:W-:Y:S01]  /*1440*/  IMAD.MOV.U32 R21, RZ, RZ, RZ ;  /* 0x000000ffff157224 */ /* 0x000fe200078e00ff */
[----:B------:R-:W-:-:S04]  /*1450*/  ISETP.GE.U32.AND P1, PT, R6, UR8, PT ;  /* 0x0000000806007c0c */ /* 0x000fc8000bf26070 */
[----:B------:R-:W-:Y:S01]  /*1460*/  ISETP.GE.AND.EX P1, PT, R5, UR9, PT, P1 ;  /* 0x0000000905007c0c */ /* 0x000fe2000bf26310 */
[----:B------:R-:W-:Y:S01]  /*1470*/  ULDC.64 UR8, c[0x0][0x278] ;  /* 0x00009e0000087ab9 */ /* 0x000fe20000000a00 */
[C---:B0-----:R-:W-:Y:S02]  /*1480*/  IMAD R0, R14.reuse, UR5, RZ ;  /* 0x000000050e007c24 */ /* 0x041fe4000f8e02ff */
[----:B------:R-:W-:-:S04]  /*1490*/  IMAD.WIDE.U32 R16, R14, UR4, R42 ;  /* 0x000000040e107c25 */ /* 0x000fc8000f8e002a */
[----:B------:R-:W-:Y:S01]  /*14a0*/  IMAD R23, R15, UR4, R0 ;  /* 0x000000040f177c24 */ /* 0x000fe2000f8e0200 */
[----:B------:R-:W-:-:S03]  /*14b0*/  ISETP.GE.U32.AND P3, PT, R16, UR10, PT ;  /* 0x0000000a10007c0c */ /* 0x000fc6000bf66070 */
[----:B------:R-:W-:-:S05]  /*14c0*/  IMAD.IADD R7, R17, 0x1, R23 ;  /* 0x0000000111077824 */ /* 0x000fca00078e0217 */
[----:B------:R-:W-:-:S04]  /*14d0*/  LOP3.LUT R0, R7, R5, RZ, 0xfc, !PT ;  /* 0x0000000507007212 */ /* 0x000fc800078efcff */
[----:B------:R-:W-:-:S04]  /*14e0*/  ISETP.LT.OR P2, PT, R0, RZ, P1 ;  /* 0x000000ff0000720c */ /* 0x000fc80000f41670 */
[----:B------:R-:W-:-:S13]  /*14f0*/  ISETP.GE.OR.EX P2, PT, R7, UR11, P2, P3 ;  /* 0x0000000b07007c0c */ /* 0x000fda0009746730 */
[----:B------:R-:W0:Y:S01]  /*1500*/  @!P2 LDC.64 R18, c[0x0][0x218] ;  /* 0x00008600ff12ab82 */ /* 0x000e220000000a00 */
[----:B------:R-:W-:-:S04]  /*1510*/  @!P2 IMAD.MOV.U32 R38, RZ, RZ, R2 ;  /* 0x000000ffff26a224 */ /* 0x000fc800078e0002 */
[----:B------:R-:W-:-:S05]  /*1520*/  @!P2 IMAD.WIDE.U32 R6, R14, UR4, R38 ;  /* 0x000000040e06ac25 */ /* 0x000fca000f8e0026 */
[----:B------:R-:W-:Y:S02]  /*1530*/  @!P2 IADD3 R0, R23, R7, RZ ;  /* 0x000000071700a210 */ /* 0x000fe40007ffe0ff */
[----:B0-----:R-:W-:-:S04]  /*1540*/  @!P2 LEA R18, P3, R6, R18, 0x2 ;  /* 0x000000120612a211 */ /* 0x001fc800078610ff */
[----:B------:R-:W-:Y:S02]  /*1550*/  @!P2 LEA.HI.X R19, R6, R19, R0, 0x2, P3 ;  /* 0x000000130613a211 */ /* 0x000fe400018f1400 */
[----:B------:R-:W0:Y:S03]  /*1560*/  LDC.64 R6, c[0x0][0x270] ;  /* 0x00009c00ff067b82 */ /* 0x000e260000000a00 */
[----:B------:R-:W2:Y:S01]  /*1570*/  @!P2 LDG.E R21, desc[UR14][R18.64] ;  /* 0x0000000e1215a981 */ /* 0x000ea2000c1e1900 */
[----:B------:R-:W-:-:S04]  /*1580*/  LOP3.LUT R30, R20, 0x3, RZ, 0xc0, !PT ;  /* 0x00000003141e7812 */ /* 0x000fc800078ec0ff */
[----:B------:R-:W-:-:S04]  /*1590*/  ISETP.NE.U32.AND P2, PT, R30, 0x1, PT ;  /* 0x000000011e00780c */ /* 0x000fc80003f45070 */
[----:B------:R-:W-:Y:S01]  /*15a0*/  ISETP.NE.AND.EX P2, PT, RZ, RZ, PT, P2 ;  /* 0x000000ffff00720c */ /* 0x000fe20003f45320 */
[C---:B0-----:R-:W-:Y:S02]  /*15b0*/  IMAD R0, R6.reuse, UR9, RZ ;  /* 0x0000000906007c24 */ /* 0x041fe4000f8e02ff */
[----:B------:R-:W-:-:S04]  /*15c0*/  IMAD.WIDE.U32 R16, R6, UR8, RZ ;  /* 0x0000000806107c25 */ /* 0x000fc8000f8e00ff */
[----:B------:R-:W-:Y:S02]  /*15d0*/  IMAD R7, R7, UR8, R0 ;  /* 0x0000000807077c24 */ /* 0x000fe4000f8e0200 */
[----:B------:R-:W-:Y:S02]  /*15e0*/  IMAD.MOV.U32 R6, RZ, RZ, R24 ;  /* 0x000000ffff067224 */ /* 0x000fe400078e0018 */
[----:B------:R-:W-:Y:S01]  /*15f0*/  IMAD.IADD R31, R17, 0x1, R7 ;  /* 0x00000001111f7824 */ /* 0x000fe200078e0207 */
[----:B------:R-:W-:Y:S01]  /*1600*/  MOV R7, R25 ;  /* 0x0000001900077202 */ /* 0x000fe20000000f00 */
[----:B--2---:R0:W-:Y:S02]  /*1610*/  STG.E desc[UR14][R24.64], R21 ;  /* 0x0000001518007986 */ /* 0x0041e4000c10190e */
[----:B0-----:R-:W-:-:S04]  /*1620*/  LEA R24, P3, R16, R24, 0x2 ;  /* 0x0000001810187211 */ /* 0x001fc800078610ff */
[----:B------:R-:W-:Y:S01]  /*1630*/  LEA.HI.X R25, R16, R25, R31, 0x2, P3 ;  /* 0x0000001910197211 */ /* 0x000fe200018f141f */
[----:B------:R-:W-:Y:S08]  /*1640*/  @!P2 BRA `(.L_x_487) ;  /* 0x0000000000b4a947 */ /* 0x000ff00003800000 */
[----:B------:R-:W0:Y:S01]  /*1650*/  LDC.64 R18, c[0x0][0x268] ;  /* 0x00009a00ff127b82 */ /* 0x000e220000000a00 */
[----:B------:R-:W-:Y:S01]  /*1660*/  HFMA2.MMA R29, -RZ, RZ, 0, 0 ;  /* 0x00000000ff1d7435 */ /* 0x000fe200000001ff */
[----:B0-----:R-:W-:-:S04]  /*1670*/  IMAD.WIDE.U32 R18, R14, UR4, R18 ;  /* 0x000000040e127c25 */ /* 0x001fc8000f8e0012 */
[----:B------:R-:W-:Y:S01]  /*1680*/  IMAD.IADD R28, R23, 0x1, R19 ;  /* 0x00000001171c7824 */ /* 0x000fe200078e0213 */
[----:B------:R-:W-:-:S04]  /*1690*/  IADD3 R20, P2, R10, R18, RZ ;  /* 0x000000120a147210 */ /* 0x000fc80007f5e0ff */
[----:B------:R-:W-:Y:S01]  /*16a0*/  ISETP.GE.U32.AND P3, PT, R20, UR10, PT ;  /* 0x0000000a14007c0c */ /* 0x000fe2000bf66070 */
[----:B------:R-:W-:-:S05]  /*16b0*/  IMAD.X R21, R28, 0x1, R43, P2 ;  /* 0x000000011c157824 */ /* 0x000fca00010e062b */
[----:B------:R-:W-:-:S04]  /*16c0*/  LOP3.LUT R0, R21, R5, RZ, 0xfc, !PT ;  /* 0x0000000515007212 */ /* 0x000fc800078efcff */
[----:B------:R-:W-:-:S04]  /*16d0*/  ISETP.LT.OR P2, PT, R0, RZ, P1 ;  /* 0x000000ff0000720c */ /* 0x000fc80000f41670 */
[----:B------:R-:W-:-:S13]  /*16e0*/  ISETP.GE.OR.EX P2, PT, R21, UR11, P2, P3 ;  /* 0x0000000b15007c0c */ /* 0x000fda0009746730 */
[----:B------:R-:W0:Y:S01]  /*16f0*/  @!P2 LDC.64 R22, c[0x0][0x218] ;  /* 0x00008600ff16ab82 */ /* 0x000e220000000a00 */
[----:B------:R-:W-:-:S05]  /*1700*/  @!P2 IADD3 R0, P3, R2, R18, RZ ;  /* 0x000000120200a210 */ /* 0x000fca0007f7e0ff */
[----:B------:R-:W-:Y:S01]  /*1710*/  @!P2 IMAD.X R20, R28, 0x1, R39, P3 ;  /* 0x000000011c14a824 */ /* 0x000fe200018e0627 */
[----:B0-----:R-:W-:-:S04]  /*1720*/  @!P2 LEA R22, P3, R0, R22, 0x2 ;  /* 0x000000160016a211 */ /* 0x001fc800078610ff */
[----:B------:R-:W-:-:S05]  /*1730*/  @!P2 LEA.HI.X R23, R0, R23, R20, 0x2, P3 ;  /* 0x000000170017a211 */ /* 0x000fca00018f1414 */
[----:B------:R-:W2:Y:S01]  /*1740*/  @!P2 LDG.E R29, desc[UR14][R22.64] ;  /* 0x0000000e161da981 */ /* 0x000ea2000c1e1900 */
[CC--:B------:R-:W-:Y:S02]  /*1750*/  LEA R26, P2, R16.reuse, R6.reuse, 0x2 ;  /* 0x00000006101a7211 */ /* 0x0c0fe400078410ff */
[C---:B------:R-:W-:Y:S02]  /*1760*/  LEA R20, P3, R16.reuse, R6, 0x3 ;  /* 0x0000000610147211 */ /* 0x040fe400078618ff */
[-CC-:B------:R-:W-:Y:S02]  /*1770*/  LEA.HI.X R27, R16, R7.reuse, R31.reuse, 0x2, P2 ;  /* 0x00000007101b7211 */ /* 0x180fe400010f141f */
[----:B------:R-:W-:Y:S01]  /*1780*/  ISETP.NE.U32.AND P2, PT, R30, 0x2, PT ;  /* 0x000000021e00780c */ /* 0x000fe20003f45070 */
[----:B------:R-:W-:Y:S01]  /*1790*/  IMAD.MOV.U32 R24, RZ, RZ, R20 ;  /* 0x000000ffff187224 */ /* 0x000fe200078e0014 */
[----:B------:R-:W-:Y:S02]  /*17a0*/  LEA.HI.X R21, R16, R7, R31, 0x3, P3 ;  /* 0x0000000710157211 */ /* 0x000fe400018f1c1f */
[----:B------:R-:W-:-:S03]  /*17b0*/  ISETP.NE.AND.EX P2, PT, RZ, RZ, PT, P2 ;  /* 0x000000ffff00720c */ /* 0x000fc60003f45320 */
[----:B------:R-:W-:Y:S01]  /*17c0*/  IMAD.MOV.U32 R25, RZ, RZ, R21 ;  /* 0x000000ffff197224 */ /* 0x000fe200078e0015 */
[----:B--2---:R0:W-:Y:S09]  /*17d0*/  STG.E desc[UR14][R26.64], R29 ;  /* 0x0000001d1a007986 */ /* 0x0041f2000c10190e */
[----:B------:R-:W-:Y:S05]  /*17e0*/  @!P2 BRA `(.L_x_487) ;  /* 0x00000000004ca947 */ /* 0x000fea0003800000 */
[----:B------:R-:W-:-:S05]  /*17f0*/  IADD3 R19, P2, R18, R14, RZ ;  /* 0x0000000e12137210 */ /* 0x000fca0007f5e0ff */
[----:B------:R-:W-:Y:S01]  /*1800*/  IMAD.X R0, R28, 0x1, R15, P2 ;  /* 0x000000011c007824 */ /* 0x000fe200010e060f */
[----:B------:R-:W-:-:S04]  /*1810*/  IADD3 R14, P2, R19, R10, RZ ;  /* 0x0000000a130e7210 */ /* 0x000fc80007f5e0ff */
[----:B------:R-:W-:Y:S02]  /*1820*/  IADD3.X R3, R0, R43, RZ, P2, !PT ;  /* 0x0000002b00037210 */ /* 0x000fe400017fe4ff */
[----:B------:R-:W-:Y:S02]  /*1830*/  ISETP.GE.U32.AND P2, PT, R14, UR10, PT ;  /* 0x0000000a0e007c0c */ /* 0x000fe4000bf46070 */
[----:B------:R-:W-:-:S04]  /*1840*/  LOP3.LUT R4, R3, R5, RZ, 0xfc, !PT ;  /* 0x0000000503047212 */ /* 0x000fc800078efcff */
[----:B------:R-:W-:-:S04]  /*1850*/  ISETP.LT.OR P1, PT, R4, RZ, P1 ;  /* 0x000000ff0400720c */ /* 0x000fc80000f21670 */
[----:B------:R-:W-:-:S13]  /*1860*/  ISETP.GE.OR.EX P1, PT, R3, UR11, P1, P2 ;  /* 0x0000000b03007c0c */ /* 0x000fda0008f26720 */
[----:B------:R-:W1:Y:S01]  /*1870*/  @!P1 LDC.64 R4, c[0x0][0x218] ;  /* 0x00008600ff049b82 */ /* 0x000e620000000a00 */
[----:B------:R-:W-:-:S05]  /*1880*/  @!P1 IADD3 R3, P2, R19, R2, RZ ;  /* 0x0000000213039210 */ /* 0x000fca0007f5e0ff */
[----:B------:R-:W-:Y:S01]  /*1890*/  @!P1 IMAD.X R0, R0, 0x1, R39, P2 ;  /* 0x0000000100009824 */ /* 0x000fe200010e0627 */
[----:B-1----:R-:W-:-:S04]  /*18a0*/  @!P1 LEA R2, P2, R3, R4, 0x2 ;  /* 0x0000000403029211 */ /* 0x002fc800078410ff */
[----:B------:R-:W-:Y:S01]  /*18b0*/  @!P1 LEA.HI.X R3, R3, R5, R0, 0x2, P2 ;  /* 0x0000000503039211 */ /* 0x000fe200010f1400 */
[----:B------:R-:W-:-:S06]  /*18c0*/  IMAD.MOV.U32 R5, RZ, RZ, RZ ;  /* 0x000000ffff057224 */ /* 0x000fcc00078e00ff */
[----:B------:R-:W2:Y:S01]  /*18d0*/  @!P1 LDG.E R5, desc[UR14][R2.64] ;  /* 0x0000000e02059981 */ /* 0x000ea2000c1e1900 */
[----:B------:R-:W-:Y:S02]  /*18e0*/  IMAD R15, R31, 0xc, RZ ;  /* 0x0000000c1f0f7824 */ /* 0x000fe400078e02ff */
[----:B------:R-:W-:-:S04]  /*18f0*/  IMAD.WIDE.U32 R24, R16, 0xc, R6 ;  /* 0x0000000c10187825 */ /* 0x000fc800078e0006 */
[----:B------:R-:W-:Y:S01]  /*1900*/  IMAD.IADD R25, R25, 0x1, R15 ;  /* 0x0000000119197824 */ /* 0x000fe200078e020f */
[----:B--2---:R1:W-:Y:S06]  /*1910*/  STG.E desc[UR14][R20.64], R5 ;  /* 0x0000000514007986 */ /* 0x0043ec000c10190e */
.L_x_487:
[----:B------:R-:W-:Y:S05]  /*1920*/  @!P0 BRA `(.L_x_488) ;  /* 0xfffffff0000c8947 */ /* 0x000fea000383ffff */
.L_x_484:
[----:B------:R-:W-:Y:S01]  /*1930*/  ULDC UR4, c[0x0][0x0] ;  /* 0x0000000000047ab9 */ /* 0x000fe20000000800 */
[----:B------:R-:W2:Y:S02]  /*1940*/  LDC R0, c[0x0][0xc] ;  /* 0x00000300ff007b82 */ /* 0x000ea40000000800 */
[----:B--2---:R-:W-:Y:S01]  /*1950*/  IMAD R3, R0, UR4, RZ ;  /* 0x0000000400037c24 */ /* 0x004fe2000f8e02ff */
[----:B------:R-:W-:-:S04]  /*1960*/  ULDC.64 UR4, c[0x0][0x210] ;  /* 0x0000840000047ab9 */ /* 0x000fc80000000a00 */
[----:B------:R-:W-:-:S04]  /*1970*/  IADD3 R48, P0, R3, R48, RZ ;  /* 0x0000003003307210 */ /* 0x000fc80007f1e0ff */
[----:B------:R-:W-:Y:S02]  /*1980*/  IADD3.X R49, RZ, R49, RZ, P0, !PT ;  /* 0x00000031ff317210 */ /* 0x000fe400007fe4ff */
[----:B------:R-:W-:-:S04]  /*1990*/  ISETP.GE.U32.AND P0, PT, R48, UR4, PT ;  /* 0x0000000430007c0c */ /* 0x000fc8000bf06070 */
[----:B------:R-:W-:-:S13]  /*19a0*/  ISETP.GE.AND.EX P0, PT, R49, UR5, PT, P0 ;  /* 0x0000000531007c0c */ /* 0x000fda000bf06300 */
[----:B------:R-:W-:Y:S05]  /*19b0*/  @!P0 BRA `(.L_x_489) ;  /* 0xffffffe400cc8947 */ /* 0x000fea000383ffff */
[----:B------:R-:W-:Y:S05]  /*19c0*/  EXIT ;  /* 0x000000000000794d */ /* 0x000fea0003800000 */
        .weak           $__internal_10_$__cuda_sm20_div_s64
        .type           $__internal_10_$__cuda_sm20_div_s64,@function
        .size           $__internal_10_$__cuda_sm20_div_s64,(.L_x_514 - $__internal_10_$__cuda_sm20_div_s64)
$__internal_10_$__cuda_sm20_div_s64:
        /* <DEDUP_REMOVED lines=14> */
[----:B------:R-:W-:-:S04]  /*1ab0*/  IMAD.HI.U32 R10, R8, R13, RZ ;  /* 0x0000000d080a7227 */ /* 0x000fc800078e00ff */
[----:B------:R-:W-:Y:S01]  /*1ac0*/  IMAD.X R15, RZ, RZ, ~R11, P0 ;  /* 0x000000ffff0f7224 */ /* 0x000fe200000e0e0b */
[----:B------:R-:W-:-:S03]  /*1ad0*/  MOV R11, R8 ;  /* 0x00000008000b7202 */ /* 0x000fc60000000f00 */
[-C--:B------:R-:W-:Y:S02]  /*1ae0*/  IMAD R17, R9, R15.reuse, RZ ;  /* 0x0000000f09117224 */ /* 0x080fe400078e02ff */
[----:B------:R-:W-:-:S04]  /*1af0*/  IMAD.WIDE.U32 R10, P0, R8, R15, R10 ;  /* 0x0000000f080a7225 */ /* 0x000fc8000780000a */
[----:B------:R-:W-:-:S04]  /*1b00*/  IMAD.HI.U32 R15, R9, R15, RZ ;  /* 0x0000000f090f7227 */ /* 0x000fc800078e00ff */
[----:B------:R-:W-:-:S04]  /*1b10*/  IMAD.HI.U32 R10, P1, R9, R13, R10 ;  /* 0x0000000d090a7227 */ /* 0x000fc8000782000a */
[----:B------:R-:W-:Y:S01]  /*1b20*/  IMAD.X R6, R15, 0x1, R9, P0 ;  /* 0x000000010f067824 */ /* 0x000fe200000e0609 */
[----:B------:R-:W-:Y:S02]  /*1b30*/  IADD3 R11, P2, R17, R10, RZ ;  /* 0x0000000a110b7210 */ /* 0x000fe40007f5e0ff */
[----:B------:R-:W-:Y:S02]  /*1b40*/  IADD3 R17, P4, RZ, -R12, RZ ;  /* 0x8000000cff117210 */ /* 0x000fe40007f9e0ff */
[----:B------:R-:W-:Y:S01]  /*1b50*/  IADD3.X R13, RZ, RZ, R6, P2, P1 ;  /* 0x000000ffff0d7210 */ /* 0x000fe200017e2406 */
[----:B------:R-:W-:Y:S01]  /*1b60*/  IMAD.WIDE.U32 R8, R11, R2, RZ ;  /* 0x000000020b087225 */ /* 0x000fe200078e00ff */
[----:B------:R-:W-:-:S03]  /*1b70*/  SEL R17, R17, R12, !P3 ;  /* 0x0000000c11117207 */ /* 0x000fc60005800000 */
[----:B------:R-:W-:Y:S01]  /*1b80*/  IMAD R6, R11, R3, R9 ;  /* 0x000000030b067224 */ /* 0x000fe200078e0209 */
[----:B------:R-:W-:-:S03]  /*1b90*/  IADD3 R9, P0, RZ, -R8, RZ ;  /* 0x80000008ff097210 */ /* 0x000fc60007f1e0ff */
[----:B------:R-:W-:Y:S02]  /*1ba0*/  IMAD R6, R13, R2, R6 ;  /* 0x000000020d067224 */ /* 0x000fe400078e0206 */
[----:B------:R-:W-:-:S04]  /*1bb0*/  IMAD.HI.U32 R10, R11, R9, RZ ;  /* 0x000000090b0a7227 */ /* 0x000fc800078e00ff */
[----:B------:R-:W-:-:S04]  /*1bc0*/  IMAD.X R6, RZ, RZ, ~R6, P0 ;  /* 0x000000ffff067224 */ /* 0x000fc800000e0e06 */
[----:B------:R-:W-:-:S04]  /*1bd0*/  IMAD.WIDE.U32 R10, P0, R11, R6, R10 ;  /* 0x000000060b0a7225 */ /* 0x000fc8000780000a */
[C---:B------:R-:W-:Y:S02]  /*1be0*/  IMAD R8, R13.reuse, R6, RZ ;  /* 0x000000060d087224 */ /* 0x040fe400078e02ff */
[----:B------:R-:W-:-:S04]  /*1bf0*/  IMAD.HI.U32 R11, P1, R13, R9, R10 ;  /* 0x000000090d0b7227 */ /* 0x000fc8000782000a */
[----:B------:R-:W-:Y:S01]  /*1c00*/  IMAD.X R10, RZ, RZ, ~R7, P4 ;  /* 0x000000ffff0a7224 */ /* 0x000fe200020e0e07 */
[----:B------:R-:W-:Y:S01]  /*1c10*/  IADD3 R11, P2, R8, R11, RZ ;  /* 0x0000000b080b7210 */ /* 0x000fe20007f5e0ff */
[----:B------:R-:W-:-:S03]  /*1c20*/  IMAD.HI.U32 R6, R13, R6, RZ ;  /* 0x000000060d067227 */ /* 0x000fc600078e00ff */
[----:B------:R-:W-:Y:S01]  /*1c30*/  SEL R10, R10, R7, !P3 ;  /* 0x000000070a0a7207 */ /* 0x000fe20005800000 */
[----:B------:R-:W-:Y:S01]  /*1c40*/  IMAD.HI.U32 R8, R11, R17, RZ ;  /* 0x000000110b087227 */ /* 0x000fe200078e00ff */
[----:B------:R-:W-:-:S03]  /*1c50*/  IADD3.X R13, R6, R13, RZ, P0, !PT ;  /* 0x0000000d060d7210 */ /* 0x000fc600007fe4ff */
[----:B------:R-:W-:Y:S01]  /*1c60*/  IMAD.MOV.U32 R9, RZ, RZ, RZ ;  /* 0x000000ffff097224 */ /* 0x000fe200078e00ff */
[----:B------:R-:W-:Y:S01]  /*1c70*/  IADD3.X R13, RZ, RZ, R13, P2, P1 ;  /* 0x000000ffff0d7210 */ /* 0x000fe200017e240d */
[----:B------:R-:W-:-:S04]  /*1c80*/  IMAD.WIDE.U32 R8, R11, R10, R8 ;  /* 0x0000000a0b087225 */ /* 0x000fc800078e0008 */
[C---:B------:R-:W-:Y:S02]  /*1c90*/  IMAD R11, R13.reuse, R10, RZ ;  /* 0x0000000a0d0b7224 */ /* 0x040fe400078e02ff */
[----:B------:R-:W-:-:S04]  /*1ca0*/  IMAD.HI.U32 R8, P0, R13, R17, R8 ;  /* 0x000000110d087227 */ /* 0x000fc80007800008 */
[----:B------:R-:W-:Y:S01]  /*1cb0*/  IMAD.HI.U32 R6, R13, R10, RZ ;  /* 0x0000000a0d067227 */ /* 0x000fe200078e00ff */
[----:B------:R-:W-:-:S03]  /*1cc0*/  IADD3 R11, P1, R11, R8, RZ ;  /* 0x000000080b0b7210 */ /* 0x000fc60007f3e0ff */
[----:B------:R-:W-:Y:S02]  /*1cd0*/  IMAD.X R6, RZ, RZ, R6, P0 ;  /* 0x000000ffff067224 */ /* 0x000fe400000e0606 */
[----:B------:R-:W-:-:S04]  /*1ce0*/  IMAD.WIDE.U32 R8, R11, R2, RZ ;  /* 0x000000020b087225 */ /* 0x000fc800078e00ff */
[----:B------:R-:W-:Y:S01]  /*1cf0*/  IMAD.X R13, RZ, RZ, R6, P1 ;  /* 0x000000ffff0d7224 */ /* 0x000fe200008e0606 */
[----:B------:R-:W-:Y:S01]  /*1d00*/  IADD3 R17, P1, -R8, R17, RZ ;  /* 0x0000001108117210 */ /* 0x000fe20007f3e1ff */
[----:B------:R-:W-:-:S03]  /*1d10*/  IMAD R6, R11, R3, R9 ;  /* 0x000000030b067224 */ /* 0x000fc600078e0209 */
[-C--:B------:R-:W-:Y:S01]  /*1d20*/  ISETP.GE.U32.AND P0, PT, R17, R2.reuse, PT ;  /* 0x000000021100720c */ /* 0x080fe20003f06070 */
[----:B------:R-:W-:-:S05]  /*1d30*/  IMAD R6, R13, R2, R6 ;  /* 0x000000020d067224 */ /* 0x000fca00078e0206 */
        /* <DEDUP_REMOVED lines=20> */
[-C--:B------:R-:W-:Y:S02]  /*1e80*/  IADD3.X R2, RZ, ~R13.reuse, RZ, P2, !PT ;  /* 0x8000000dff027210 */ /* 0x080fe400017fe4ff */
[----:B------:R-:W-:Y:S01]  /*1e90*/  SEL R12, R3, R12, !P1 ;  /* 0x0000000c030c7207 */ /* 0x000fe20004800000 */
[----:B------:R-:W-:Y:S01]  /*1ea0*/  IMAD.MOV.U32 R3, RZ, RZ, 0x0 ;  /* 0x00000000ff037424 */ /* 0x000fe200078e00ff */
[----:B------:R-:W-:Y:S01]  /*1eb0*/  SEL R13, R2, R13, !P1 ;  /* 0x0000000d020d7207 */ /* 0x000fe20004800000 */
[----:B------:R-:W-:Y:S01]  /*1ec0*/  IMAD.MOV.U32 R2, RZ, RZ, R0 ;  /* 0x000000ffff027224 */ /* 0x000fe200078e0000 */
[----:B------:R-:W-:-:S04]  /*1ed0*/  ISETP.NE.AND.EX P0, PT, R4, RZ, PT, P0 ;  /* 0x000000ff0400720c */ /* 0x000fc80003f05300 */
[----:B------:R-:W-:Y:S02]  /*1ee0*/  SEL R12, R12, 0xffffffff, P0 ;  /* 0xffffffff0c0c7807 */ /* 0x000fe40000000000 */
[----:B------:R-:W-:Y:S01]  /*1ef0*/  SEL R13, R13, 0xffffffff, P0 ;  /* 0xffffffff0d0d7807 */ /* 0x000fe20000000000 */
[----:B------:R-:W-:Y:S06]  /*1f00*/  RET.REL.NODEC R2 `(_ZN2at6native13im2col_kernelIfEEvlPKT_llllllllllllPS2_) ;  /* 0xffffffe0023c7950 */ /* 0x000fec0003c3ffff */
.L_x_490:
        /* <DEDUP_REMOVED lines=15> */
.L_x_514:


//--------------------- .text._ZN2at6native13im2col_kernelIdEEvlPKT_llllllllllllPS2_ --------------------------
	.section	.text._ZN2at6native13im2col_kernelIdEEvlPKT_llllllllllllPS2_,"ax",@progbits
	.align	128
        .global         _ZN2at6native13im2col_kernelIdEEvlPKT_llllllllllllPS2_
        .type           _ZN2at6native13im2col_kernelIdEEvlPKT_llllllllllllPS2_,@function
        .size           _ZN2at6native13im2col_kernelIdEEvlPKT_llllllllllllPS2_,(.L_x_515 - _ZN2at6native13im2col_kernelIdEEvlPKT_llllllllllllPS2_)
        .other          _ZN2at6native13im2col_kernelIdEEvlPKT_llllllllllllPS2_,@"STO_CUDA_ENTRY STV_DEFAULT"
_ZN2at6native13im2col_kernelIdEEvlPKT_llllllllllllPS2_:
.text._ZN2at6native13im2col_kernelIdEEvlPKT_llllllllllllPS2_:
        /* <DEDUP_REMOVED lines=15> */
.L_x_502:
[----:B------:R-:W-:Y:S01]  /*00f0*/  ULDC UR4, c[0x0][0x27c] ;  /* 0x00009f0000047ab9 */ /* 0x000fe20000000800 */
[----:B------:R-:W-:Y:S01]  /*0100*/  BSSY B0, `(.L_x_491) ;  /* 0x000002c000007945 */ /* 0x000fe20003800000 */
[----:B------:R-:W-:-:S04]  /*0110*/  LOP3.LUT R0, R49, UR4, RZ, 0xfc, !PT ;  /* 0x0000000431007c12 */ /* 0x000fc8000f8efcff */
[----:B------:R-:W-:-:S13]  /*0120*/  ISETP.NE.U32.AND P0, PT, R0, RZ, PT ;  /* 0x000000ff0000720c */ /* 0x000fda0003f05070 */
[----:B01----:R-:W-:Y:S05]  /*0130*/  @!P0 BRA `(.L_x_492) ;  /* 0x0000000000448947 */ /* 0x003fea0003800000 */
[----:B------:R-:W-:Y:S01]  /*0140*/  ULDC.64 UR4, c[0x0][0x278] ;  /* 0x00009e0000047ab9 */ /* 0x000fe20000000a00 */
[----:B------:R-:W-:Y:S01]  /*0150*/  IMAD.MOV.U32 R12, RZ, RZ, R48 ;  /* 0x000000ffff0c7224 */ /* 0x000fe200078e0030 */
[----:B------:R-:W-:Y:S01]  /*0160*/  MOV R0, 0x1b0 ;  /* 0x000001b000007802 */ /* 0x000fe20000000f00 */
[----:B------:R-:W-:Y:S02]  /*0170*/  IMAD.U32 R5, RZ, RZ, UR4 ;  /* 0x00000004ff057e24 */ /* 0x000fe4000f8e00ff */
[----:B------:R-:W-:Y:S02]  /*0180*/  IMAD.U32 R4, RZ, RZ, UR5 ;  /* 0x00000005ff047e24 */ /* 0x000fe4000f8e00ff */
[----:B------:R-:W-:-:S07]  /*0190*/  IMAD.MOV.U32 R7, RZ, RZ, R49 ;  /* 0x000000ffff077224 */ /* 0x000fce00078e0031 */
[----:B------:R-:W-:Y:S05]  /*01a0*/  CALL.REL.NOINC `($__internal_11_$__cuda_sm20_div_s64) ;  /* 0x00000018000c7944 */ /* 0x000fea0003c00000 */
[----:B------:R-:W-:Y:S01]  /*01b0*/  IADD3 R3, P0, RZ, -R20, RZ ;  /* 0x80000014ff037210 */ /* 0x000fe20007f1e0ff */
[----:B------:R-:W-:Y:S01]  /*01c0*/  ULDC.64 UR4, c[0x0][0x278] ;  /* 0x00009e0000047ab9 */ /* 0x000fe20000000a00 */
[----:B------:R-:W-:Y:S02]  /*01d0*/  IMAD.MOV.U32 R18, RZ, RZ, R20 ;  /* 0x000000ffff127224 */ /* 0x000fe400078e0014 */
[----:B------:R-:W-:Y:S01]  /*01e0*/  IADD3.X R0, RZ, ~R21, RZ, P0, !PT ;  /* 0x80000015ff007210 */ /* 0x000fe200007fe4ff */
[----:B------:R-:W-:-:S04]  /*01f0*/  IMAD.WIDE.U32 R46, R3, UR4, R48 ;  /* 0x00000004032e7c25 */ /* 0x000fc8000f8e0030 */
[----:B------:R-:W-:Y:S02]  /*0200*/  IMAD R0, R0, UR4, RZ ;  /* 0x0000000400007c24 */ /* 0x000fe4000f8e02ff */
[----:B------:R-:W-:Y:S02]  /*0210*/  IMAD.MOV.U32 R19, RZ, RZ, R21 ;  /* 0x000000ffff137224 */ /* 0x000fe400078e0015 */
[----:B------:R-:W-:-:S04]  /*0220*/  IMAD R3, R3, UR5, R0 ;  /* 0x0000000503037c24 */ /* 0x000fc8000f8e0200 */
[----:B------:R-:W-:Y:S01]  /*0230*/  IMAD.IADD R47, R47, 0x1, R3 ;  /* 0x000000012f2f7824 */ /* 0x000fe200078e0203 */
[----:B------:R-:W-:Y:S06]  /*0240*/  BRA `(.L_x_493) ;  /* 0x00000000005c7947 */ /* 0x000fec0003800000 */
.L_x_492:
[----:B------:R-:W-:Y:S01]  /*0250*/  ULDC UR4, c[0x0][0x278] ;  /* 0x00009e0000047ab9 */ /* 0x000fe20000000800 */
[----:B------:R-:W-:Y:S01]  /*0260*/  IMAD.MOV.U32 R47, RZ, RZ, RZ ;  /* 0x000000ffff2f7224 */ /* 0x000fe200078e00ff */
[----:B------:R-:W0:Y:S01]  /*0270*/  I2F.U32.RP R0, UR4 ;  /* 0x0000000400007d06 */ /* 0x000e220008209000 */
[----:B------:R-:W-:Y:S01]  /*0280*/  ISETP.NE.U32.AND P2, PT, RZ, UR4, PT ;  /* 0x00000004ff007c0c */ /* 0x000fe2000bf45070 */
[----:B------:R-:W-:-:S06]  /*0290*/  IMAD.MOV.U32 R19, RZ, RZ, RZ ;  /* 0x000000ffff137224 */ /* 0x000fcc00078e00ff */
        /* <DEDUP_REMOVED lines=18> */
.L_x_493:
[----:B------:R-:W-:Y:S05]  /*03c0*/  BSYNC B0 ;  /* 0x0000000000007941 */ /* 0x000fea0003800000 */
.L_x_491:
        /* <DEDUP_REMOVED lines=12> */
[----:B------:R-:W-:Y:S05]  /*0490*/  CALL.REL.NOINC `($__internal_11_$__cuda_sm20_div_s64) ;  /* 0x0000001400507944 */ /* 0x000fea0003c00000 */
[----:B------:R-:W-:Y:S01]  /*04a0*/  IADD3 R3, P0, RZ, -R20, RZ ;  /* 0x80000014ff037210 */ /* 0x000fe20007f1e0ff */
[----:B------:R-:W-:Y:S02]  /*04b0*/  ULDC.64 UR4, c[0x0][0x270] ;  /* 0x00009c0000047ab9 */ /* 0x000fe40000000a00 */
[----:B------:R-:W-:Y:S01]  /*04c0*/  IMAD.U32 R9, RZ, RZ, UR4 ;  /* 0x00000004ff097e24 */ /* 0x000fe2000f8e00ff */
[----:B------:R-:W-:Y:S01]  /*04d0*/  IADD3.X R0, RZ, ~R21, RZ, P0, !PT ;  /* 0x80000015ff007210 */ /* 0x000fe200007fe4ff */
[----:B------:R-:W-:Y:S02]  /*04e0*/  IMAD.U32 R7, RZ, RZ, UR5 ;  /* 0x00000005ff077e24 */ /* 0x000fe4000f8e00ff */
[----:B------:R-:W-:-:S04]  /*04f0*/  IMAD.WIDE.U32 R18, R3, R9, R18 ;  /* 0x0000000903127225 */ /* 0x000fc800078e0012 */
[----:B------:R-:W-:-:S04]  /*0500*/  IMAD R0, R0, R9, RZ ;  /* 0x0000000900007224 */ /* 0x000fc800078e02ff */
[----:B------:R-:W-:-:S04]  /*0510*/  IMAD R3, R3, R7, R0 ;  /* 0x0000000703037224 */ /* 0x000fc800078e0200 */
[----:B------:R-:W-:Y:S01]  /*0520*/  IMAD.IADD R19, R19, 0x1, R3 ;  /* 0x0000000113137824 */ /* 0x000fe200078e0203 */
[----:B------:R-:W-:Y:S06]  /*0530*/  BRA `(.L_x_496) ;  /* 0x0000000000607947 */ /* 0x000fec0003800000 */
.L_x_495:
        /* <DEDUP_REMOVED lines=10> */
[----:B-1----:R-:W-:-:S05]  /*05e0*/  IMAD R4, R3, R9, RZ ;  /* 0x0000000903047224 */ /* 0x002fca00078e02ff */
[----:B------:R-:W-:-:S05]  /*05f0*/  IADD3 R5, -R4, RZ, RZ ;  /* 0x000000ff04057210 */ /* 0x000fca0007ffe1ff */
        /* <DEDUP_REMOVED lines=12> */
.L_x_496:
[----:B------:R-:W-:Y:S05]  /*06c0*/  BSYNC B0 ;  /* 0x0000000000007941 */ /* 0x000fea0003800000 */
.L_x_494:
        /* <DEDUP_REMOVED lines=17> */
[----:B------:R-:W-:Y:S01]  /*07e0*/  IMAD.WIDE.U32 R22, R46, R24, UR4 ;  /* 0x000000042e167e25 */ /* 0x000fe2000f8e0018 */
[----:B------:R-:W-:Y:S01]  /*07f0*/  UIMAD UR8, UR9, 0x3, URZ ;  /* 0x00000003090878a4 */ /* 0x000fe2000f8e023f */
[----:B------:R-:W-:Y:S02]  /*0800*/  ULDC.64 UR4, c[0x0][0x280] ;  /* 0x0000a00000047ab9 */ /* 0x000fe40000000a00 */
[----:B------:R-:W-:Y:S01]  /*0810*/  IMAD.IADD R0, R3, 0x1, R5 ;  /* 0x0000000103007824 */ /* 0x000fe200078e0205 */
[----:B------:R-:W-:Y:S01]  /*0820*/  UIADD3 UR7, UR7, UR8, URZ ;  /* 0x0000000807077290 */ /* 0x000fe2000fffe03f */
[----:B------:R-:W-:-:S04]  /*0830*/  IMAD.WIDE.U32 R4, R2, R9, RZ ;  /* 0x0000000902047225 */ /* 0x000fc800078e00ff */
[----:B------:R-:W-:Y:S02]  /*0840*/  IMAD R3, R0, R9, RZ ;  /* 0x0000000900037224 */ /* 0x000fe400078e02ff */
[----:B------:R-:W-:Y:S01]  /*0850*/  IMAD.WIDE.U32 R24, R46, R24, UR6 ;  /* 0x000000062e187e25 */ /* 0x000fe2000f8e0018 */
[----:B------:R-:W-:Y:S01]  /*0860*/  UMOV UR6, URZ ;  /* 0x0000003f00067c82 */ /* 0x000fe20008000000 */
[----:B------:R-:W-:Y:S02]  /*0870*/  UMOV UR7, URZ ;  /* 0x0000003f00077c82 */ /* 0x000fe40008000000 */
[----:B------:R-:W-:Y:S02]  /*0880*/  IMAD R3, R2, R7, R3 ;  /* 0x0000000702037224 */ /* 0x000fe400078e0203 */
[----:B------:R-:W-:Y:S02]  /*0890*/  IMAD.IADD R17, R23, 0x1, R15 ;  /* 0x0000000117117824 */ /* 0x000fe400078e020f */
[----:B------:R-:W-:Y:S01]  /*08a0*/  IMAD.IADD R15, R15, 0x1, R25 ;  /* 0x000000010f0f7824 */ /* 0x000fe200078e0219 */
[----:B------:R-:W-:-:S05]  /*08b0*/  IADD3 R3, R5, R3, RZ ;  /* 0x0000000305037210 */ /* 0x000fca0007ffe0ff */
[----:B------:R-:W-:Y:S02]  /*08c0*/  IMAD R5, R3, R20, RZ ;  /* 0x0000001403057224 */ /* 0x000fe400078e02ff */
[----:B------:R-:W-:-:S04]  /*08d0*/  IMAD.WIDE.U32 R2, R20, R4, R18 ;  /* 0x0000000414027225 */ /* 0x000fc800078e0012 */
[----:B------:R-:W-:-:S04]  /*08e0*/  IMAD R5, R21, R4, R5 ;  /* 0x0000000415057224 */ /* 0x000fc800078e0205 */
[----:B------:R-:W-:Y:S02]  /*08f0*/  IMAD.IADD R0, R3, 0x1, R5 ;  /* 0x0000000103007824 */ /* 0x000fe400078e0205 */
[----:B------:R-:W-:-:S04]  /*0900*/  IMAD.WIDE.U32 R4, R2, UR10, R46 ;  /* 0x0000000a02047c25 */ /* 0x000fc8000f8e002e */
[----:B------:R-:W-:Y:S01]  /*0910*/  IMAD R3, R0, UR10, RZ ;  /* 0x0000000a00037c24 */ /* 0x000fe2000f8e02ff */
[----:B------:R-:W-:-:S03]  /*0920*/  LEA R44, P0, R4, UR4, 0x3 ;  /* 0x00000004042c7c11 */ /* 0x000fc6000f8018ff */
[----:B------:R-:W-:-:S04]  /*0930*/  IMAD R3, R2, UR11, R3 ;  /* 0x0000000b02037c24 */ /* 0x000fc8000f8e0203 */
[----:B------:R-:W-:-:S05]  /*0940*/  IMAD.IADD R45, R5, 0x1, R3 ;  /* 0x00000001052d7824 */ /* 0x000fca00078e0203 */
[----:B------:R-:W-:-:S07]  /*0950*/  LEA.HI.X R45, R4, UR5, R45, 0x3, P0 ;  /* 0x00000005042d7c11 */ /* 0x000fce00080f1c2d */
.L_x_501:
[----:B0-----:R-:W0:Y:S01]  /*0960*/  LDC.64 R6, c[0x0][0x250] ;  /* 0x00009400ff067b82 */ /* 0x001e220000000a00 */
[----:B------:R-:W-:Y:S01]  /*0970*/  ULDC.64 UR4, c[0x0][0x240] ;  /* 0x0000900000047ab9 */ /* 0x000fe20000000a00 */
[----:B------:R-:W-:Y:S01]  /*0980*/  ULDC.64 UR16, c[0x0][0x220] ;  /* 0x0000880000107ab9 */ /* 0x000fe20000000a00 */
[----:B------:R-:W-:Y:S01]  /*0990*/  UIADD3 UR4, UP0, URZ, -UR4, URZ ;  /* 0x800000043f047290 */ /* 0x000fe2000ff1e03f */
[----:B------:R-:W-:Y:S01]  /*09a0*/  MOV R16, R22 ;  /* 0x0000001600107202 */ /* 0x000fe20000000f00 */
[----:B------:R-:W-:Y:S02]  /*09b0*/  ULDC.64 UR10, c[0x0][0x228] ;  /* 0x00008a00000a7ab9 */ /* 0x000fe40000000a00 */
[----:B------:R-:W-:Y:S01]  /*09c0*/  UIADD3.X UR5, URZ, ~UR5, URZ, UP0, !UPT ;  /* 0x800000053f057290 */ /* 0x000fe200087fe43f */
[----:B-1----:R-:W1:Y:S08]  /*09d0*/  LDC.64 R28, c[0x0][0x260] ;  /* 0x00009800ff1c7b82 */ /* 0x002e700000000a00 */
[----:B--2---:R-:W2:Y:S01]  /*09e0*/  LDC.64 R2, c[0x0][0x238] ;  /* 0x00008e00ff027b82 */ /* 0x004ea20000000a00 */
[----:B0-----:R-:W-:-:S07]  /*09f0*/  IMAD R0, R19, R6, RZ ;  /* 0x0000000613007224 */ /* 0x001fce00078e02ff */
[----:B------:R-:W0:Y:S01]  /*0a00*/  LDC.64 R8, c[0x0][0x230] ;  /* 0x00008c00ff087b82 */ /* 0x000e220000000a00 */
[C---:B------:R-:W-:Y:S01]  /*0a10*/  IMAD.WIDE.U32 R4, R18.reuse, R6, UR4 ;  /* 0x0000000412047e25 */ /* 0x040fe2000f8e0006 */
[----:B------:R-:W-:Y:S01]  /*0a20*/  UMOV UR4, URZ ;  /* 0x0000003f00047c82 */ /* 0x000fe20008000000 */
[----:B------:R-:W-:Y:S02]  /*0a30*/  UMOV UR5, URZ ;  /* 0x0000003f00057c82 */ /* 0x000fe40008000000 */
[----:B------:R-:W-:Y:S02]  /*0a40*/  IMAD R7, R18, R7, R0 ;  /* 0x0000000712077224 */ /* 0x000fe400078e0200 */
[----:B-1----:R-:W-:-:S03]  /*0a50*/  IMAD R0, R28, UR7, RZ ;  /* 0x000000071c007c24 */ /* 0x002fc6000f8e02ff */
[----:B------:R-:W-:Y:S01]  /*0a60*/  IADD3 R5, R5, R7, RZ ;  /* 0x0000000705057210 */ /* 0x000fe20007ffe0ff */
[----:B------:R-:W-:Y:S02]  /*0a70*/  IMAD R29, R29, UR6, R0 ;  /* 0x000000061d1d7c24 */ /* 0x000fe4000f8e0200 */
[----:B------:R-:W-:Y:S01]  /*0a80*/  IMAD.WIDE.U32 R26, R28, UR6, R4 ;  /* 0x000000061c1a7c25 */ /* 0x000fe2000f8e0004 */
[----:B--2---:R-:W-:Y:S01]  /*0a90*/  IADD3 R0, P2, R2, -0x1, RZ ;  /* 0xffffffff02007810 */ /* 0x004fe20007f5e0ff */
[----:B------:R-:W-:Y:S02]  /*0aa0*/  UIADD3 UR6, UP0, UR6, 0x1, URZ ;  /* 0x0000000106067890 */ /* 0x000fe4000ff1e03f */
[----:B------:R-:W-:Y:S01]  /*0ab0*/  IMAD R5, R21, UR16, RZ ;  /* 0x0000001015057c24 */ /* 0x000fe2000f8e02ff */
[----:B------:R-:W-:Y:S01]  /*0ac0*/  ISETP.GE.U32.AND P1, PT, R0, 0x3, PT ;  /* 0x000000030000780c */ /* 0x000fe20003f26070 */
[----:B------:R-:W-:Y:S01]  /*0ad0*/  IMAD.IADD R29, R27, 0x1, R29 ;  /* 0x000000011b1d7824 */ /* 0x000fe200078e021d */
[----:B------:R-:W-:Y:S01]  /*0ae0*/  IADD3.X R6, R3, -0x1, RZ, P2, !PT ;  /* 0xffffffff03067810 */ /* 0x000fe200017fe4ff */
[----:B------:R-:W-:Y:S01]  /*0af0*/  IMAD.MOV.U32 R28, RZ, RZ, R26 ;  /* 0x000000ffff1c7224 */ /* 0x000fe200078e001a */
[----:B------:R-:W-:Y:S01]  /*0b00*/  UIADD3.X UR7, URZ, UR7, URZ, UP0, !UPT ;  /* 0x000000073f077290 */ /* 0x000fe200087fe43f */
[----:B------:R-:W-:Y:S01]  /*0b10*/  IMAD R7, R20, UR17, R5 ;  /* 0x0000001114077c24 */ /* 0x000fe2000f8e0205 */
[----:B------:R-:W-:Y:S01]  /*0b20*/  ISETP.GE.U32.AND.EX P1, PT, R6, RZ, PT, P1 ;  /* 0x000000ff0600720c */ /* 0x000fe20003f26110 */
[----:B------:R-:W-:Y:S01]  /*0b30*/  IMAD.WIDE.U32 R4, R20, UR16, R28 ;  /* 0x0000001014047c25 */ /* 0x000fe2000f8e001c */
[----:B0-----:R-:W-:-:S03]  /*0b40*/  ISETP.LE.U32.AND P0, PT, R8, UR6, PT ;  /* 0x0000000608007c0c */ /* 0x001fc6000bf03070 */
[----:B------:R-:W-:Y:S02]  /*0b50*/  IMAD.IADD R7, R5, 0x1, R7 ;  /* 0x0000000105077824 */ /* 0x000fe400078e0207 */
[----:B------:R-:W-:Y:S02]  /*0b60*/  IMAD.U32 R0, RZ, RZ, UR7 ;  /* 0x00000007ff007e24 */ /* 0x000fe4000f8e00ff */
[----:B------:R-:W-:Y:S02]  /*0b70*/  IMAD R13, R7, UR10, RZ ;  /* 0x0000000a070d7c24 */ /* 0x000fe4000f8e02ff */
[----:B------:R-:W-:Y:S01]  /*0b80*/  IMAD.WIDE.U32 R30, R4, UR10, R16 ;  /* 0x0000000a041e7c25 */ /* 0x000fe2000f8e0010 */
[----:B------:R-:W-:-:S03]  /*0b90*/  ISETP.GE.AND.EX P0, PT, R0, R9, PT, P0 ;  /* 0x000000090000720c */ /* 0x000fc60003f06300 */
[----:B------:R-:W-:Y:S01]  /*0ba0*/  IMAD R13, R4, UR11, R13 ;  /* 0x0000000b040d7c24 */ /* 0x000fe2000f8e020d */
[----:B------:R-:W-:Y:S09]  /*0bb0*/  @!P1 BRA `(.L_x_498) ;  /* 0x0000000800089947 */ /* 0x000ff20003800000 */
[----:B------:R-:W0:Y:S01]  /*0bc0*/  LDC.64 R32, c[0x0][0x268] ;  /* 0x00009a00ff207b82 */ /* 0x000e220000000a00 */
[----:B------:R-:W-:Y:S01]  /*0bd0*/  ULDC.64 UR4, c[0x0][0x258] ;  /* 0x0000960000047ab9 */ /* 0x000fe20000000a00 */
[----:B------:R-:W-:Y:S01]  /*0be0*/  MOV R14, R24 ;  /* 0x00000018000e7202 */ /* 0x000fe20000000f00 */
[----:B------:R-:W-:Y:S01]  /*0bf0*/  IMAD R5, R47, UR4, RZ ;  /* 0x000000042f057c24 */ /* 0x000fe2000f8e02ff */
[----:B------:R-:W-:Y:S01]  /*0c00*/  ULDC.64 UR18, c[0x0][0x218] ;  /* 0x0000860000127ab9 */ /* 0x000fe20000000a00 */
[----:B------:R-:W-:Y:S02]  /*0c10*/  ULDC.64 UR12, c[0x0][0x270] ;  /* 0x00009c00000c7ab9 */ /* 0x000fe40000000a00 */
[----:B------:R-:W-:Y:S01]  /*0c20*/  IMAD R5, R46, UR5, R5 ;  /* 0x000000052e057c24 */ /* 0x000fe2000f8e0205 */
[----:B------:R-:W1:Y:S01]  /*0c30*/  LDC.64 R10, c[0x0][0x248] ;  /* 0x00009200ff0a7b82 */ /* 0x000e620000000a00 */
[----:B------:R-:W-:Y:S01]  /*0c40*/  IMAD.WIDE.U32 R6, R4, UR10, R14 ;  /* 0x0000000a04067c25 */ /* 0x000fe2000f8e000e */
[----:B------:R-:W-:-:S03]  /*0c50*/  UMOV UR5, URZ ;  /* 0x0000003f00057c82 */ /* 0x000fc60008000000 */
[----:B------:R-:W-:Y:S01]  /*0c60*/  IMAD.IADD R7, R13, 0x1, R7 ;  /* 0x000000010d077824 */ /* 0x000fe200078e0207 */
[----:B------:R-:W-:Y:S02]  /*0c70*/  LEA R14, P3, R6, UR18, 0x3 ;  /* 0x00000012060e7c11 */ /* 0x000fe4000f8618ff */
[C-C-:B0-----:R-:W-:Y:S02]  /*0c80*/  SHF.L.U64.HI R0, R32.reuse, 0x1, R33.reuse ;  /* 0x0000000120007819 */ /* 0x141fe40000010221 */
[C---:B------:R-:W-:Y:S02]  /*0c90*/  SHF.L.U64.HI R16, R32.reuse, 0x5, R33 ;  /* 0x0000000520107819 */ /* 0x040fe40000010221 */
[----:B-1----:R-:W-:Y:S02]  /*0ca0*/  LEA R8, P1, R32, -R10, 0x1 ;  /* 0x8000000a20087211 */ /* 0x002fe400078208ff */
[----:B------:R-:W-:-:S03]  /*0cb0*/  IADD3 R10, P2, -R10, R32, RZ ;  /* 0x000000200a0a7210 */ /* 0x000fc60007f5e1ff */
[----:B------:R-:W-:Y:S01]  /*0cc0*/  IMAD.X R9, R0, 0x1, ~R11, P1 ;  /* 0x0000000100097824 */ /* 0x000fe200008e0e0b */
[----:B------:R-:W-:Y:S01]  /*0cd0*/  SHF.L.U64.HI R0, R32, 0x2, R33 ;  /* 0x0000000220007819 */ /* 0x000fe20000010221 */
[----:B------:R-:W-:Y:S02]  /*0ce0*/  IMAD.X R11, R33, 0x1, ~R11, P2 ;  /* 0x00000001210b7824 */ /* 0x000fe400010e0e0b */
[----:B------:R-:W-:-:S04]  /*0cf0*/  IMAD.WIDE.U32 R8, R46, UR4, R8 ;  /* 0x000000042e087c25 */ /* 0x000fc8000f8e0008 */
[----:B------:R-:W-:-:S04]  /*0d00*/  IMAD.WIDE.U32 R10, R46, UR4, R10 ;  /* 0x000000042e0a7c25 */ /* 0x000fc8000f8e000a */
[C---:B------:R-:W-:Y:S02]  /*0d10*/  IMAD.IADD R11, R5.reuse, 0x1, R11 ;  /* 0x00000001050b7824 */ /* 0x040fe400078e020b */
[----:B------:R-:W-:Y:S02]  /*0d20*/  IMAD.IADD R35, R5, 0x1, R9 ;  /* 0x0000000105237824 */ /* 0x000fe400078e0209 */
[----:B------:R-:W-:Y:S02]  /*0d30*/  IMAD.MOV.U32 R34, RZ, RZ, R8 ;  /* 0x000000ffff227224 */ /* 0x000fe400078e0008 */
[----:B------:R-:W-:Y:S01]  /*0d40*/  IMAD.WIDE.U32 R8, R4, UR10, R10 ;  /* 0x0000000a04087c25 */ /* 0x000fe2000f8e000a */
[----:B------:R-:W-:-:S03]  /*0d50*/  LOP3.LUT R11, R2, 0x3, RZ, 0xc0, !PT ;  /* 0x00000003020b7812 */ /* 0x000fc600078ec0ff */
[----:B------:R-:W-:Y:S01]  /*0d60*/  IMAD.IADD R9, R13, 0x1, R9 ;  /* 0x000000010d097824 */ /* 0x000fe200078e0209 */
[----:B------:R-:W-:Y:S01]  /*0d70*/  LEA R12, P1, R8, UR18, 0x3 ;  /* 0x00000012080c7c11 */ /* 0x000fe2000f8218ff */
[----:B------:R-:W-:Y:S01]  /*0d80*/  IMAD.WIDE.U32 R4, R4, UR10, R34 ;  /* 0x0000000a04047c25 */ /* 0x000fe2000f8e0022 */
[----:B------:R-:W-:Y:S01]  /*0d90*/  IADD3 R10, P2, R11, -R2, RZ ;  /* 0x800000020b0a7210 */ /* 0x000fe20007f5e0ff */
[----:B------:R-:W-:Y:S01]  /*0da0*/  ULDC.64 UR10, c[0x0][0x278] ;  /* 0x00009e00000a7ab9 */ /* 0x000fe20000000a00 */
[----:B------:R-:W-:Y:S01]  /*0db0*/  LEA.HI.X R11, R6, UR19, R7, 0x3, P3 ;  /* 0x00000013060b7c11 */ /* 0x000fe200098f1c07 */
[C---:B------:R-:W-:Y:S01]  /*0dc0*/  IMAD.IADD R7, R13.reuse, 0x1, R5 ;  /* 0x000000010d077824 */ /* 0x040fe200078e0205 */
[----:B------:R-:W-:Y:S01]  /*0dd0*/  LEA.HI.X R9, R8, UR19, R9, 0x3, P1 ;  /* 0x0000001308097c11 */ /* 0x000fe200088f1c09 */
[----:B------:R-:W-:Y:S01]  /*0de0*/  UIMAD UR4, UR11, UR12, URZ ;  /* 0x0000000c0b0472a4 */ /* 0x000fe2000f8e023f */
[C---:B------:R-:W-:Y:S01]  /*0df0*/  LEA R8, P3, R4.reuse, UR18, 0x3 ;  /* 0x0000001204087c11 */ /* 0x040fe2000f8618ff */
[----:B------:R-:W-:Y:S01]  /*0e00*/  UIMAD.WIDE.U32 UR8, UR10, UR12, URZ ;  /* 0x0000000c0a0872a5 */ /* 0x000fe2000f8e003f */
[----:B------:R-:W-:Y:S01]  /*0e10*/  IADD3 R5, R13, R31, RZ ;  /* 0x0000001f0d057210 */ /* 0x000fe20007ffe0ff */
[----:B------:R-:W-:Y:S01]  /*0e20*/  UIMAD UR10, UR10, UR13, UR4 ;  /* 0x0000000d0a0a72a4 */ /* 0x000fe2000f8e0204 */
[----:B------:R-:W-:Y:S01]  /*0e30*/  LEA.HI.X R7, R4, UR19, R7, 0x3, P3 ;  /* 0x0000001304077c11 */ /* 0x000fe200098f1c07 */
[----:B------:R-:W-:Y:S01]  /*0e40*/  IMAD.X R4, RZ, RZ, ~R3, P2 ;  /* 0x000000ffff047224 */ /* 0x000fe200010e0e03 */
[----:B------:R-:W-:Y:S01]  /*0e50*/  LEA R6, P3, R30, UR18, 0x3 ;  /* 0x000000121e067c11 */ /* 0x000fe2000f8618ff */
[----:B------:R-:W-:Y:S01]  /*0e60*/  UIADD3 UR9, UR9, UR10, URZ ;  /* 0x0000000a09097290 */ /* 0x000fe2000fffe03f */
[----:B------:R-:W-:Y:S01]  /*0e70*/  ISETP.GE.U32.AND P1, PT, R26, UR16, PT ;  /* 0x000000101a007c0c */ /* 0x000fe2000bf26070 */
[----:B------:R-:W-:Y:S01]  /*0e80*/  IMAD.MOV.U32 R2, RZ, RZ, R22 ;  /* 0x000000ffff027224 */ /* 0x000fe200078e0016 */
[----:B------:R-:W-:Y:S01]  /*0e90*/  LEA.HI.X R5, R30, UR19, R5, 0x3, P3 ;  /* 0x000000131e057c11 */ /* 0x000fe200098f1c05 */
[----:B------:R-:W-:Y:S01]  /*0ea0*/  IMAD.MOV.U32 R3, RZ, RZ, R17 ;  /* 0x000000ffff037224 */ /* 0x000fe200078e0011 */
[----:B------:R-:W-:Y:S01]  /*0eb0*/  ISETP.GE.AND.EX P1, PT, R29, UR17, PT, P1 ;  /* 0x000000111d007c0c */ /* 0x000fe2000bf26310 */
[----:B------:R-:W-:Y:S01]  /*0ec0*/  IMAD.SHL.U32 R33, R32, 0x20, RZ ;  /* 0x0000002020217824 */ /* 0x000fe200078e00ff */
[----:B------:R-:W-:Y:S01]  /*0ed0*/  USHF.L.U32 UR12, UR8, 0x3, URZ ;  /* 0x00000003080c7899 */ /* 0x000fe2000800063f */
[----:B------:R-:W-:Y:S01]  /*0ee0*/  UMOV UR4, URZ ;  /* 0x0000003f00047c82 */ /* 0x000fe20008000000 */
[----:B------:R-:W-:Y:S01]  /*0ef0*/  USHF.L.U64.HI UR8, UR8, 0x3, UR9 ;  /* 0x0000000308087899 */ /* 0x000fe20008010209 */
[----:B------:R-:W-:Y:S01]  /*0f00*/  ULDC.64 UR16, c[0x0][0x278] ;  /* 0x00009e0000107ab9 */ /* 0x000fe20000000a00 */
[----:B------:R-:W-:-:S10]  /*0f10*/  ULDC.64 UR10, c[0x0][0x228] ;  /* 0x00008a00000a7ab9 */ /* 0x000fd40000000a00 */
.L_x_499:
[----:B0-----:R-:W-:Y:S02]  /*0f20*/  LOP3.LUT R34, R3, R29, RZ, 0xfc, !PT ;  /* 0x0000001d03227212 */ /* 0x001fe400078efcff */
[----:B------:R-:W-:Y:S02]  /*0f30*/  CS2R R38, SRZ ;  /* 0x0000000000267805 */ /* 0x000fe4000001ff00 */
[----:B------:R-:W-:Y:S01]  /*0f40*/  ISETP.GE.U32.AND P3, PT, R2, UR10, PT ;  /* 0x0000000a02007c0c */ /* 0x000fe2000bf66070 */
[----:B------:R-:W0:Y:S01]  /*0f50*/  LDC.64 R40, c[0x0][0x268] ;  /* 0x00009a00ff287b82 */ /* 0x000e220000000a00 */
[----:B------:R-:W-:-:S04]  /*0f60*/  ISETP.LT.OR P2, PT, R34, RZ, P1 ;  /* 0x000000ff2200720c */ /* 0x000fc80000f41670 */
[----:B------:R-:W-:-:S13]  /*0f70*/  ISETP.GE.OR.EX P2, PT, R3, UR11, P2, P3 ;  /* 0x0000000b03007c0c */ /* 0x000fda0009746730 */
[----:B------:R-:W-:Y:S01]  /*0f80*/  @!P2 MOV R34, R6 ;  /* 0x000000060022a202 */ /* 0x000fe20000000f00 */
[----:B------:R-:W-:-:S05]  /*0f90*/  @!P2 IMAD.MOV.U32 R35, RZ, RZ, R5 ;  /* 0x000000ffff23a224 */ /* 0x000fca00078e0005 */
[----:B------:R1:W2:Y:S01]  /*0fa0*/  @!P2 LDG.E.64 R38, desc[UR14][R34.64] ;  /* 0x0000000e2226a981 */ /* 0x0002a2000c1e1b00 */
[----:B0-----:R-:W-:-:S04]  /*0fb0*/  IADD3 R37, P2, R2, R40, RZ ;  /* 0x0000002802257210 */ /* 0x001fc80007f5e0ff */
[----:B------:R-:W-:Y:S01]  /*0fc0*/  ISETP.GE.U32.AND P3, PT, R37, UR10, PT ;  /* 0x0000000a25007c0c */ /* 0x000fe2000bf66070 */
[----:B------:R-:W-:Y:S02]  /*0fd0*/  IMAD.X R43, R3, 0x1, R41, P2 ;  /* 0x00000001032b7824 */ /* 0x000fe400010e0629 */
[----:B-1----:R-:W-:-:S03]  /*0fe0*/  IMAD.MOV.U32 R34, RZ, RZ, R44 ;  /* 0x000000ffff227224 */ /* 0x002fc600078e002c */
[----:B------:R-:W-:Y:S01]  /*0ff0*/  LOP3.LUT R36, R43, R29, RZ, 0xfc, !PT ;  /* 0x0000001d2b247212 */ /* 0x000fe200078efcff */
[----:B------:R-:W-:-:S03]  /*1000*/  IMAD.MOV.U32 R35, RZ, RZ, R45 ;  /* 0x000000ffff237224 */ /* 0x000fc600078e002d */
[----:B------:R-:W-:Y:S02]  /*1010*/  ISETP.LT.OR P2, PT, R36, RZ, P1 ;  /* 0x000000ff2400720c */ /* 0x000fe40000f41670 */
[----:B------:R-:W0:Y:S02]  /*1020*/  LDC.64 R36, c[0x0][0x270] ;  /* 0x00009c00ff247b82 */ /* 0x000e240000000a00 */
[----:B------:R-:W-:Y:S02]  /*1030*/  ISETP.GE.OR.EX P2, PT, R43, UR11, P2, P3 ;  /* 0x0000000b2b007c0c */ /* 0x000fe40009746730 */
[----:B------:R-:W-:Y:S01]  /*1040*/  CS2R R42, SRZ ;  /* 0x00000000002a7805 */ /* 0x000fe2000001ff00 */
[----:B--2---:R1:W-:Y:S10]  /*1050*/  STG.E.64 desc[UR14][R34.64], R38 ;  /* 0x0000002622007986 */ /* 0x0043f4000c101b0e */
[----:B-1----:R-:W-:Y:S01]  /*1060*/  @!P2 MOV R34, R12 ;  /* 0x0000000c0022a202 */ /* 0x002fe20000000f00 */
[----:B------:R-:W-:-:S05]  /*1070*/  @!P2 IMAD.MOV.U32 R35, RZ, RZ, R9 ;  /* 0x000000ffff23a224 */ /* 0x000fca00078e0009 */
[----:B------:R1:W2:Y:S01]  /*1080*/  @!P2 LDG.E.64 R42, desc[UR14][R34.64] ;  /* 0x0000000e222aa981 */ /* 0x0002a2000c1e1b00 */
[----:B------:R-:W-:Y:S01]  /*1090*/  LEA R50, P2, R40, R2, 0x1 ;  /* 0x0000000228327211 */ /* 0x000fe200078408ff */
[----:B0-----:R-:W-:-:S03]  /*10a0*/  IMAD R52, R36, UR17, RZ ;  /* 0x0000001124347c24 */ /* 0x001fc6000f8e02ff */
[----:B------:R-:W-:Y:S01]  /*10b0*/  LEA.HI.X R51, R40, R3, R41, 0x1, P2 ;  /* 0x0000000328337211 */ /* 0x000fe200010f0c29 */
[----:B------:R-:W-:Y:S01]  /*10c0*/  IMAD R53, R37, UR16, R52 ;  /* 0x0000001025357c24 */ /* 0x000fe2000f8e0234 */
[----:B------:R-:W-:Y:S01]  /*10d0*/  ISETP.GE.U32.AND P3, PT, R50, UR10, PT ;  /* 0x0000000a32007c0c */ /* 0x000fe2000bf66070 */
[----:B------:R-:W-:Y:S01]  /*10e0*/  IMAD.WIDE.U32 R36, R36, UR16, RZ ;  /* 0x0000001024247c25 */ /* 0x000fe2000f8e00ff */
[----:B------:R-:W-:Y:S02]  /*10f0*/  LOP3.LUT R50, R51, R29, RZ, 0xfc, !PT ;  /* 0x0000001d33327212 */ /* 0x000fe400078efcff */
[----:B-1----:R-:W-:Y:S01]  /*1100*/  CS2R R34, SRZ ;  /* 0x0000000000227805 */ /* 0x002fe2000001ff00 */
[----:B------:R-:W-:Y:S01]  /*1110*/  IMAD.IADD R53, R37, 0x1, R53 ;  /* 0x0000000125357824 */ /* 0x000fe200078e0235 */
[----:B------:R-:W-:Y:S02]  /*1120*/  ISETP.LT.OR P2, PT, R50, RZ, P1 ;  /* 0x000000ff3200720c */ /* 0x000fe40000f41670 */
[----:B------:R-:W-:-:S02]  /*1130*/  LEA R38, P4, R36, R44, 0x3 ;  /* 0x0000002c24267211 */ /* 0x000fc400078818ff */
[----:B------:R-:W-:Y:S02]  /*1140*/  ISETP.GE.OR.EX P2, PT, R51, UR11, P2, P3 ;  /* 0x0000000b33007c0c */ /* 0x000fe40009746730 */
[----:B------:R-:W-:Y:S01]  /*1150*/  LEA.HI.X R39, R36, R45, R53, 0x3, P4 ;  /* 0x0000002d24277211 */ /* 0x000fe200020f1c35 */
[----:B------:R-:W-:-:S04]  /*1160*/  IMAD.WIDE.U32 R44, R40, 0x3, R2 ;  /* 0x00000003282c7825 */ /* 0x000fc800078e0002 */
[----:B------:R-:W-:Y:S01]  /*1170*/  IMAD R41, R41, 0x3, RZ ;  /* 0x0000000329297824 */ /* 0x000fe200078e02ff */
[----:B--2---:R0:W-:Y:S05]  /*1180*/  STG.E.64 desc[UR14][R38.64], R42 ;  /* 0x0000002a26007986 */ /* 0x0041ea000c101b0e */
[----:B0-----:R-:W-:Y:S02]  /*1190*/  @!P2 IMAD.MOV.U32 R42, RZ, RZ, R8 ;  /* 0x000000ffff2aa224 */ /* 0x001fe400078e0008 */
[----:B------:R-:W-:-:S05]  /*11a0*/  @!P2 IMAD.MOV.U32 R43, RZ, RZ, R7 ;  /* 0x000000ffff2ba224 */ /* 0x000fca00078e0007 */
[----:B------:R-:W2:Y:S01]  /*11b0*/  @!P2 LDG.E.64 R34, desc[UR14][R42.64] ;  /* 0x0000000e2a22a981 */ /* 0x000ea2000c1e1b00 */
[----:B------:R-:W-:Y:S02]  /*11c0*/  IADD3 R41, R41, R45, RZ ;  /* 0x0000002d29297210 */ /* 0x000fe40007ffe0ff */
[----:B------:R-:W-:Y:S02]  /*11d0*/  ISETP.GE.U32.AND P3, PT, R44, UR10, PT ;  /* 0x0000000a2c007c0c */ /* 0x000fe4000bf66070 */
[----:B------:R-:W-:-:S04]  /*11e0*/  LOP3.LUT R37, R41, R29, RZ, 0xfc, !PT ;  /* 0x0000001d29257212 */ /* 0x000fc800078efcff */
[----:B------:R-:W-:-:S04]  /*11f0*/  ISETP.LT.OR P2, PT, R37, RZ, P1 ;  /* 0x000000ff2500720c */ /* 0x000fc80000f41670 */
[----:B------:R-:W-:Y:S02]  /*1200*/  ISETP.GE.OR.EX P2, PT, R41, UR11, P2, P3 ;  /* 0x0000000b29007c0c */ /* 0x000fe40009746730 */
[----:B------:R-:W-:-:S04]  /*1210*/  LEA R38, P3, R36, R38, 0x3 ;  /* 0x0000002624267211 */ /* 0x000fc800078618ff */
[----:B------:R-:W-:Y:S02]  /*1220*/  LEA.HI.X R39, R36, R39, R53, 0x3, P3 ;  /* 0x0000002724277211 */ /* 0x000fe400018f1c35 */
[----:B------:R-:W-:-:S05]  /*1230*/  CS2R R36, SRZ ;  /* 0x0000000000247805 */ /* 0x000fca000001ff00 */
[----:B------:R-:W-:Y:S02]  /*1240*/  @!P2 IMAD.MOV.U32 R40, RZ, RZ, R14 ;  /* 0x000000ffff28a224 */ /* 0x000fe400078e000e */
[----:B------:R-:W-:Y:S01]  /*1250*/  @!P2 IMAD.MOV.U32 R41, RZ, RZ, R11 ;  /* 0x000000ffff29a224 */ /* 0x000fe200078e000b */
[----:B--2---:R0:W-:Y:S04]  /*1260*/  STG.E.64 desc[UR14][R38.64], R34 ;  /* 0x0000002226007986 */ /* 0x0041e8000c101b0e */
[----:B------:R-:W2:Y:S01]  /*1270*/  @!P2 LDG.E.64 R36, desc[UR14][R40.64] ;  /* 0x0000000e2824a981 */ /* 0x000ea2000c1e1b00 */
[----:B------:R-:W-:Y:S01]  /*1280*/  UIADD3 UR4, UP0, UR4, 0x4, URZ ;  /* 0x0000000404047890 */ /* 0x000fe2000ff1e03f */
[----:B------:R-:W-:Y:S02]  /*1290*/  IADD3 R42, P2, R38, UR12, RZ ;  /* 0x0000000c262a7c10 */ /* 0x000fe4000ff5e0ff */
[----:B------:R-:W-:Y:S01]  /*12a0*/  IADD3 R6, P4, R6, R33, RZ ;  /* 0x0000002106067210 */ /* 0x000fe20007f9e0ff */
[----:B------:R-:W-:Y:S01]  /*12b0*/  UIADD3.X UR5, URZ, UR5, URZ, UP0, !UPT ;  /* 0x000000053f057290 */ /* 0x000fe200087fe43f */
[----:B------:R-:W-:-:S02]  /*12c0*/  IADD3.X R43, R39, UR8, RZ, P2, !PT ;  /* 0x00000008272b7c10 */ /* 0x000fc400097fe4ff */
[----:B------:R-:W-:Y:S01]  /*12d0*/  IADD3 R44, P3, R10, UR4, RZ ;  /* 0x000000040a2c7c10 */ /* 0x000fe2000ff7e0ff */
[--C-:B------:R-:W-:Y:S01]  /*12e0*/  IMAD.X R5, R5, 0x1, R16.reuse, P4 ;  /* 0x0000000105057824 */ /* 0x100fe200020e0610 */
[----:B------:R-:W-:Y:S02]  /*12f0*/  IADD3 R14, P6, R14, R33, RZ ;  /* 0x000000210e0e7210 */ /* 0x000fe40007fde0ff */
[----:B------:R-:W-:Y:S02]  /*1300*/  ISETP.NE.U32.AND P2, PT, R44, RZ, PT ;  /* 0x000000ff2c00720c */ /* 0x000fe40003f45070 */
[----:B------:R-:W-:Y:S01]  /*1310*/  IADD3.X R44, R4, UR5, RZ, P3, !PT ;  /* 0x00000005042c7c10 */ /* 0x000fe20009ffe4ff */
[----:B------:R-:W-:Y:S01]  /*1320*/  IMAD.X R11, R11, 0x1, R16, P6 ;  /* 0x000000010b0b7824 */ /* 0x000fe200030e0610 */
[----:B------:R-:W-:Y:S02]  /*1330*/  LEA R2, P3, R32, R2, 0x2 ;  /* 0x0000000220027211 */ /* 0x000fe400078610ff */
[----:B------:R-:W-:-:S02]  /*1340*/  ISETP.NE.AND.EX P2, PT, R44, RZ, PT, P2 ;  /* 0x000000ff2c00720c */ /* 0x000fc40003f45320 */
[----:B------:R-:W-:Y:S01]  /*1350*/  IADD3 R44, P5, R42, UR12, RZ ;  /* 0x0000000c2a2c7c10 */ /* 0x000fe2000ffbe0ff */
[----:B------:R-:W-:Y:S01]  /*1360*/  IMAD.X R3, R3, 0x1, R0, P3 ;  /* 0x0000000103037824 */ /* 0x000fe200018e0600 */
[-C--:B------:R-:W-:Y:S02]  /*1370*/  IADD3 R12, P3, R12, R33.reuse, RZ ;  /* 0x000000210c0c7210 */ /* 0x080fe40007f7e0ff */
[----:B------:R-:W-:Y:S02]  /*1380*/  IADD3.X R45, R43, UR8, RZ, P5, !PT ;  /* 0x000000082b2d7c10 */ /* 0x000fe4000affe4ff */
[----:B------:R-:W-:Y:S02]  /*1390*/  IADD3 R8, P5, R8, R33, RZ ;  /* 0x0000002108087210 */ /* 0x000fe40007fbe0ff */
[----:B------:R-:W-:-:S03]  /*13a0*/  IADD3.X R9, R9, R16, RZ, P3, !PT ;  /* 0x0000001009097210 */ /* 0x000fc60001ffe4ff */
[----:B------:R-:W-:Y:S01]  /*13b0*/  IMAD.X R7, R7, 0x1, R16, P5 ;  /* 0x0000000107077824 */ /* 0x000fe200028e0610 */
[----:B--2---:R0:W-:Y:S01]  /*13c0*/  STG.E.64 desc[UR14][R42.64], R36 ;  /* 0x000000242a007986 */ /* 0x0041e2000c101b0e */
[----:B------:R-:W-:Y:S06]  /*13d0*/  @P2 BRA `(.L_x_499) ;  /* 0xfffffff800d02947 */ /* 0x000fec000383ffff */
.L_x_498:
[----:B------:R-:W1:Y:S01]  /*13e0*/  LDC R6, c[0x0][0x238] ;  /* 0x00008e00ff067b82 */ /* 0x000e620000000800 */
[----:B------:R-:W-:Y:S01]  /*13f0*/  IMAD.IADD R13, R31, 0x1, R13 ;  /* 0x000000011f0d7824 */ /* 0x000fe200078e020d */
[----:B-1----:R-:W-:-:S13]  /*1400*/  LOP3.LUT P1, RZ, R6, 0x3, RZ, 0xc0, !PT ;  /* 0x0000000306ff7812 */ /* 0x002fda000782c0ff */
[----:B------:R-:W-:Y:S05]  /*1410*/  @!P1 BRA `(.L_x_500) ;  /* 0x0000000400449947 */ /* 0x000fea0003800000 */
[----:B------:R-:W1:Y:S01]  /*1420*/  LDC.64 R2, c[0x0][0x268] ;  /* 0x00009a00ff027b82 */ /* 0x000e620000000a00 */
[----:B------:R-:W-:Y:S01]  /*1430*/  IMAD.MOV.U32 R16, RZ, RZ, R22 ;  /* 0x000000ffff107224 */ /* 0x000fe200078e0016 */
[----:B------:R-:W-:Y:S01]  /*1440*/  ULDC.64 UR8, c[0x0][0x220] ;  /* 0x0000880000087ab9 */ /* 0x000fe20000000a00 */
[----:B------:R-:W-:Y:S02]  /*1450*/  CS2R R8, SRZ ;  /* 0x0000000000087805 */ /* 0x000fe4000001ff00 */
[----:B------:R-:W-:-:S04]  /*1460*/  ISETP.GE.U32.AND P1, PT, R26, UR8, PT ;  /* 0x000000081a007c0c */ /* 0x000fc8000bf26070 */
[----:B------:R-:W-:Y:S01]  /*1470*/  ISETP.GE.AND.EX P1, PT, R29, UR9, PT, P1 ;  /* 0x000000091d007c0c */ /* 0x000fe2000bf26310 */
[----:B------:R-:W-:Y:S01]  /*1480*/  ULDC.64 UR8, c[0x0][0x278] ;  /* 0x00009e0000087ab9 */ /* 0x000fe20000000a00 */
[C---:B-1----:R-:W-:Y:S02]  /*1490*/  IMAD R0, R2.reuse, UR5, RZ ;  /* 0x0000000502007c24 */ /* 0x042fe4000f8e02ff */
[----:B------:R-:W-:-:S04]  /*14a0*/  IMAD.WIDE.U32 R4, R2, UR4, R16 ;  /* 0x0000000402047c25 */ /* 0x000fc8000f8e0010 */
[----:B------:R-:W-:Y:S01]  /*14b0*/  IMAD R33, R3, UR4, R0 ;  /* 0x0000000403217c24 */ /* 0x000fe2000f8e0200 */
[----:B------:R-:W-:-:S04]  /*14c0*/  ISETP.GE.U32.AND P3, PT, R4, UR10, PT ;  /* 0x0000000a04007c0c */ /* 0x000fc8000bf66070 */
[----:B------:R-:W-:-:S04]  /*14d0*/  IADD3 R5, R5, R33, RZ ;  /* 0x0000002105057210 */ /* 0x000fc80007ffe0ff */
[----:B------:R-:W-:-:S04]  /*14e0*/  LOP3.LUT R0, R5, R29, RZ, 0xfc, !PT ;  /* 0x0000001d05007212 */ /* 0x000fc800078efcff */
[----:B------:R-:W-:-:S04]  /*14f0*/  ISETP.LT.OR P2, PT, R0, RZ, P1 ;  /* 0x000000ff0000720c */ /* 0x000fc80000f41670 */
[----:B------:R-:W-:-:S13]  /*1500*/  ISETP.GE.OR.EX P2, PT, R5, UR11, P2, P3 ;  /* 0x0000000b05007c0c */ /* 0x000fda0009746730 */
[----:B------:R-:W1:Y:S01]  /*1510*/  @!P2 LDC.64 R10, c[0x0][0x218] ;  /* 0x00008600ff0aab82 */ /* 0x000e620000000a00 */
[----:B------:R-:W-:-:S04]  /*1520*/  @!P2 IMAD.MOV.U32 R12, RZ, RZ, R30 ;  /* 0x000000ffff0ca224 */ /* 0x000fc800078e001e */
[----:B------:R-:W-:-:S04]  /*1530*/  @!P2 IMAD.WIDE.U32 R4, R2, UR4, R12 ;  /* 0x000000040204ac25 */ /* 0x000fc8000f8e000c */
[----:B------:R-:W-:Y:S01]  /*1540*/  @!P2 IMAD.IADD R0, R33, 0x1, R5 ;  /* 0x000000012100a824 */ /* 0x000fe200078e0205 */
[----:B-1----:R-:W-:-:S04]  /*1550*/  @!P2 LEA R10, P3, R4, R10, 0x3 ;  /* 0x0000000a040aa211 */ /* 0x002fc800078618ff */
[----:B------:R-:W-:Y:S02]  /*1560*/  @!P2 LEA.HI.X R11, R4, R11, R0, 0x3, P3 ;  /* 0x0000000b040ba211 */ /* 0x000fe400018f1c00 */
[----:B------:R-:W1:Y:S03]  /*1570*/  LDC.64 R4, c[0x0][0x270] ;  /* 0x00009c00ff047b82 */ /* 0x000e660000000a00 */
[----:B------:R-:W2:Y:S01]  /*1580*/  @!P2 LDG.E.64 R8, desc[UR14][R10.64] ;  /* 0x0000000e0a08a981 */ /* 0x000ea2000c1e1b00 */
[----:B------:R-:W-:-:S04]  /*1590*/  LOP3.LUT R14, R6, 0x3, RZ, 0xc0, !PT ;  /* 0x00000003060e7812 */ /* 0x000fc800078ec0ff */
[----:B------:R-:W-:-:S04]  /*15a0*/  ISETP.NE.U32.AND P2, PT, R14, 0x1, PT ;  /* 0x000000010e00780c */ /* 0x000fc80003f45070 */
[----:B------:R-:W-:Y:S01]  /*15b0*/  ISETP.NE.AND.EX P2, PT, RZ, RZ, PT, P2 ;  /* 0x000000ffff00720c */ /* 0x000fe20003f45320 */
[C---:B-1----:R-:W-:Y:S02]  /*15c0*/  IMAD R0, R4.reuse, UR9, RZ ;  /* 0x0000000904007c24 */ /* 0x042fe4000f8e02ff */
[----:B------:R-:W-:-:S04]  /*15d0*/  IMAD.WIDE.U32 R6, R4, UR8, RZ ;  /* 0x0000000804067c25 */ /* 0x000fc8000f8e00ff */
[----:B------:R-:W-:Y:S02]  /*15e0*/  IMAD R5, R5, UR8, R0 ;  /* 0x0000000805057c24 */ /* 0x000fe4000f8e0200 */
[----:B------:R-:W-:Y:S02]  /*15f0*/  IMAD.MOV.U32 R4, RZ, RZ, R44 ;  /* 0x000000ffff047224 */ /* 0x000fe400078e002c */
[----:B------:R-:W-:Y:S01]  /*1600*/  IMAD.IADD R27, R7, 0x1, R5 ;  /* 0x00000001071b7824 */ /* 0x000fe200078e0205 */
[----:B------:R-:W-:Y:S01]  /*1610*/  MOV R5, R45 ;  /* 0x0000002d00057202 */ /* 0x000fe20000000f00 */
[----:B--2---:R1:W-:Y:S02]  /*1620*/  STG.E.64 desc[UR14][R44.64], R8 ;  /* 0x000000082c007986 */ /* 0x0043e4000c101b0e */
[----:B-1----:R-:W-:-:S04]  /*1630*/  LEA R44, P3, R6, R44, 0x3 ;  /* 0x0000002c062c7211 */ /* 0x002fc800078618ff */
[----:B------:R-:W-:Y:S01]  /*1640*/  LEA.HI.X R45, R6, R45, R27, 0x3, P3 ;  /* 0x0000002d062d7211 */ /* 0x000fe200018f1c1b */
[----:B------:R-:W-:Y:S08]  /*1650*/  @!P2 BRA `(.L_x_500) ;  /* 0x0000000000b4a947 */ /* 0x000ff00003800000 */
[----:B------:R-:W1:Y:S02]  /*1660*/  LDC.64 R10, c[0x0][0x268] ;  /* 0x00009a00ff0a7b82 */ /* 0x000e640000000a00 */
[----:B-1----:R-:W-:-:S04]  /*1670*/  IMAD.WIDE.U32 R10, R2, UR4, R10 ;  /* 0x00000004020a7c25 */ /* 0x002fc8000f8e000a */
[----:B------:R-:W-:Y:S01]  /*1680*/  IMAD.IADD R12, R33, 0x1, R11 ;  /* 0x00000001210c7824 */ /* 0x000fe200078e020b */
[----:B------:R-:W-:Y:S02]  /*1690*/  IADD3 R8, P2, R22, R10, RZ ;  /* 0x0000000a16087210 */ /* 0x000fe40007f5e0ff */
[----:B------:R-:W-:Y:S02]  /*16a0*/  CS2R R32, SRZ ;  /* 0x0000000000207805 */ /* 0x000fe4000001ff00 */
[----:B------:R-:W-:Y:S01]  /*16b0*/  ISETP.GE.U32.AND P3, PT, R8, UR10, PT ;  /* 0x0000000a08007c0c */ /* 0x000fe2000bf66070 */
[----:B------:R-:W-:-:S05]  /*16c0*/  IMAD.X R9, R12, 0x1, R17, P2 ;  /* 0x000000010c097824 */ /* 0x000fca00010e0611 */
[----:B------:R-:W-:-:S04]  /*16d0*/  LOP3.LUT R0, R9, R29, RZ, 0xfc, !PT ;  /* 0x0000001d09007212 */ /* 0x000fc800078efcff */
[----:B------:R-:W-:-:S04]  /*16e0*/  ISETP.LT.OR P2, PT, R0, RZ, P1 ;  /* 0x000000ff0000720c */ /* 0x000fc80000f41670 */
[----:B------:R-:W-:-:S13]  /*16f0*/  ISETP.GE.OR.EX P2, PT, R9, UR11, P2, P3 ;  /* 0x0000000b09007c0c */ /* 0x000fda0009746730 */
[----:B0-----:R-:W0:Y:S01]  /*1700*/  @!P2 LDC.64 R34, c[0x0][0x218] ;  /* 0x00008600ff22ab82 */ /* 0x001e220000000a00 */
[----:B------:R-:W-:-:S05]  /*1710*/  @!P2 IADD3 R0, P3, R30, R10, RZ ;  /* 0x0000000a1e00a210 */ /* 0x000fca0007f7e0ff */
[----:B------:R-:W-:Y:S01]  /*1720*/  @!P2 IMAD.X R8, R12, 0x1, R13, P3 ;  /* 0x000000010c08a824 */ /* 0x000fe200018e060d */
[----:B0-----:R-:W-:-:S04]  /*1730*/  @!P2 LEA R34, P3, R0, R34, 0x3 ;  /* 0x000000220022a211 */ /* 0x001fc800078618ff */
[----:B------:R-:W-:-:S05]  /*1740*/  @!P2 LEA.HI.X R35, R0, R35, R8, 0x3, P3 ;  /* 0x000000230023a211 */ /* 0x000fca00018f1c08 */
[----:B------:R-:W2:Y:S01]  /*1750*/  @!P2 LDG.E.64 R32, desc[UR14][R34.64] ;  /* 0x0000000e2220a981 */ /* 0x000ea2000c1e1b00 */
[CC--:B------:R-:W-:Y:S02]  /*1760*/  LEA R36, P2, R6.reuse, R4.reuse, 0x3 ;  /* 0x0000000406247211 */ /* 0x0c0fe400078418ff */
[C---:B------:R-:W-:Y:S02]  /*1770*/  LEA R8, P3, R6.reuse, R4, 0x4 ;  /* 0x0000000406087211 */ /* 0x040fe400078620ff */
[-CC-:B------:R-:W-:Y:S02]  /*1780*/  LEA.HI.X R37, R6, R5.reuse, R27.reuse, 0x3, P2 ;  /* 0x0000000506257211 */ /* 0x180fe400010f1c1b */
[----:B------:R-:W-:Y:S01]  /*1790*/  ISETP.NE.U32.AND P2, PT, R14, 0x2, PT ;  /* 0x000000020e00780c */ /* 0x000fe20003f45070 */
[----:B------:R-:W-:Y:S01]  /*17a0*/  IMAD.MOV.U32 R44, RZ, RZ, R8 ;  /* 0x000000ffff2c7224 */ /* 0x000fe200078e0008 */
[----:B------:R-:W-:Y:S02]  /*17b0*/  LEA.HI.X R9, R6, R5, R27, 0x4, P3 ;  /* 0x0000000506097211 */ /* 0x000fe400018f241b */
[----:B------:R-:W-:-:S02]  /*17c0*/  ISETP.NE.AND.EX P2, PT, RZ, RZ, PT, P2 ;  /* 0x000000ffff00720c */ /* 0x000fc40003f45320 */
[----:B------:R-:W-:Y:S01]  /*17d0*/  MOV R45, R9 ;  /* 0x00000009002d7202 */ /* 0x000fe20000000f00 */
[----:B--2---:R1:W-:Y:S10]  /*17e0*/  STG.E.64 desc[UR14][R36.64], R32 ;  /* 0x0000002024007986 */ /* 0x0043f4000c101b0e */
[----:B------:R-:W-:Y:S05]  /*17f0*/  @!P2 BRA `(.L_x_500) ;  /* 0x00000000004ca947 */ /* 0x000fea0003800000 */
[----:B------:R-:W-:-:S05]  /*1800*/  IADD3 R11, P2, R10, R2, RZ ;  /* 0x000000020a0b7210 */ /* 0x000fca0007f5e0ff */
[----:B------:R-:W-:Y:S01]  /*1810*/  IMAD.X R12, R12, 0x1, R3, P2 ;  /* 0x000000010c0c7824 */ /* 0x000fe200010e0603 */
[----:B------:R-:W-:-:S05]  /*1820*/  IADD3 R0, P2, R11, R22, RZ ;  /* 0x000000160b007210 */ /* 0x000fca0007f5e0ff */
[----:B------:R-:W-:Y:S01]  /*1830*/  IMAD.X R3, R12, 0x1, R17, P2 ;  /* 0x000000010c037824 */ /* 0x000fe200010e0611 */
[----:B------:R-:W-:-:S04]  /*1840*/  ISETP.GE.U32.AND P2, PT, R0, UR10, PT ;  /* 0x0000000a00007c0c */ /* 0x000fc8000bf46070 */
[----:B------:R-:W-:-:S04]  /*1850*/  LOP3.LUT R28, R3, R29, RZ, 0xfc, !PT ;  /* 0x0000001d031c7212 */ /* 0x000fc800078efcff */
[----:B------:R-:W-:-:S04]  /*1860*/  ISETP.LT.OR P1, PT, R28, RZ, P1 ;  /* 0x000000ff1c00720c */ /* 0x000fc80000f21670 */
[----:B------:R-:W-:-:S13]  /*1870*/  ISETP.GE.OR.EX P1, PT, R3, UR11, P1, P2 ;  /* 0x0000000b03007c0c */ /* 0x000fda0008f26720 */
[----:B------:R-:W0:Y:S01]  /*1880*/  @!P1 LDC.64 R2, c[0x0][0x218] ;  /* 0x00008600ff029b82 */ /* 0x000e220000000a00 */
[----:B------:R-:W-:-:S05]  /*1890*/  @!P1 IADD3 R30, P2, R11, R30, RZ ;  /* 0x0000001e0b1e9210 */ /* 0x000fca0007f5e0ff */
[----:B------:R-:W-:Y:S01]  /*18a0*/  @!P1 IMAD.X R13, R12, 0x1, R13, P2 ;  /* 0x000000010c0d9824 */ /* 0x000fe200010e060d */
[----:B0-----:R-:W-:-:S04]  /*18b0*/  @!P1 LEA R10, P2, R30, R2, 0x3 ;  /* 0x000000021e0a9211 */ /* 0x001fc800078418ff */
[----:B------:R-:W-:Y:S02]  /*18c0*/  @!P1 LEA.HI.X R11, R30, R3, R13, 0x3, P2 ;  /* 0x000000031e0b9211 */ /* 0x000fe400010f1c0d */
[----:B------:R-:W-:-:S06]  /*18d0*/  CS2R R2, SRZ ;  /* 0x0000000000027805 */ /* 0x000fcc000001ff00 */
[----:B------:R-:W2:Y:S01]  /*18e0*/  @!P1 LDG.E.64 R2, desc[UR14][R10.64] ;  /* 0x0000000e0a029981 */ /* 0x000ea2000c1e1b00 */
[----:B------:R-:W-:Y:S02]  /*18f0*/  IMAD R27, R27, 0x18, RZ ;  /* 0x000000181b1b7824 */ /* 0x000fe400078e02ff */
[----:B------:R-:W-:-:S04]  /*1900*/  IMAD.WIDE.U32 R44, R6, 0x18, R4 ;  /* 0x00000018062c7825 */ /* 0x000fc800078e0004 */
[----:B------:R-:W-:Y:S01]  /*1910*/  IMAD.IADD R45, R45, 0x1, R27 ;  /* 0x000000012d2d7824 */ /* 0x000fe200078e021b */
[----:B--2---:R2:W-:Y:S06]  /*1920*/  STG.E.64 desc[UR14][R8.64], R2 ;  /* 0x0000000208007986 */ /* 0x0045ec000c101b0e */
.L_x_500:
[----:B------:R-:W-:Y:S05]  /*1930*/  @!P0 BRA `(.L_x_501) ;  /* 0xfffffff000088947 */ /* 0x000fea000383ffff */
.L_x_497:
        /* <DEDUP_REMOVED lines=10> */
        .weak           $__internal_11_$__cuda_sm20_div_s64
        .type           $__internal_11_$__cuda_sm20_div_s64,@function
        .size           $__internal_11_$__cuda_sm20_div_s64,(.L_x_515 - $__internal_11_$__cuda_sm20_div_s64)
$__internal_11_$__cuda_sm20_div_s64:
        /* <DEDUP_REMOVED lines=15> */
[----:B------:R-:W-:Y:S02]  /*1ad0*/  IMAD.X R15, RZ, RZ, ~R11, P0 ;  /* 0x000000ffff0f7224 */ /* 0x000fe400000e0e0b */
[----:B------:R-:W-:Y:S02]  /*1ae0*/  IMAD.MOV.U32 R11, RZ, RZ, R8 ;  /* 0x000000ffff0b7224 */ /* 0x000fe400078e0008 */
[-C--:B------:R-:W-:Y:S02]  /*1af0*/  IMAD R17, R9, R15.reuse, RZ ;  /* 0x0000000f09117224 */ /* 0x080fe400078e02ff */
[----:B------:R-:W-:-:S04]  /*1b00*/  IMAD.WIDE.U32 R10, P0, R8, R15, R10 ;  /* 0x0000000f080a7225 */ /* 0x000fc8000780000a */
[----:B------:R-:W-:-:S04]  /*1b10*/  IMAD.HI.U32 R15, R9, R15, RZ ;  /* 0x0000000f090f7227 */ /* 0x000fc800078e00ff */
[----:B------:R-:W-:Y:S01]  /*1b20*/  IMAD.HI.U32 R10, P1, R9, R13, R10 ;  /* 0x0000000d090a7227 */ /* 0x000fe2000782000a */
[----:B------:R-:W-:-:S04]  /*1b30*/  IADD3.X R6, R15, R9, RZ, P0, !PT ;  /* 0x000000090f067210 */ /* 0x000fc800007fe4ff */
        /* <DEDUP_REMOVED lines=17> */
[----:B------:R-:W-:-:S04]  /*1c50*/  IMAD.HI.U32 R8, R11, R17, RZ ;  /* 0x000000110b087227 */ /* 0x000fc800078e00ff */
[----:B------:R-:W-:Y:S02]  /*1c60*/  IMAD.X R13, R6, 0x1, R13, P0 ;  /* 0x00000001060d7824 */ /* 0x000fe400000e060d */
[----:B------:R-:W-:-:S03]  /*1c70*/  IMAD.MOV.U32 R9, RZ, RZ, RZ ;  /* 0x000000ffff097224 */ /* 0x000fc600078e00ff */
[----:B------:R-:W-:Y:S01]  /*1c80*/  IADD3.X R13, RZ, RZ, R13, P2, P1 ;  /* 0x000000ffff0d7210 */ /* 0x000fe200017e240d */
[----:B------:R-:W-:-:S04]  /*1c90*/  IMAD.WIDE.U32 R8, R11, R10, R8 ;  /* 0x0000000a0b087225 */ /* 0x000fc800078e0008 */
[C---:B------:R-:W-:Y:S02]  /*1ca0*/  IMAD R11, R13.reuse, R10, RZ ;  /* 0x0000000a0d0b7224 */ /* 0x040fe400078e02ff */
[----:B------:R-:W-:-:S04]  /*1cb0*/  IMAD.HI.U32 R8, P0, R13, R17, R8 ;  /* 0x000000110d087227 */ /* 0x000fc80007800008 */
[----:B------:R-:W-:Y:S01]  /*1cc0*/  IMAD.HI.U32 R6, R13, R10, RZ ;  /* 0x0000000a0d067227 */ /* 0x000fe200078e00ff */
[----:B------:R-:W-:-:S04]  /*1cd0*/  IADD3 R11, P1, R11, R8, RZ ;  /* 0x000000080b0b7210 */ /* 0x000fc80007f3e0ff */
[----:B------:R-:W-:Y:S01]  /*1ce0*/  IADD3.X R6, R6, RZ, RZ, P0, !PT ;  /* 0x000000ff06067210 */ /* 0x000fe200007fe4ff */
[----:B------:R-:W-:-:S04]  /*1cf0*/  IMAD.WIDE.U32 R8, R11, R2, RZ ;  /* 0x000000020b087225 */ /* 0x000fc800078e00ff */
[----:B------:R-:W-:Y:S01]  /*1d00*/  IMAD.X R13, RZ, RZ, R6, P1 ;  /* 0x000000ffff0d7224 */ /* 0x000fe200008e0606 */
[----:B------:R-:W-:Y:S01]  /*1d10*/  IADD3 R17, P1, -R8, R17, RZ ;  /* 0x0000001108117210 */ /* 0x000fe20007f3e1ff */
[----:B------:R-:W-:-:S03]  /*1d20*/  IMAD R6, R11, R3, R9 ;  /* 0x000000030b067224 */ /* 0x000fc600078e0209 */
[-C--:B------:R-:W-:Y:S01]  /*1d30*/  ISETP.GE.U32.AND P0, PT, R17, R2.reuse, PT ;  /* 0x000000021100720c */ /* 0x080fe20003f06070 */
[----:B------:R-:W-:-:S04]  /*1d40*/  IMAD R6, R13, R2, R6 ;  /* 0x000000020d067224 */ /* 0x000fc800078e0206 */
[----:B------:R-:W-:Y:S01]  /*1d50*/  IMAD.X R21, R10, 0x1, ~R6, P1 ;  /* 0x000000010a157824 */ /* 0x000fe200008e0e06 */
[----:B------:R-:W-:Y:S02]  /*1d60*/  IADD3 R9, P1, R17, -R2, RZ ;  /* 0x8000000211097210 */ /* 0x000fe40007f3e0ff */
[----:B------:R-:W-:Y:S02]  /*1d70*/  IADD3 R6, P2, R11, 0x1, RZ ;  /* 0x000000010b067810 */ /* 0x000fe40007f5e0ff */
[C---:B------:R-:W-:Y:S01]  /*1d80*/  ISETP.GE.U32.AND.EX P0, PT, R21.reuse, R3, PT, P0 ;  /* 0x000000031500720c */ /* 0x040fe20003f06100 */
[----:B------:R-:W-:Y:S02]  /*1d90*/  IMAD.X R15, R21, 0x1, ~R3, P1 ;  /* 0x00000001150f7824 */ /* 0x000fe400008e0e03 */
[----:B------:R-:W-:Y:S01]  /*1da0*/  IMAD.X R8, RZ, RZ, R13, P2 ;  /* 0x000000ffff087224 */ /* 0x000fe200010e060d */
[----:B------:R-:W-:Y:S02]  /*1db0*/  SEL R9, R9, R17, P0 ;  /* 0x0000001109097207 */ /* 0x000fe40000000000 */
[----:B------:R-:W-:-:S02]  /*1dc0*/  SEL R15, R15, R21, P0 ;  /* 0x000000150f0f7207 */ /* 0x000fc40000000000 */
[----:B------:R-:W-:Y:S02]  /*1dd0*/  SEL R11, R6, R11, P0 ;  /* 0x0000000b060b7207 */ /* 0x000fe40000000000 */
[----:B------:R-:W-:Y:S02]  /*1de0*/  ISETP.GE.U32.AND P1, PT, R9, R2, PT ;  /* 0x000000020900720c */ /* 0x000fe40003f26070 */
[----:B------:R-:W-:Y:S02]  /*1df0*/  SEL R2, R8, R13, P0 ;  /* 0x0000000d08027207 */ /* 0x000fe40000000000 */
[----:B------:R-:W-:Y:S02]  /*1e00*/  IADD3 R20, P2, R11, 0x1, RZ ;  /* 0x000000010b147810 */ /* 0x000fe40007f5e0ff */
[----:B------:R-:W-:Y:S02]  /*1e10*/  ISETP.GE.U32.AND.EX P0, PT, R15, R3, PT, P1 ;  /* 0x000000030f00720c */ /* 0x000fe40003f06110 */
[----:B------:R-:W-:-:S02]  /*1e20*/  IADD3.X R21, RZ, R2, RZ, P2, !PT ;  /* 0x00000002ff157210 */ /* 0x000fc400017fe4ff */
[----:B------:R-:W-:Y:S02]  /*1e30*/  SEL R20, R20, R11, P0 ;  /* 0x0000000b14147207 */ /* 0x000fe40000000000 */
[----:B------:R-:W-:Y:S02]  /*1e40*/  SEL R21, R21, R2, P0 ;  /* 0x0000000215157207 */ /* 0x000fe40000000000 */
[----:B------:R-:W-:Y:S02]  /*1e50*/  IADD3 R3, P2, RZ, -R20, RZ ;  /* 0x80000014ff037210 */ /* 0x000fe40007f5e0ff */
[----:B------:R-:W-:Y:S02]  /*1e60*/  LOP3.LUT R6, R4, R7, RZ, 0x3c, !PT ;  /* 0x0000000704067212 */ /* 0x000fe400078e3cff */
[----:B------:R-:W-:Y:S01]  /*1e70*/  ISETP.NE.U32.AND P0, PT, R5, RZ, PT ;  /* 0x000000ff0500720c */ /* 0x000fe20003f05070 */
[----:B------:R-:W-:Y:S01]  /*1e80*/  IMAD.X R2, RZ, RZ, ~R21, P2 ;  /* 0x000000ffff027224 */ /* 0x000fe200010e0e15 */
[----:B------:R-:W-:-:S02]  /*1e90*/  ISETP.GE.AND P1, PT, R6, RZ, PT ;  /* 0x000000ff0600720c */ /* 0x000fc40003f26270 */
[----:B------:R-:W-:Y:S02]  /*1ea0*/  ISETP.NE.AND.EX P0, PT, R4, RZ, PT, P0 ;  /* 0x000000ff0400720c */ /* 0x000fe40003f05300 */
[----:B------:R-:W-:Y:S01]  /*1eb0*/  SEL R20, R3, R20, !P1 ;  /* 0x0000001403147207 */ /* 0x000fe20004800000 */
[----:B------:R-:W-:Y:S01]  /*1ec0*/  IMAD.MOV.U32 R3, RZ, RZ, 0x0 ;  /* 0x00000000ff037424 */ /* 0x000fe200078e00ff */
[----:B------:R-:W-:Y:S01]  /*1ed0*/  SEL R21, R2, R21, !P1 ;  /* 0x0000001502157207 */ /* 0x000fe20004800000 */
[----:B------:R-:W-:Y:S01]  /*1ee0*/  IMAD.MOV.U32 R2, RZ, RZ, R0 ;  /* 0x000000ffff027224 */ /* 0x000fe200078e0000 */
[----:B------:R-:W-:Y:S02]  /*1ef0*/  SEL R20, R20, 0xffffffff, P0 ;  /* 0xffffffff14147807 */ /* 0x000fe40000000000 */
[----:B------:R-:W-:Y:S01]  /*1f00*/  SEL R21, R21, 0xffffffff, P0 ;  /* 0xffffffff15157807 */ /* 0x000fe20000000000 */
[----:B------:R-:W-:Y:S06]  /*1f10*/  RET.REL.NODEC R2 `(_ZN2at6native13im2col_kernelIdEEvlPKT_llllllllllllPS2_) ;  /* 0xffffffe002387950 */ /* 0x000fec0003c3ffff */
.L_x_503:
        /* <DEDUP_REMOVED lines=14> */
.L_x_515:


//--------------------- .nv.shared.reserved.0     --------------------------
	.section	.nv.shared.reserved.0,"aw",@nobits
	.weak		__nv_reservedSMEM_offset_0_alias
	.size		__nv_reservedSMEM_offset_0_alias, 0, 0
	.other		__nv_reservedSMEM_offset_0_alias,@"STO_CUDA_RESERVED_SHARED STV_DEFAULT"
__nv_reservedSMEM_offset_0_alias:
	.zero		0


//--------------------- .nv.global                --------------------------
	.section	.nv.global,"aw",@nobits
.nv.global:
	.type		_ZN49_INTERNAL_a5d1dc81_18_ConvolutionMM2d_cu_b01480894cuda3std3__48in_placeE,@object
	.size		_ZN49_INTERNAL_a5d1dc81_18_ConvolutionMM2d_cu_b01480894cuda3std3__48in_placeE,(_ZN49_INTERNAL_a5d1dc81_18_ConvolutionMM2d_cu_b01480894cuda3std6ranges3__45__cpo8distanceE - _ZN49_INTERNAL_a5d1dc81_18_ConvolutionMM2d_cu_b01480894cuda3std3__48in_placeE)
_ZN49_INTERNAL_a5d1dc81_18_ConvolutionMM2d_cu_b01480894cuda3std3__48in_placeE:
	.zero		1
	.type		_ZN49_INTERNAL_a5d1dc81_18_ConvolutionMM2d_cu_b01480894cuda3std6ranges3__45__cpo8distanceE,@object
	.size		_ZN49_INTERNAL_a5d1dc81_18_ConvolutionMM2d_cu_b01480894cuda3std6ranges3__45__cpo8distanceE,(_ZN49_INTERNAL_a5d1dc81_18_ConvolutionMM2d_cu_b01480894cuda3std3__45__cpo6cbeginE - _ZN49_INTERNAL_a5d1dc81_18_ConvolutionMM2d_cu_b01480894cuda3std6ranges3__45__cpo8distanceE)
_ZN49_INTERNAL_a5d1dc81_18_ConvolutionMM2d_cu_b01480894cuda3std6ranges3__45__cpo8distanceE:
	.zero		1
	.type		_ZN49_INTERNAL_a5d1dc81_18_ConvolutionMM2d_cu_b01480894cuda3std3__45__cpo6cbeginE,@object
	.size		_ZN49_INTERNAL_a5d1dc81_18_ConvolutionMM2d_cu_b01480894cuda3std3__45__cpo6cbeginE,(_ZN49_INTERNAL_a5d1dc81_18_ConvolutionMM2d_cu_b01480894cuda3std6ranges3__45__cpo7advanceE - _ZN49_INTERNAL_a5d1dc81_18_ConvolutionMM2d_cu_b01480894cuda3std3__45__cpo6cbeginE)
_ZN49_INTERNAL_a5d1dc81_18_ConvolutionMM2d_cu_b01480894cuda3std3__45__cpo6cbeginE:
	.zero		1
	.type		_ZN49_INTERNAL_a5d1dc81_18_ConvolutionMM2d_cu_b01480894cuda3std6ranges3__45__cpo7advanceE,@object
	.size		_ZN49_INTERNAL_a5d1dc81_18_ConvolutionMM2d_cu_b01480894cuda3std6ranges3__45__cpo7advanceE,(_ZN49_INTERNAL_a5d1dc81_18_ConvolutionMM2d_cu_b01480894cuda3std3__45__cpo7crbeginE - _ZN49_INTERNAL_a5d1dc81_18_ConvolutionMM2d_cu_b01480894cuda3std6ranges3__45__cpo7advanceE)
_ZN49_INTERNAL_a5d1dc81_18_ConvolutionMM2d_cu_b01480894cuda3std6ranges3__45__cpo7advanceE:
	.zero		1
	.type		_ZN49_INTERNAL_a5d1dc81_18_ConvolutionMM2d_cu_b01480894cuda3std3__45__cpo7crbeginE,@object
	.size		_ZN49_INTERNAL_a5d1dc81_18_ConvolutionMM2d_cu_b01480894cuda3std3__45__cpo7crbeginE,(_ZN49_INTERNAL_a5d1dc81_18_ConvolutionMM2d_cu_b01480894cuda3std6ranges3__45__cpo4dataE - _ZN49_INTERNAL_a5d1dc81_18_ConvolutionMM2d_cu_b01480894cuda3std3__45__cpo7crbeginE)
_ZN49_INTERNAL_a5d1dc81_18_ConvolutionMM2d_cu_b01480894cuda3std3__45__cpo7crbeginE:
	.zero		1
	.type		_ZN49_INTERNAL_a5d1dc81_18_ConvolutionMM2d_cu_b01480894cuda3std6ranges3__45__cpo4dataE,@object
	.size		_ZN49_INTERNAL_a5d1dc81_18_ConvolutionMM2d_cu_b01480894cuda3std6ranges3__45__cpo4dataE,(_ZN49_INTERNAL_a5d1dc81_18_ConvolutionMM2d_cu_b01480894cuda3std6ranges3__45__cpo5beginE - _ZN49_INTERNAL_a5d1dc81_18_ConvolutionMM2d_cu_b01480894cuda3std6ranges3__45__cpo4dataE)
_ZN49_INTERNAL_a5d1dc81_18_ConvolutionMM2d_cu_b01480894cuda3std6ranges3__45__cpo4dataE:
	.zero		1
	.type		_ZN49_INTERNAL_a5d1dc81_18_ConvolutionMM2d_cu_b01480894cuda3std6ranges3__45__cpo5beginE,@object
	.size		_ZN49_INTERNAL_a5d1dc81_18_ConvolutionMM2d_cu_b01480894cuda3std6ranges3__45__cpo5beginE,(_ZN49_INTERNAL_a5d1dc81_18_ConvolutionMM2d_cu_b01480894cuda3std3__451_GLOBAL__N__a5d1dc81_18_ConvolutionMM2d_cu_b01480896ignoreE - _ZN49_INTERNAL_a5d1dc81_18_ConvolutionMM2d_cu_b01480894cuda3std6ranges3__45__cpo5beginE)
_ZN49_INTERNAL_a5d1dc81_18_ConvolutionMM2d_cu_b01480894cuda3std6ranges3__45__cpo5beginE:
	.zero		1
	.type		_ZN49_INTERNAL_a5d1dc81_18_ConvolutionMM2d_cu_b01480894cuda3std3__451_GLOBAL__N__a5d1dc81_18_ConvolutionMM2d_cu_b01480896ignoreE,@object
	.size		_ZN49_INTERNAL_a5d1dc81_18_ConvolutionMM2d_cu_b01480894cuda3std3__451_GLOBAL__N__a5d1dc81_18_ConvolutionMM2d_cu_b01480896ignoreE,(_ZN49_INTERNAL_a5d1dc81_18_ConvolutionMM2d_cu_b01480894cuda3std6ranges3__45__cpo4sizeE - _ZN49_INTERNAL_a5d1dc81_18_ConvolutionMM2d_cu_b01480894cuda3std3__451_GLOBAL__N__a5d1dc81_18_ConvolutionMM2d_cu_b01480896ignoreE)
_ZN49_INTERNAL_a5d1dc81_18_ConvolutionMM2d_cu_b01480894cuda3std3__451_GLOBAL__N__a5d1dc81_18_ConvolutionMM2d_cu_b01480896ignoreE:
	.zero		1
	.type		_ZN49_INTERNAL_a5d1dc81_18_ConvolutionMM2d_cu_b01480894cuda3std6ranges3__45__cpo4sizeE,@object
	.size		_ZN49_INTERNAL_a5d1dc81_18_ConvolutionMM2d_cu_b01480894cuda3std6ranges3__45__cpo4sizeE,(_ZN49_INTERNAL_a5d1dc81_18_ConvolutionMM2d_cu_b01480894cuda3std3__45__cpo5beginE - _ZN49_INTERNAL_a5d1dc81_18_ConvolutionMM2d_cu_b01480894cuda3std6ranges3__45__cpo4sizeE)
_ZN49_INTERNAL_a5d1dc81_18_ConvolutionMM2d_cu_b01480894cuda3std6ranges3__45__cpo4sizeE:
	.zero		1
	.type		_ZN49_INTERNAL_a5d1dc81_18_ConvolutionMM2d_cu_b01480894cuda3std3__45__cpo5beginE,@object
	.size		_ZN49_INTERNAL_a5d1dc81_18_ConvolutionMM2d_cu_b01480894cuda3std3__45__cpo5beginE,(_ZN49_INTERNAL_a5d1dc81_18_ConvolutionMM2d_cu_b01480894cuda3std6ranges3__45__cpo6cbeginE - _ZN49_INTERNAL_a5d1dc81_18_ConvolutionMM2d_cu_b01480894cuda3std3__45__cpo5beginE)
_ZN49_INTERNAL_a5d1dc81_18_ConvolutionMM2d_cu_b01480894cuda3std3__45__cpo5beginE:
	.zero		1
	.type		_ZN49_INTERNAL_a5d1dc81_18_ConvolutionMM2d_cu_b01480894cuda3std6ranges3__45__cpo6cbeginE,@object
	.size		_ZN49_INTERNAL_a5d1dc81_18_ConvolutionMM2d_cu_b01480894cuda3std6ranges3__45__cpo6cbeginE,(_ZN49_INTERNAL_a5d1dc81_18_ConvolutionMM2d_cu_b01480894cuda3std3__45__cpo6rbeginE - _ZN49_INTERNAL_a5d1dc81_18_ConvolutionMM2d_cu_b01480894cuda3std6ranges3__45__cpo6cbeginE)
_ZN49_INTERNAL_a5d1dc81_18_ConvolutionMM2d_cu_b01480894cuda3std6ranges3__45__cpo6cbeginE:
	.zero		1
	.type		_ZN49_INTERNAL_a5d1dc81_18_ConvolutionMM2d_cu_b01480894cuda3std3__45__cpo6rbeginE,@object
	.size		_ZN49_INTERNAL_a5d1dc81_18_ConvolutionMM2d_cu_b01480894cuda3std3__45__cpo6rbeginE,(_ZN49_INTERNAL_a5d1dc81_18_ConvolutionMM2d_cu_b01480894cuda3std6ranges3__45__cpo4nextE - _ZN49_INTERNAL_a5d1dc81_18_ConvolutionMM2d_cu_b01480894cuda3std3__45__cpo6rbeginE)
_ZN49_INTERNAL_a5d1dc81_18_ConvolutionMM2d_cu_b01480894cuda3std3__45__cpo6rbeginE:
	.zero		1
	.type		_ZN49_INTERNAL_a5d1dc81_18_ConvolutionMM2d_cu_b01480894cuda3std6ranges3__45__cpo4nextE,@object
	.size		_ZN49_INTERNAL_a5d1dc81_18_ConvolutionMM2d_cu_b01480894cuda3std6ranges3__45__cpo4nextE,(_ZN49_INTERNAL_a5d1dc81_18_ConvolutionMM2d_cu_b01480894cuda3std6ranges3__45__cpo4swapE - _ZN49_INTERNAL_a5d1dc81_18_ConvolutionMM2d_cu_b01480894cuda3std6ranges3__45__cpo4nextE)
_ZN49_INTERNAL_a5d1dc81_18_ConvolutionMM2d_cu_b01480894cuda3std6ranges3__45__cpo4nextE:
	.zero		1
	.type		_ZN49_INTERNAL_a5d1dc81_18_ConvolutionMM2d_cu_b01480894cuda3std6ranges3__45__cpo4swapE,@object
	.size		_ZN49_INTERNAL_a5d1dc81_18_ConvolutionMM2d_cu_b01480894cuda3std6ranges3__45__cpo4swapE,(_ZN49_INTERNAL_a5d1dc81_18_ConvolutionMM2d_cu_b01480894cuda3std3__420unreachable_sentinelE - _ZN49_INTERNAL_a5d1dc81_18_ConvolutionMM2d_cu_b01480894cuda3std6ranges3__45__cpo4swapE)
_ZN49_INTERNAL_a5d1dc81_18_ConvolutionMM2d_cu_b01480894cuda3std6ranges3__45__cpo4swapE:
	.zero		1
	.type		_ZN49_INTERNAL_a5d1dc81_18_ConvolutionMM2d_cu_b01480894cuda3std3__420unreachable_sentinelE,@object
	.size		_ZN49_INTERNAL_a5d1dc81_18_ConvolutionMM2d_cu_b01480894cuda3std3__420unreachable_sentinelE,(_ZN49_INTERNAL_a5d1dc81_18_ConvolutionMM2d_cu_b01480896thrust23THRUST_300001_SM_900_NS6system6detail10sequential3seqE - _ZN49_INTERNAL_a5d1dc81_18_ConvolutionMM2d_cu_b01480894cuda3std3__420unreachable_sentinelE)
_ZN49_INTERNAL_a5d1dc81_18_ConvolutionMM2d_cu_b01480894cuda3std3__420unreachable_sentinelE:
	.zero		1
	.type		_ZN49_INTERNAL_a5d1dc81_18_ConvolutionMM2d_cu_b01480896thrust23THRUST_300001_SM_900_NS6system6detail10sequential3seqE,@object
	.size		_ZN49_INTERNAL_a5d1dc81_18_ConvolutionMM2d_cu_b01480896thrust23THRUST_300001_SM_900_NS6system6detail10sequential3seqE,(_ZN49_INTERNAL_a5d1dc81_18_ConvolutionMM2d_cu_b01480894cuda3std3__45__cpo4cendE - _ZN49_INTERNAL_a5d1dc81_18_ConvolutionMM2d_cu_b01480896thrust23THRUST_300001_SM_900_NS6system6detail10sequential3seqE)
_ZN49_INTERNAL_a5d1dc81_18_ConvolutionMM2d_cu_b01480896thrust23THRUST_300001_SM_900_NS6system6detail10sequential3seqE:
	.zero		1
	.type		_ZN49_INTERNAL_a5d1dc81_18_ConvolutionMM2d_cu_b01480894cuda3std3__45__cpo4cendE,@object
	.size		_ZN49_INTERNAL_a5d1dc81_18_ConvolutionMM2d_cu_b01480894cuda3std3__45__cpo4cendE,(_ZN49_INTERNAL_a5d1dc81_18_ConvolutionMM2d_cu_b01480894cuda3std6ranges3__45__cpo9iter_swapE - _ZN49_INTERNAL_a5d1dc81_18_ConvolutionMM2d_cu_b01480894cuda3std3__45__cpo4cendE)
_ZN49_INTERNAL_a5d1dc81_18_ConvolutionMM2d_cu_b01480894cuda3std3__45__cpo4cendE:
	.zero		1
	.type		_ZN49_INTERNAL_a5d1dc81_18_ConvolutionMM2d_cu_b01480894cuda3std6ranges3__45__cpo9iter_swapE,@object
	.size		_ZN49_INTERNAL_a5d1dc81_18_ConvolutionMM2d_cu_b01480894cuda3std6ranges3__45__cpo9iter_swapE,(_ZN49_INTERNAL_a5d1dc81_18_ConvolutionMM2d_cu_b01480894cuda3std3__45__cpo5crendE - _ZN49_INTERNAL_a5d1dc81_18_ConvolutionMM2d_cu_b01480894cuda3std6ranges3__45__cpo9iter_swapE)
_ZN49_INTERNAL_a5d1dc81_18_ConvolutionMM2d_cu_b01480894cuda3std6ranges3__45__cpo9iter_swapE:
	.zero		1
	.type		_ZN49_INTERNAL_a5d1dc81_18_ConvolutionMM2d_cu_b01480894cuda3std3__45__cpo5crendE,@object
	.size		_ZN49_INTERNAL_a5d1dc81_18_ConvolutionMM2d_cu_b01480894cuda3std3__45__cpo5crendE,(_ZN49_INTERNAL_a5d1dc81_18_ConvolutionMM2d_cu_b01480894cuda3std6ranges3__45__cpo5cdataE - _ZN49_INTERNAL_a5d1dc81_18_ConvolutionMM2d_cu_b01480894cuda3std3__45__cpo5crendE)
_ZN49_INTERNAL_a5d1dc81_18_ConvolutionMM2d_cu_b01480894cuda3std3__45__cpo5crendE:
	.zero		1
	.type		_ZN49_INTERNAL_a5d1dc81_18_ConvolutionMM2d_cu_b01480894cuda3std6ranges3__45__cpo5cdataE,@object
	.size		_ZN49_INTERNAL_a5d1dc81_18_ConvolutionMM2d_cu_b01480894cuda3std6ranges3__45__cpo5cdataE,(_ZN49_INTERNAL_a5d1dc81_18_ConvolutionMM2d_cu_b01480894cuda3std6ranges3__45__cpo3endE - _ZN49_INTERNAL_a5d1dc81_18_ConvolutionMM2d_cu_b01480894cuda3std6ranges3__45__cpo5cdataE)
_ZN49_INTERNAL_a5d1dc81_18_ConvolutionMM2d_cu_b01480894cuda3std6ranges3__45__cpo5cdataE:
	.zero		1
	.type		_ZN49_INTERNAL_a5d1dc81_18_ConvolutionMM2d_cu_b01480894cuda3std6ranges3__45__cpo3endE,@object
	.size		_ZN49_INTERNAL_a5d1dc81_18_ConvolutionMM2d_cu_b01480894cuda3std6ranges3__45__cpo3endE,(_ZN49_INTERNAL_a5d1dc81_18_ConvolutionMM2d_cu_b01480894cuda3std3__419piecewise_constructE - _ZN49_INTERNAL_a5d1dc81_18_ConvolutionMM2d_cu_b01480894cuda3std6ranges3__45__cpo3endE)
_ZN49_INTERNAL_a5d1dc81_18_ConvolutionMM2d_cu_b01480894cuda3std6ranges3__45__cpo3endE:
	.zero		1
	.type		_ZN49_INTERNAL_a5d1dc81_18_ConvolutionMM2d_cu_b01480894cuda3std3__419piecewise_constructE,@object
	.size		_ZN49_INTERNAL_a5d1dc81_18_ConvolutionMM2d_cu_b01480894cuda3std3__419piecewise_constructE,(_ZN49_INTERNAL_a5d1dc81_18_ConvolutionMM2d_cu_b01480894cuda3std6ranges3__45__cpo5ssizeE - _ZN49_INTERNAL_a5d1dc81_18_ConvolutionMM2d_cu_b01480894cuda3std3__419piecewise_constructE)
_ZN49_INTERNAL_a5d1dc81_18_ConvolutionMM2d_cu_b01480894cuda3std3__419piecewise_constructE:
	.zero		1
	.type		_ZN49_INTERNAL_a5d1dc81_18_ConvolutionMM2d_cu_b01480894cuda3std6ranges3__45__cpo5ssizeE,@object
	.size		_ZN49_INTERNAL_a5d1dc81_18_ConvolutionMM2d_cu_b01480894cuda3std6ranges3__45__cpo5ssizeE,(_ZN49_INTERNAL_a5d1dc81_18_ConvolutionMM2d_cu_b01480894cuda3std3__45__cpo3endE - _ZN49_INTERNAL_a5d1dc81_18_ConvolutionMM2d_cu_b01480894cuda3std6ranges3__45__cpo5ssizeE)
_ZN49_INTERNAL_a5d1dc81_18_ConvolutionMM2d_cu_b01480894cuda3std6ranges3__45__cpo5ssizeE:
	.zero		1
	.type		_ZN49_INTERNAL_a5d1dc81_18_ConvolutionMM2d_cu_b01480894cuda3std3__45__cpo3endE,@object
	.size		_ZN49_INTERNAL_a5d1dc81_18_ConvolutionMM2d_cu_b01480894cuda3std3__45__cpo3endE,(_ZN49_INTERNAL_a5d1dc81_18_ConvolutionMM2d_cu_b01480894cuda3std6ranges3__45__cpo4cendE - _ZN49_INTERNAL_a5d1dc81_18_ConvolutionMM2d_cu_b01480894cuda3std3__45__cpo3endE)
_ZN49_INTERNAL_a5d1dc81_18_ConvolutionMM2d_cu_b01480894cuda3std3__45__cpo3endE:
	.zero		1
	.type		_ZN49_INTERNAL_a5d1dc81_18_ConvolutionMM2d_cu_b01480894cuda3std6ranges3__45__cpo4cendE,@object
	.size		_ZN49_INTERNAL_a5d1dc81_18_ConvolutionMM2d_cu_b01480894cuda3std6ranges3__45__cpo4cendE,(_ZN49_INTERNAL_a5d1dc81_18_ConvolutionMM2d_cu_b01480894cuda3std3__45__cpo4rendE - _ZN49_INTERNAL_a5d1dc81_18_ConvolutionMM2d_cu_b01480894cuda3std6ranges3__45__cpo4cendE)
_ZN49_INTERNAL_a5d1dc81_18_ConvolutionMM2d_cu_b01480894cuda3std6ranges3__45__cpo4cendE:
	.zero		1
	.type		_ZN49_INTERNAL_a5d1dc81_18_ConvolutionMM2d_cu_b01480894cuda3std3__45__cpo4rendE,@object
	.size		_ZN49_INTERNAL_a5d1dc81_18_ConvolutionMM2d_cu_b01480894cuda3std3__45__cpo4rendE,(_ZN49_INTERNAL_a5d1dc81_18_ConvolutionMM2d_cu_b01480894cuda3std6ranges3__45__cpo4prevE - _ZN49_INTERNAL_a5d1dc81_18_ConvolutionMM2d_cu_b01480894cuda3std3__45__cpo4rendE)
_ZN49_INTERNAL_a5d1dc81_18_ConvolutionMM2d_cu_b01480894cuda3std3__45__cpo4rendE:
	.zero		1
	.type		_ZN49_INTERNAL_a5d1dc81_18_ConvolutionMM2d_cu_b01480894cuda3std6ranges3__45__cpo4prevE,@object
	.size		_ZN49_INTERNAL_a5d1dc81_18_ConvolutionMM2d_cu_b01480894cuda3std6ranges3__45__cpo4prevE,(_ZN49_INTERNAL_a5d1dc81_18_ConvolutionMM2d_cu_b01480894cuda3std6ranges3__45__cpo9iter_moveE - _ZN49_INTERNAL_a5d1dc81_18_ConvolutionMM2d_cu_b01480894cuda3std6ranges3__45__cpo4prevE)
_ZN49_INTERNAL_a5d1dc81_18_ConvolutionMM2d_cu_b01480894cuda3std6ranges3__45__cpo4prevE:
	.zero		1
	.type		_ZN49_INTERNAL_a5d1dc81_18_ConvolutionMM2d_cu_b01480894cuda3std6ranges3__45__cpo9iter_moveE,@object
	.size		_ZN49_INTERNAL_a5d1dc81_18_ConvolutionMM2d_cu_b01480894cuda3std6ranges3__45__cpo9iter_moveE,(.L_13 - _ZN49_INTERNAL_a5d1dc81_18_ConvolutionMM2d_cu_b01480894cuda3std6ranges3__45__cpo9iter_moveE)
_ZN49_INTERNAL_a5d1dc81_18_ConvolutionMM2d_cu_b01480894cuda3std6ranges3__45__cpo9iter_moveE:
	.zero		1
.L_13:


//--------------------- .nv.constant0._ZN2at6native13col2im_kernelIN3c108BFloat16EfEEvlPKT_llllllllllllPS4_ --------------------------
	.section	.nv.constant0._ZN2at6native13col2im_kernelIN3c108BFloat16EfEEvlPKT_llllllllllllPS4_,"a",@progbits
	.sectionflags	@""
	.align	4
.nv.constant0._ZN2at6native13col2im_kernelIN3c108BFloat16EfEEvlPKT_llllllllllllPS4_:
	.zero		648


//--------------------- .nv.constant0._ZN2at6native13col2im_kernelIN3c104HalfEfEEvlPKT_llllllllllllPS4_ --------------------------
	.section	.nv.constant0._ZN2at6native13col2im_kernelIN3c104HalfEfEEvlPKT_llllllllllllPS4_,"a",@progbits
	.sectionflags	@""
	.align	4
.nv.constant0._ZN2at6native13col2im_kernelIN3c104HalfEfEEvlPKT_llllllllllllPS4_:
	.zero		648


//--------------------- .nv.constant0._ZN2at6native13col2im_kernelIffEEvlPKT_llllllllllllPS2_ --------------------------
	.section	.nv.constant0._ZN2at6native13col2im_kernelIffEEvlPKT_llllllllllllPS2_,"a",@progbits
	.sectionflags	@""
	.align	4
.nv.constant0._ZN2at6native13col2im_kernelIffEEvlPKT_llllllllllllPS2_:
	.zero		648


//--------------------- .nv.constant0._ZN2at6native13col2im_kernelIddEEvlPKT_llllllllllllPS2_ --------------------------
	.section	.nv.constant0._ZN2at6native13col2im_kernelIddEEvlPKT_llllllllllllPS2_,"a",@progbits
	.sectionflags	@""
	.align	4
.nv.constant0._ZN2at6native13col2im_kernelIddEEvlPKT_llllllllllllPS2_:
	.zero		648


//--------------------- .nv.constant0._ZN2at6native13im2col_kernelIN3c108BFloat16EEEvlPKT_llllllllllllPS4_ --------------------------
	.section	.nv.constant0._ZN2at6native13im2col_kernelIN3c108BFloat16EEEvlPKT_llllllllllllPS4_,"a",@progbits
	.sectionflags	@""
	.align	4
.nv.constant0._ZN2at6native13im2col_kernelIN3c108BFloat16EEEvlPKT_llllllllllllPS4_:
	.zero		648


//--------------------- .nv.constant0._ZN2at6native13im2col_kernelIN3c104HalfEEEvlPKT_llllllllllllPS4_ --------------------------
	.section	.nv.constant0._ZN2at6native13im2col_kernelIN3c104HalfEEEvlPKT_llllllllllllPS4_,"a",@progbits
	.sectionflags	@""
	.align	4
.nv.constant0._ZN2at6native13im2col_kernelIN3c104HalfEEEvlPKT_llllllllllllPS4_:
	.zero		648


//--------------------- .nv.constant0._ZN2at6native13im2col_kernelIfEEvlPKT_llllllllllllPS2_ --------------------------
	.section	.nv.constant0._ZN2at6native13im2col_kernelIfEEvlPKT_llllllllllllPS2_,"a",@progbits
	.sectionflags	@""
	.align	4
.nv.constant0._ZN2at6native13im2col_kernelIfEEvlPKT_llllllllllllPS2_:
	.zero		648


//--------------------- .nv.constant0._ZN2at6native13im2col_kernelIdEEvlPKT_llllllllllllPS2_ --------------------------
	.section	.nv.constant0._ZN2at6native13im2col_kernelIdEEvlPKT_llllllllllllPS2_,"a",@progbits
	.sectionflags	@""
	.align	4
.nv.constant0._ZN2at6native13im2col_kernelIdEEvlPKT_llllllllllllPS2_:
	.zero		648


//--------------------- SYMBOLS --------------------------

	.type		.nv.reservedSmem.offset0,@object
	.size		.nv.reservedSmem.offset0,0x4
